def matmul_kernel(
    a_ptr,
    b_ptr,
    c_ptr,
    M,
    N,
    K,
    stride_am,
    stride_ak,
    stride_bk,
    stride_bn,
    stride_cm,
    stride_cn,
    BLOCK_M: tl.constexpr,
    BLOCK_N: tl.constexpr,
    BLOCK_K: tl.constexpr,
    GROUP_M: tl.constexpr,
):
    pid = tl.program_id(axis=0)
    num_pid_m = tl.cdiv(M, BLOCK_M)
    num_pid_n = tl.cdiv(N, BLOCK_N)
    num_pid_in_group = GROUP_M * num_pid_n
    group_id = pid // num_pid_in_group
    first_pid_m = group_id * GROUP_M
    group_size_m = min(num_pid_m - first_pid_m, GROUP_M)
    pid_m = first_pid_m + ((pid % num_pid_in_group) % group_size_m)
    pid_n = (pid % num_pid_in_group) // group_size_m

    offs_am = (pid_m * BLOCK_M + tl.arange(0, BLOCK_M)) % M
    offs_bn = (pid_n * BLOCK_N + tl.arange(0, BLOCK_N)) % N
    offs_k = tl.arange(0, BLOCK_K)
    a_ptrs = a_ptr + offs_am[:, None] * stride_am + offs_k[None, :] * stride_ak
    b_ptrs = b_ptr + offs_k[:, None] * stride_bk + offs_bn[None, :] * stride_bn

    acc = tl.zeros((BLOCK_M, BLOCK_N), dtype=tl.float32)
    for kk in range(0, tl.cdiv(K, BLOCK_K)):
        a = tl.load(a_ptrs, mask=offs_k[None, :] < K - kk * BLOCK_K, other=0.0)
        b = tl.load(b_ptrs, mask=offs_k[:, None] < K - kk * BLOCK_K, other=0.0)
        acc = tl.dot(a, b, acc)
        a_ptrs += BLOCK_K * stride_ak
        b_ptrs += BLOCK_K * stride_bk

    c = acc.to(c_ptr.dtype.element_ty)
    offs_cm = pid_m * BLOCK_M + tl.arange(0, BLOCK_M)
    offs_cn = pid_n * BLOCK_N + tl.arange(0, BLOCK_N)
    c_ptrs = c_ptr + offs_cm[:, None] * stride_cm + offs_cn[None, :] * stride_cn
    mask = (offs_cm[:, None] < M) & (offs_cn[None, :] < N)
    tl.store(c_ptrs, c, mask=mask)

# config = {"BLOCK_K": 64, "BLOCK_M": 128, "BLOCK_N": 64, "GROUP_M": 8, "arch": "sm_100", "dtype": "fp16", "num_ctas": 1, "num_stages": 3, "num_warps": 2}
# arch = sm_100


// ===== COMPILED SASS (sm_100a) =====

	.target	sm_100a

	.elftype	@"ET_EXEC"


//--------------------- .note.nv.tkinfo           --------------------------
	.section	.note.nv.tkinfo,"",@"SHT_NOTE"
	.sectionflags	@"SHF_NOTE_NV_TKINFO"
	.tkinfo
        /*0018*/ 	.word	0x00000081
        /*0030*/ 	.string	""
        /*0030*/ 	.string	"ptxas-blackwell"
        /*0030*/ 	.string	"Cuda compilation tools, release 12.9, V12.9.86"
        /*0030*/ 	.string	"Build cuda_12.9.r12.9/compiler.36037853_0"
        /*0030*/ 	.string	"-v  -suppress-debug-info  -lineinfo  -arch sm_100a "



//--------------------- .note.nv.cuver            --------------------------
	.section	.note.nv.cuver,"",@"SHT_NOTE"
	.sectionflags	@"SHF_NOTE_NV_CUVER"
        /*0018*/ 	.short	0x0001
        /*001a*/ 	.short	0x0064
        /*001c*/ 	.short	0x0001
        /*001e*/ 	.short	0x0000
        /*0020*/ 	.short	0x0001
        /*0022*/ 	.short	0x0000


//--------------------- .nv.info                  --------------------------
	.section	.nv.info,"",@"SHT_CUDA_INFO"
	.align	4


	//----- nvinfo : EIATTR_REGCOUNT
	.align		4
        /*0000*/ 	.byte	0x04, 0x2f
        /*0002*/ 	.short	(.L_1 - .L_0)
	.align		4
.L_0:
        /*0004*/ 	.word	index@(matmul_kernel)
        /*0008*/ 	.word	0x00000020


	//----- nvinfo : EIATTR_FRAME_SIZE
	.align		4
.L_1:
        /*000c*/ 	.byte	0x04, 0x11
        /*000e*/ 	.short	(.L_3 - .L_2)
	.align		4
.L_2:
        /*0010*/ 	.word	index@(matmul_kernel)
        /*0014*/ 	.word	0x00001648


	//----- nvinfo : EIATTR_MIN_STACK_SIZE
	.align		4
.L_3:
        /*0018*/ 	.byte	0x04, 0x12
        /*001a*/ 	.short	(.L_5 - .L_4)
	.align		4
.L_4:
        /*001c*/ 	.word	index@(matmul_kernel)
        /*0020*/ 	.word	0x00001648
.L_5:


//--------------------- .nv.info.matmul_kernel    --------------------------
	.section	.nv.info.matmul_kernel,"",@"SHT_CUDA_INFO"
	.sectionflags	@""
	.align	4


	//----- nvinfo : EIATTR_CUDA_API_VERSION
	.align		4
        /*0000*/ 	.byte	0x04, 0x37
        /*0002*/ 	.short	(.L_7 - .L_6)
.L_6:
        /*0004*/ 	.word	0x00000081


	//----- nvinfo : EIATTR_KPARAM_INFO
	.align		4
.L_7:
        /*0008*/ 	.byte	0x04, 0x17
        /*000a*/ 	.short	(.L_9 - .L_8)
.L_8:
        /*000c*/ 	.word	0x00000000
        /*0010*/ 	.short	0x000d
        /*0012*/ 	.short	0x0048
        /*0014*/ 	.byte	0x00, 0xf4, 0x21, 0x00


	//----- nvinfo : EIATTR_KPARAM_INFO
	.align		4
.L_9:
        /*0018*/ 	.byte	0x04, 0x17
        /*001a*/ 	.short	(.L_11 - .L_10)
.L_10:
        /*001c*/ 	.word	0x00000000
        /*0020*/ 	.short	0x000c
        /*0022*/ 	.short	0x0040
        /*0024*/ 	.byte	0x00, 0xf4, 0x21, 0x00


	//----- nvinfo : EIATTR_KPARAM_INFO
	.align		4
.L_11:
        /*0028*/ 	.byte	0x04, 0x17
        /*002a*/ 	.short	(.L_13 - .L_12)
.L_12:
        /*002c*/ 	.word	0x00000000
        /*0030*/ 	.short	0x000b
        /*0032*/ 	.short	0x0038
        /*0034*/ 	.byte	0x00, 0xf0, 0x11, 0x00


	//----- nvinfo : EIATTR_KPARAM_INFO
	.align		4
.L_13:
        /*0038*/ 	.byte	0x04, 0x17
        /*003a*/ 	.short	(.L_15 - .L_14)
.L_14:
        /*003c*/ 	.word	0x00000000
        /*0040*/ 	.short	0x000a
        /*0042*/ 	.short	0x0034
        /*0044*/ 	.byte	0x00, 0xf0, 0x11, 0x00


	//----- nvinfo : EIATTR_KPARAM_INFO
	.align		4
.L_15:
        /*0048*/ 	.byte	0x04, 0x17
        /*004a*/ 	.short	(.L_17 - .L_16)
.L_16:
        /*004c*/ 	.word	0x00000000
        /*0050*/ 	.short	0x0009
        /*0052*/ 	.short	0x0030
        /*0054*/ 	.byte	0x00, 0xf0, 0x11, 0x00


	//----- nvinfo : EIATTR_KPARAM_INFO
	.align		4
.L_17:
        /*0058*/ 	.byte	0x04, 0x17
        /*005a*/ 	.short	(.L_19 - .L_18)
.L_18:
        /*005c*/ 	.word	0x00000000
        /*0060*/ 	.short	0x0008
        /*0062*/ 	.short	0x002c
        /*0064*/ 	.byte	0x00, 0xf0, 0x11, 0x00


	//----- nvinfo : EIATTR_KPARAM_INFO
	.align		4
.L_19:
        /*0068*/ 	.byte	0x04, 0x17
        /*006a*/ 	.short	(.L_21 - .L_20)
.L_20:
        /*006c*/ 	.word	0x00000000
        /*0070*/ 	.short	0x0007
        /*0072*/ 	.short	0x0028
        /*0074*/ 	.byte	0x00, 0xf0, 0x11, 0x00


	//----- nvinfo : EIATTR_KPARAM_INFO
	.align		4
.L_21:
        /*0078*/ 	.byte	0x04, 0x17
        /*007a*/ 	.short	(.L_23 - .L_22)
.L_22:
        /*007c*/ 	.word	0x00000000
        /*0080*/ 	.short	0x0006
        /*0082*/ 	.short	0x0024
        /*0084*/ 	.byte	0x00, 0xf0, 0x11, 0x00


	//----- nvinfo : EIATTR_KPARAM_INFO
	.align		4
.L_23:
        /*0088*/ 	.byte	0x04, 0x17
        /*008a*/ 	.short	(.L_25 - .L_24)
.L_24:
        /*008c*/ 	.word	0x00000000
        /*0090*/ 	.short	0x0005
        /*0092*/ 	.short	0x0020
        /*0094*/ 	.byte	0x00, 0xf0, 0x11, 0x00


	//----- nvinfo : EIATTR_KPARAM_INFO
	.align		4
.L_25:
        /*0098*/ 	.byte	0x04, 0x17
        /*009a*/ 	.short	(.L_27 - .L_26)
.L_26:
        /*009c*/ 	.word	0x00000000
        /*00a0*/ 	.short	0x0004
        /*00a2*/ 	.short	0x001c
        /*00a4*/ 	.byte	0x00, 0xf0, 0x11, 0x00


	//----- nvinfo : EIATTR_KPARAM_INFO
	.align		4
.L_27:
        /*00a8*/ 	.byte	0x04, 0x17
        /*00aa*/ 	.short	(.L_29 - .L_28)
.L_28:
        /*00ac*/ 	.word	0x00000000
        /*00b0*/ 	.short	0x0003
        /*00b2*/ 	.short	0x0018
        /*00b4*/ 	.byte	0x00, 0xf0, 0x11, 0x00


	//----- nvinfo : EIATTR_KPARAM_INFO
	.align		4
.L_29:
        /*00b8*/ 	.byte	0x04, 0x17
        /*00ba*/ 	.short	(.L_31 - .L_30)
.L_30:
        /*00bc*/ 	.word	0x00000000
        /*00c0*/ 	.short	0x0002
        /*00c2*/ 	.short	0x0010
        /*00c4*/ 	.byte	0x00, 0xf4, 0x21, 0x00


	//----- nvinfo : EIATTR_KPARAM_INFO
	.align		4
.L_31:
        /*00c8*/ 	.byte	0x04, 0x17
        /*00ca*/ 	.short	(.L_33 - .L_32)
.L_32:
        /*00cc*/ 	.word	0x00000000
        /*00d0*/ 	.short	0x0001
        /*00d2*/ 	.short	0x0008
        /*00d4*/ 	.byte	0x00, 0xf4, 0x21, 0x00


	//----- nvinfo : EIATTR_KPARAM_INFO
	.align		4
.L_33:
        /*00d8*/ 	.byte	0x04, 0x17
        /*00da*/ 	.short	(.L_35 - .L_34)
.L_34:
        /*00dc*/ 	.word	0x00000000
        /*00e0*/ 	.short	0x0000
        /*00e2*/ 	.short	0x0000
        /*00e4*/ 	.byte	0x00, 0xf4, 0x21, 0x00


	//----- nvinfo : EIATTR_SPARSE_MMA_MASK
	.align		4
.L_35:
        /*00e8*/ 	.byte	0x03, 0x50
        /*00ea*/ 	.short	0x0000


	//----- nvinfo : EIATTR_MAXREG_COUNT
	.align		4
        /*00ec*/ 	.byte	0x03, 0x1b
        /*00ee*/ 	.short	0x00ff


	//----- nvinfo : EIATTR_NUM_BARRIERS
	.align		4
        /*00f0*/ 	.byte	0x02, 0x4c
        /*00f2*/ 	.byte	0x01
	.zero		1


	//----- nvinfo : EIATTR_ANNOTATIONS
	.align		4
        /*00f4*/ 	.byte	0x04, 0x55
        /*00f6*/ 	.short	(.L_37 - .L_36)


	//   ....[0]....
.L_36:
        /*00f8*/ 	.word	0x00000001
        /*00fc*/ 	.byte	0x10, 0x01, 0x00, 0x00, 0x01, 0x00, 0x00, 0x00, 0x40, 0x01, 0x00, 0x00, 0x01, 0x00, 0x00, 0x00
        /* <DEDUP_REMOVED lines=2348> */
        /*93cc*/ 	.byte	0x90, 0x3a, 0x02, 0x00


	//----- nvinfo : EIATTR_VRC_CTA_INIT_COUNT
	.align		4
.L_37:
        /*93d0*/ 	.byte	0x02, 0x4a
	.zero		1
	.zero		1


	//----- nvinfo : EIATTR_EXIT_INSTR_OFFSETS
	.align		4
        /*93d4*/ 	.byte	0x04, 0x1c
        /*93d6*/ 	.short	(.L_39 - .L_38)


	//   ....[0]....
.L_38:
        /*93d8*/ 	.word	0x00023bd0


	//   ....[1]....
        /*93dc*/ 	.word	0x00023c00


	//----- nvinfo : EIATTR_REQNTID
	.align		4
.L_39:
        /*93e0*/ 	.byte	0x04, 0x10
        /*93e2*/ 	.short	(.L_41 - .L_40)
.L_40:
        /*93e4*/ 	.word	0x00000040
        /*93e8*/ 	.word	0x00000001
        /*93ec*/ 	.word	0x00000001


	//----- nvinfo : EIATTR_CBANK_PARAM_SIZE
	.align		4
.L_41:
        /*93f0*/ 	.byte	0x03, 0x19
        /*93f2*/ 	.short	0x0050


	//----- nvinfo : EIATTR_PARAM_CBANK
	.align		4
        /*93f4*/ 	.byte	0x04, 0x0a
        /*93f6*/ 	.short	(.L_43 - .L_42)
	.align		4
.L_42:
        /*93f8*/ 	.word	index@(.nv.constant0.matmul_kernel)
        /*93fc*/ 	.short	0x0380
        /*93fe*/ 	.short	0x0050


	//----- nvinfo : EIATTR_SW_WAR
	.align		4
.L_43:
        /*9400*/ 	.byte	0x04, 0x36
        /*9402*/ 	.short	(.L_45 - .L_44)
.L_44:
        /*9404*/ 	.word	0x00000008
.L_45:


//--------------------- .nv.compat                --------------------------
	.section	.nv.compat,"",@"SHT_CUDA_COMPAT_INFO"
	.align	4
        /*0000*/ 	.byte	0x02, 0x02, 0x01, 0x00, 0x02, 0x05, 0x05, 0x00, 0x02, 0x03, 0x00, 0x00, 0x02, 0x06, 0x01, 0x00


//--------------------- .nv.callgraph             --------------------------
	.section	.nv.callgraph,"",@"SHT_CUDA_CALLGRAPH"
	.align	4
	.sectionentsize	8
	.align		4
        /*0000*/ 	.word	0x00000000
	.align		4
        /*0004*/ 	.word	0xffffffff
	.align		4
        /*0008*/ 	.word	0x00000000
	.align		4
        /*000c*/ 	.word	0xfffffffe
	.align		4
        /*0010*/ 	.word	0x00000000
	.align		4
        /*0014*/ 	.word	0xfffffffd
	.align		4
        /*0018*/ 	.word	0x00000000
	.align		4
        /*001c*/ 	.word	0xfffffffc


//--------------------- .text.matmul_kernel       --------------------------
	.section	.text.matmul_kernel,"ax",@progbits
	.align	128
        .global         matmul_kernel
        .type           matmul_kernel,@function
        .size           matmul_kernel,(.L_x_3 - matmul_kernel)
        .other          matmul_kernel,@"STO_CUDA_ENTRY STV_DEFAULT"
matmul_kernel:
.text.matmul_kernel:
[----:B------:R-:W0:Y:S08]  /*0000*/  LDC R1, c[0x0][0x37c] ;  /* 0x0000df00ff017b82 */ /* 0x000e300000000800 */
[----:B------:R-:W1:Y:S01]  /*0010*/  LDC.64 R2, c[0x0][0x398] ;  /* 0x0000e600ff027b82 */ /* 0x000e620000000a00 */
[----:B0-----:R-:W-:Y:S01]  /*0020*/  VIADD R1, R1, 0xffffe9b8 ;  /* 0xffffe9b801017836 */ /* 0x001fe20000000000 */
[----:B------:R-:W0:Y:S01]  /*0030*/  S2R R29, SR_TID.X ;  /* 0x00000000001d7919 */ /* 0x000e220000002100 */
[----:B------:R-:W2:Y:S01]  /*0040*/  LDCU UR4, c[0x0][0x3a0] ;  /* 0x00007400ff0477ac */ /* 0x000ea20008000800 */
[----:B------:R-:W-:-:S02]  /*0050*/  CS2R R14, SRZ ;  /* 0x00000000000e7805 */ /* 0x000fc4000001ff00 */
[----:B------:R-:W-:Y:S02]  /*0060*/  CS2R R16, SRZ ;  /* 0x0000000000107805 */ /* 0x000fe4000001ff00 */
[----:B------:R-:W-:Y:S02]  /*0070*/  CS2R R18, SRZ ;  /* 0x0000000000127805 */ /* 0x000fe4000001ff00 */
[----:B------:R-:W-:Y:S01]  /*0080*/  CS2R R20, SRZ ;  /* 0x0000000000147805 */ /* 0x000fe2000001ff00 */
[----:B------:R-:W3:Y:S01]  /*0090*/  S2UR UR6, SR_CgaCtaId ;  /* 0x00000000000679c3 */ /* 0x000ee20000008800 */
[----:B------:R-:W-:Y:S02]  /*00a0*/  CS2R R22, SRZ ;  /* 0x0000000000167805 */ /* 0x000fe4000001ff00 */
[----:B------:R-:W-:Y:S02]  /*00b0*/  CS2R R24, SRZ ;  /* 0x0000000000187805 */ /* 0x000fe4000001ff00 */
[----:B------:R-:W-:Y:S01]  /*00c0*/  CS2R R26, SRZ ;  /* 0x00000000001a7805 */ /* 0x000fe2000001ff00 */
[----:B------:R-:W-:Y:S01]  /*00d0*/  UMOV UR5, 0x400 ;  /* 0x0000040000057882 */ /* 0x000fe20000000000 */
[----:B------:R-:W4:Y:S01]  /*00e0*/  LDCU.64 UR12, c[0x0][0x358] ;  /* 0x00006b00ff0c77ac */ /* 0x000f220008000a00 */
[----:B--2---:R-:W-:Y:S01]  /*00f0*/  UIADD3 UR4, UPT, UPT, UR4, 0x3f, URZ ;  /* 0x0000003f04047890 */ /* 0x004fe2000fffe0ff */
[----:B-1----:R-:W-:Y:S01]  /*0100*/  VIADD R0, R3, 0x3f ;  /* 0x0000003f03007836 */ /* 0x002fe20000000000 */
[----:B------:R0:W-:Y:S02]  /*0110*/  STL [R1+0xa54], R3 ;  /* 0x000a540301007387 */ /* 0x0001e40000100800 */
[----:B------:R-:W-:-:S02]  /*0120*/  UISETP.GE.AND UP0, UPT, UR4, 0x40, UPT ;  /* 0x000000400400788c */ /* 0x000fc4000bf06270 */
[----:B------:R-:W-:Y:S01]  /*0130*/  SHF.R.S32.HI R5, RZ, 0x1f, R0 ;  /* 0x0000001fff057819 */ /* 0x000fe20000011400 */
[----:B------:R1:W-:Y:S01]  /*0140*/  STL [R1+0xa58], R2 ;  /* 0x000a580201007387 */ /* 0x0003e20000100800 */
[----:B---3--:R-:W-:Y:S02]  /*0150*/  ULEA UR5, UR6, UR5, 0x18 ;  /* 0x0000000506057291 */ /* 0x008fe4000f8ec0ff */
[----:B------:R-:W-:Y:S01]  /*0160*/  LEA.HI R5, R5, R0, RZ, 0x6 ;  /* 0x0000000005057211 */ /* 0x000fe200078f30ff */
[----:B------:R-:W-:Y:S01]  /*0170*/  STL [R1+0x20], RZ ;  /* 0x000020ff01007387 */ /* 0x000fe20000100800 */
[----:B0-----:R-:W-:Y:S02]  /*0180*/  LOP3.LUT R3, R29, 0x3f, RZ, 0xc0, !PT ;  /* 0x0000003f1d037812 */ /* 0x001fe400078ec0ff */
[----:B------:R-:W-:Y:S01]  /*0190*/  SHF.R.S32.HI R0, RZ, 0x6, R5 ;  /* 0x00000006ff007819 */ /* 0x000fe20000011405 */
[----:B------:R-:W-:Y:S04]  /*01a0*/  STL [R1+0x24], RZ ;  /* 0x000024ff01007387 */ /* 0x000fe80000100800 */
[----:B------:R-:W-:Y:S01]  /*01b0*/  IMAD.SHL.U32 R0, R0, 0x8, RZ ;  /* 0x0000000800007824 */ /* 0x000fe200078e00ff */
[----:B------:R-:W0:Y:S04]  /*01c0*/  S2R R5, SR_CTAID.X ;  /* 0x0000000000057919 */ /* 0x000e280000002500 */
[-C--:B------:R-:W-:Y:S01]  /*01d0*/  IABS R9, R0.reuse ;  /* 0x0000000000097213 */ /* 0x080fe20000000000 */
[----:B------:R-:W-:Y:S01]  /*01e0*/  STL [R1+0x28], RZ ;  /* 0x000028ff01007387 */ /* 0x000fe20000100800 */
[----:B------:R-:W-:-:S02]  /*01f0*/  IABS R12, R0 ;  /* 0x00000000000c7213 */ /* 0x000fc40000000000 */
[----:B------:R-:W2:Y:S01]  /*0200*/  I2F.RP R4, R9 ;  /* 0x0000000900047306 */ /* 0x000ea20000209400 */
[----:B------:R-:W-:Y:S04]  /*0210*/  STL [R1+0x2c], RZ ;  /* 0x00002cff01007387 */ /* 0x000fe80000100800 */
[----:B------:R-:W-:Y:S04]  /*0220*/  STL [R1+0x10], RZ ;  /* 0x000010ff01007387 */ /* 0x000fe80000100800 */
[----:B------:R-:W-:Y:S04]  /*0230*/  STL [R1+0x14], RZ ;  /* 0x000014ff01007387 */ /* 0x000fe80000100800 */
[----:B------:R-:W-:Y:S01]  /*0240*/  STL [R1+0x18], RZ ;  /* 0x000018ff01007387 */ /* 0x000fe20000100800 */
[----:B--2---:R-:W2:Y:S03]  /*0250*/  MUFU.RCP R4, R4 ;  /* 0x0000000400047308 */ /* 0x004ea60000001000 */
[----:B------:R-:W-:Y:S04]  /*0260*/  STL [R1+0x1c], RZ ;  /* 0x00001cff01007387 */ /* 0x000fe80000100800 */
[----:B------:R-:W-:Y:S01]  /*0270*/  STL [R1], RZ ;  /* 0x000000ff01007387 */ /* 0x000fe20000100800 */
[----:B0-----:R-:W-:-:S03]  /*0280*/  IABS R10, R5 ;  /* 0x00000005000a7213 */ /* 0x001fc60000000000 */
[----:B------:R-:W-:Y:S04]  /*0290*/  STL [R1+0x4], RZ ;  /* 0x000004ff01007387 */ /* 0x000fe80000100800 */
[----:B------:R-:W-:Y:S01]  /*02a0*/  STL [R1+0x8], RZ ;  /* 0x000008ff01007387 */ /* 0x000fe20000100800 */
[----:B--2---:R-:W-:-:S03]  /*02b0*/  VIADD R6, R4, 0xffffffe ;  /* 0x0ffffffe04067836 */ /* 0x004fc60000000000 */
[----:B------:R-:W-:Y:S01]  /*02c0*/  STL [R1+0xc], RZ ;  /* 0x00000cff01007387 */ /* 0x000fe20000100800 */
[----:B------:R-:W-:Y:S01]  /*02d0*/  IMAD.MOV R4, RZ, RZ, -R12 ;  /* 0x000000ffff047224 */ /* 0x000fe200078e0a0c */
[----:B------:R-:W-:Y:S01]  /*02e0*/  CS2R R12, SRZ ;  /* 0x00000000000c7805 */ /* 0x000fe2000001ff00 */
[----:B------:R0:W2:Y:S01]  /*02f0*/  F2I.FTZ.U32.TRUNC.NTZ R7, R6 ;  /* 0x0000000600077305 */ /* 0x0000a2000021f000 */
[----:B------:R-:W-:Y:S04]  /*0300*/  STL [R1+0x40], RZ ;  /* 0x000040ff01007387 */ /* 0x000fe80000100800 */
[----:B------:R-:W-:Y:S01]  /*0310*/  STL [R1+0x44], RZ ;  /* 0x000044ff01007387 */ /* 0x000fe20000100800 */
[----:B0-----:R-:W-:-:S03]  /*0320*/  IMAD.MOV.U32 R6, RZ, RZ, RZ ;  /* 0x000000ffff067224 */ /* 0x001fc600078e00ff */
[----:B------:R-:W-:Y:S04]  /*0330*/  STL [R1+0x48], RZ ;  /* 0x000048ff01007387 */ /* 0x000fe80000100800 */
[----:B------:R-:W-:Y:S01]  /*0340*/  STL [R1+0x4c], RZ ;  /* 0x00004cff01007387 */ /* 0x000fe20000100800 */
[----:B--2---:R-:W-:-:S03]  /*0350*/  IMAD.MOV R8, RZ, RZ, -R7 ;  /* 0x000000ffff087224 */ /* 0x004fc600078e0a07 */
[----:B------:R-:W-:Y:S01]  /*0360*/  STL [R1+0x30], RZ ;  /* 0x000030ff01007387 */ /* 0x000fe20000100800 */
[----:B------:R-:W-:Y:S02]  /*0370*/  IMAD R11, R8, R9, RZ ;  /* 0x00000009080b7224 */ /* 0x000fe400078e02ff */
[----:B------:R-:W-:Y:S01]  /*0380*/  IMAD.MOV.U32 R8, RZ, RZ, R10 ;  /* 0x000000ffff087224 */ /* 0x000fe200078e000a */
[----:B------:R-:W-:Y:S01]  /*0390*/  STL [R1+0x34], RZ ;  /* 0x000034ff01007387 */ /* 0x000fe20000100800 */
[----:B------:R-:W-:-:S03]  /*03a0*/  IMAD.HI.U32 R7, R7, R11, R6 ;  /* 0x0000000b07077227 */ /* 0x000fc600078e0006 */
[----:B------:R-:W-:Y:S03]  /*03b0*/  STL [R1+0x38], RZ ;  /* 0x000038ff01007387 */ /* 0x000fe60000100800 */
[----:B------:R-:W-:Y:S01]  /*03c0*/  IMAD.HI.U32 R7, R7, R8, RZ ;  /* 0x0000000807077227 */ /* 0x000fe200078e00ff */
[----:B------:R-:W-:Y:S03]  /*03d0*/  STL [R1+0x3c], RZ ;  /* 0x00003cff01007387 */ /* 0x000fe60000100800 */
[----:B------:R-:W-:Y:S01]  /*03e0*/  IMAD R4, R7, R4, R8 ;  /* 0x0000000407047224 */ /* 0x000fe200078e0208 */
[----:B------:R-:W-:Y:S04]  /*03f0*/  STL [R1+0x50], RZ ;  /* 0x000050ff01007387 */ /* 0x000fe80000100800 */
[----:B------:R-:W-:Y:S01]  /*0400*/  ISETP.GT.U32.AND P1, PT, R9, R4, PT ;  /* 0x000000040900720c */ /* 0x000fe20003f24070 */
[----:B------:R-:W-:Y:S04]  /*0410*/  STL [R1+0x54], RZ ;  /* 0x000054ff01007387 */ /* 0x000fe80000100800 */
[----:B------:R-:W-:Y:S04]  /*0420*/  STL [R1+0x58], RZ ;  /* 0x000058ff01007387 */ /* 0x000fe80000100800 */
[----:B------:R-:W-:Y:S04]  /*0430*/  STL [R1+0x5c], RZ ;  /* 0x00005cff01007387 */ /* 0x000fe80000100800 */
[----:B------:R-:W-:Y:S01]  /*0440*/  @!P1 IMAD.IADD R4, R4, 0x1, -R9 ;  /* 0x0000000104049824 */ /* 0x000fe200078e0a09 */
[----:B------:R-:W-:Y:S01]  /*0450*/  STL [R1+0x60], RZ ;  /* 0x000060ff01007387 */ /* 0x000fe20000100800 */
[----:B------:R-:W-:Y:S01]  /*0460*/  @!P1 VIADD R7, R7, 0x1 ;  /* 0x0000000107079836 */ /* 0x000fe20000000000 */
[----:B------:R-:W-:-:S02]  /*0470*/  ISETP.NE.AND P1, PT, R0, RZ, PT ;  /* 0x000000ff0000720c */ /* 0x000fc40003f25270 */
[----:B------:R-:W-:Y:S01]  /*0480*/  ISETP.GE.U32.AND P0, PT, R4, R9, PT ;  /* 0x000000090400720c */ /* 0x000fe20003f06070 */
[----:B------:R-:W-:Y:S01]  /*0490*/  STL [R1+0x64], RZ ;  /* 0x000064ff01007387 */ /* 0x000fe20000100800 */
[----:B------:R-:W-:-:S03]  /*04a0*/  LOP3.LUT R4, R5, R0, RZ, 0x3c, !PT ;  /* 0x0000000005047212 */ /* 0x000fc600078e3cff */
[----:B------:R-:W-:Y:S01]  /*04b0*/  STL [R1+0x68], RZ ;  /* 0x000068ff01007387 */ /* 0x000fe20000100800 */
[----:B------:R-:W-:Y:S01]  /*04c0*/  ISETP.GE.AND P2, PT, R4, RZ, PT ;  /* 0x000000ff0400720c */ /* 0x000fe20003f46270 */
[----:B------:R-:W-:Y:S02]  /*04d0*/  VIADD R4, R2, 0x7f ;  /* 0x0000007f02047836 */ /* 0x000fe40000000000 */
[----:B------:R-:W-:Y:S04]  /*04e0*/  STL [R1+0x6c], RZ ;  /* 0x00006cff01007387 */ /* 0x000fe80000100800 */
[----:B------:R-:W-:Y:S01]  /*04f0*/  @P0 VIADD R7, R7, 0x1 ;  /* 0x0000000107070836 */ /* 0x000fe20000000000 */
[----:B------:R-:W-:Y:S03]  /*0500*/  STL [R1+0x70], RZ ;  /* 0x000070ff01007387 */ /* 0x000fe60000100800 */
[----:B------:R-:W-:Y:S01]  /*0510*/  IMAD.MOV.U32 R6, RZ, RZ, R7 ;  /* 0x000000ffff067224 */ /* 0x000fe200078e0007 */
[----:B------:R-:W-:Y:S01]  /*0520*/  SHF.R.S32.HI R7, RZ, 0x1f, R4 ;  /* 0x0000001fff077819 */ /* 0x000fe20000011404 */
[----:B------:R-:W-:Y:S02]  /*0530*/  STL [R1+0x74], RZ ;  /* 0x000074ff01007387 */ /* 0x000fe40000100800 */
[----:B------:R-:W-:Y:S01]  /*0540*/  @!P2 IMAD.MOV R6, RZ, RZ, -R6 ;  /* 0x000000ffff06a224 */ /* 0x000fe200078e0a06 */
[----:B------:R-:W-:Y:S01]  /*0550*/  @!P1 LOP3.LUT R6, RZ, R0, RZ, 0x33, !PT ;  /* 0x00000000ff069212 */ /* 0x000fe200078e33ff */
[----:B------:R-:W-:Y:S01]  /*0560*/  STL [R1+0x78], RZ ;  /* 0x000078ff01007387 */ /* 0x000fe20000100800 */
[----:B------:R-:W-:-:S03]  /*0570*/  LEA.HI R7, R7, R4, RZ, 0x7 ;  /* 0x0000000407077211 */ /* 0x000fc600078f38ff */
[----:B------:R-:W-:Y:S01]  /*0580*/  IMAD.SHL.U32 R28, R6, 0x8, RZ ;  /* 0x00000008061c7824 */ /* 0x000fe200078e00ff */
[----:B------:R-:W-:Y:S01]  /*0590*/  STL [R1+0x7c], RZ ;  /* 0x00007cff01007387 */ /* 0x000fe20000100800 */
[----:B------:R-:W-:-:S03]  /*05a0*/  IMAD.MOV R6, RZ, RZ, -R6 ;  /* 0x000000ffff067224 */ /* 0x000fc600078e0a06 */
[----:B------:R-:W-:Y:S01]  /*05b0*/  LEA.HI.SX32 R4, R7, -R28, 0x19 ;  /* 0x8000001c07047211 */ /* 0x000fe200078fcaff */
[----:B------:R-:W-:Y:S01]  /*05c0*/  IMAD R11, R0, R6, R5 ;  /* 0x00000006000b7224 */ /* 0x000fe200078e0205 */
[----:B------:R-:W-:Y:S01]  /*05d0*/  STL [R1+0x80], RZ ;  /* 0x000080ff01007387 */ /* 0x000fe20000100800 */
[----:B------:R-:W-:Y:S01]  /*05e0*/  IMAD.MOV.U32 R6, RZ, RZ, RZ ;  /* 0x000000ffff067224 */ /* 0x000fe200078e00ff */
[----:B------:R-:W-:Y:S02]  /*05f0*/  VIMNMX R4, PT, PT, R4, 0x8, PT ;  /* 0x0000000804047848 */ /* 0x000fe40003fe0100 */
[----:B------:R-:W-:Y:S02]  /*0600*/  STL [R1+0x84], RZ ;  /* 0x000084ff01007387 */ /* 0x000fe40000100800 */
[-C--:B------:R-:W-:Y:S02]  /*0610*/  IABS R10, R4.reuse ;  /* 0x00000004000a7213 */ /* 0x080fe40000000000 */
[----:B------:R-:W-:Y:S01]  /*0620*/  IABS R0, R4 ;  /* 0x0000000400007213 */ /* 0x000fe20000000000 */
[----:B------:R-:W-:Y:S01]  /*0630*/  STL [R1+0x88], RZ ;  /* 0x000088ff01007387 */ /* 0x000fe20000100800 */
[----:B------:R-:W0:Y:S03]  /*0640*/  I2F.RP R8, R10 ;  /* 0x0000000a00087306 */ /* 0x000e260000209400 */
[----:B------:R-:W-:Y:S04]  /*0650*/  STL [R1+0x8c], RZ ;  /* 0x00008cff01007387 */ /* 0x000fe80000100800 */
[----:B------:R-:W-:Y:S04]  /*0660*/  STL [R1+0x90], RZ ;  /* 0x000090ff01007387 */ /* 0x000fe80000100800 */
[----:B------:R-:W-:Y:S01]  /*0670*/  STL [R1+0x94], RZ ;  /* 0x000094ff01007387 */ /* 0x000fe20000100800 */
[----:B0-----:R-:W0:Y:S03]  /*0680*/  MUFU.RCP R8, R8 ;  /* 0x0000000800087308 */ /* 0x001e260000001000 */
[----:B------:R-:W-:Y:S04]  /*0690*/  STL [R1+0x98], RZ ;  /* 0x000098ff01007387 */ /* 0x000fe80000100800 */
[----:B------:R-:W-:Y:S01]  /*06a0*/  STL [R1+0x9c], RZ ;  /* 0x00009cff01007387 */ /* 0x000fe20000100800 */
[----:B0-----:R-:W-:-:S06]  /*06b0*/  VIADD R7, R8, 0xffffffe ;  /* 0x0ffffffe08077836 */ /* 0x001fcc0000000000 */
[----:B------:R-:W0:Y:S02]  /*06c0*/  F2I.FTZ.U32.TRUNC.NTZ R7, R7 ;  /* 0x0000000700077305 */ /* 0x000e24000021f000 */
[----:B0-----:R-:W-:-:S04]  /*06d0*/  IMAD.MOV R9, RZ, RZ, -R7 ;  /* 0x000000ffff097224 */ /* 0x001fc800078e0a07 */
[----:B------:R-:W-:Y:S01]  /*06e0*/  IMAD.MOV.U32 R5, RZ, RZ, R9 ;  /* 0x000000ffff057224 */ /* 0x000fe200078e0009 */
[----:B------:R-:W-:-:S03]  /*06f0*/  IABS R9, R11 ;  /* 0x0000000b00097213 */ /* 0x000fc60000000000 */
[----:B------:R-:W-:-:S04]  /*0700*/  IMAD R5, R5, R10, RZ ;  /* 0x0000000a05057224 */ /* 0x000fc800078e02ff */
[----:B------:R-:W-:-:S04]  /*0710*/  IMAD.HI.U32 R6, R7, R5, R6 ;  /* 0x0000000507067227 */ /* 0x000fc800078e0006 */
[----:B------:R-:W-:Y:S02]  /*0720*/  IMAD.MOV R5, RZ, RZ, -R0 ;  /* 0x000000ffff057224 */ /* 0x000fe400078e0a00 */
[----:B------:R-:W-:Y:S01]  /*0730*/  IMAD.HI.U32 R0, R6, R9, RZ ;  /* 0x0000000906007227 */ /* 0x000fe200078e00ff */
[----:B------:R-:W-:-:S03]  /*0740*/  CS2R R6, SRZ ;  /* 0x0000000000067805 */ /* 0x000fc6000001ff00 */
[----:B------:R-:W-:Y:S01]  /*0750*/  IMAD R5, R0, R5, R9 ;  /* 0x0000000500057224 */ /* 0x000fe200078e0209 */
[----:B------:R-:W-:-:S04]  /*0760*/  CS2R R8, SRZ ;  /* 0x0000000000087805 */ /* 0x000fc8000001ff00 */
[----:B------:R-:W-:-:S13]  /*0770*/  ISETP.GT.U32.AND P1, PT, R10, R5, PT ;  /* 0x000000050a00720c */ /* 0x000fda0003f24070 */
[----:B------:R-:W-:Y:S02]  /*0780*/  @!P1 IMAD.IADD R5, R5, 0x1, -R10 ;  /* 0x0000000105059824 */ /* 0x000fe400078e0a0a */
[----:B------:R-:W-:Y:S01]  /*0790*/  @!P1 VIADD R0, R0, 0x1 ;  /* 0x0000000100009836 */ /* 0x000fe20000000000 */
[----:B------:R-:W-:Y:S02]  /*07a0*/  ISETP.NE.AND P1, PT, R4, RZ, PT ;  /* 0x000000ff0400720c */ /* 0x000fe40003f25270 */
[----:B------:R-:W-:Y:S02]  /*07b0*/  ISETP.GE.U32.AND P0, PT, R5, R10, PT ;  /* 0x0000000a0500720c */ /* 0x000fe40003f06070 */
[----:B------:R-:W-:-:S04]  /*07c0*/  LOP3.LUT R5, R11, R4, RZ, 0x3c, !PT ;  /* 0x000000040b057212 */ /* 0x000fc800078e3cff */
[----:B------:R-:W-:-:S07]  /*07d0*/  ISETP.GE.AND P2, PT, R5, RZ, PT ;  /* 0x000000ff0500720c */ /* 0x000fce0003f46270 */
[----:B------:R-:W-:-:S06]  /*07e0*/  @P0 VIADD R0, R0, 0x1 ;  /* 0x0000000100000836 */ /* 0x000fcc0000000000 */
[----:B------:R-:W-:Y:S01]  /*07f0*/  @!P2 IMAD.MOV R0, RZ, RZ, -R0 ;  /* 0x000000ffff00a224 */ /* 0x000fe200078e0a00 */
[----:B------:R-:W-:-:S05]  /*0800*/  @!P1 LOP3.LUT R0, RZ, R4, RZ, 0x33, !PT ;  /* 0x00000004ff009212 */ /* 0x000fca00078e33ff */
[----:B-1----:R-:W-:Y:S02]  /*0810*/  IMAD.SHL.U32 R2, R0, 0x40, RZ ;  /* 0x0000004000027824 */ /* 0x002fe400078e00ff */
[----:B------:R-:W-:Y:S02]  /*0820*/  IMAD.MOV R5, RZ, RZ, -R0 ;  /* 0x000000ffff057224 */ /* 0x000fe400078e0a00 */
[C---:B------:R-:W-:Y:S01]  /*0830*/  VIADD R0, R2.reuse, 0x1 ;  /* 0x0000000102007836 */ /* 0x040fe20000000000 */
[----:B------:R-:W-:Y:S01]  /*0840*/  STL [R1+0x3cc], R2 ;  /* 0x0003cc0201007387 */ /* 0x000fe20000100800 */
[----:B------:R-:W-:Y:S02]  /*0850*/  VIADD R29, R2, 0x2 ;  /* 0x00000002021d7836 */ /* 0x000fe40000000000 */
[----:B------:R-:W-:Y:S01]  /*0860*/  IMAD R5, R4, R5, R11 ;  /* 0x0000000504057224 */ /* 0x000fe200078e020b */
[----:B------:R0:W-:Y:S01]  /*0870*/  STL [R1+0x190], R0 ;  /* 0x0001900001007387 */ /* 0x0001e20000100800 */
[----:B------:R-:W-:-:S02]  /*0880*/  CS2R R10, SRZ ;  /* 0x00000000000a7805 */ /* 0x000fc4000001ff00 */
[----:B------:R-:W-:Y:S01]  /*0890*/  IMAD.IADD R28, R28, 0x1, R5 ;  /* 0x000000011c1c7824 */ /* 0x000fe200078e0205 */
[----:B------:R1:W-:Y:S01]  /*08a0*/  STL [R1+0x18c], R29 ;  /* 0x00018c1d01007387 */ /* 0x0003e20000100800 */
[----:B------:R-:W-:Y:S02]  /*08b0*/  CS2R R4, SRZ ;  /* 0x0000000000047805 */ /* 0x000fe4000001ff00 */
[----:B------:R-:W-:Y:S02]  /*08c0*/  IMAD R3, R28, 0x80, R3 ;  /* 0x000000801c037824 */ /* 0x000fe400078e0203 */
[C---:B------:R-:W-:Y:S02]  /*08d0*/  VIADD R28, R2.reuse, 0x3f ;  /* 0x0000003f021c7836 */ /* 0x040fe40000000000 */
[C---:B0-----:R-:W-:Y:S02]  /*08e0*/  VIADD R0, R2.reuse, 0x3 ;  /* 0x0000000302007836 */ /* 0x041fe40000000000 */
[----:B-1----:R-:W-:-:S03]  /*08f0*/  VIADD R29, R2, 0x4 ;  /* 0x00000004021d7836 */ /* 0x002fc60000000000 */
[----:B------:R0:W-:Y:S04]  /*0900*/  STL [R1+0x188], R0 ;  /* 0x0001880001007387 */ /* 0x0001e80000100800 */
[----:B------:R1:W-:Y:S01]  /*0910*/  STL [R1+0x184], R29 ;  /* 0x0001841d01007387 */ /* 0x0003e20000100800 */
        /* <DEDUP_REMOVED lines=113> */
[----:B-1----:R-:W-:Y:S02]  /*1030*/  VIADD R29, R2, 0x3e ;  /* 0x0000003e021d7836 */ /* 0x002fe40000000000 */
[----:B------:R0:W5:Y:S04]  /*1040*/  LDL.LU R2, [R1+0xa58] ;  /* 0x000a580001027983 */ /* 0x0001680000300800 */
[----:B------:R1:W-:Y:S02]  /*1050*/  STL [R1+0x438], R3 ;  /* 0x0004380301007387 */ /* 0x0003e40000100800 */
[----:B-1----:R-:W-:-:S05]  /*1060*/  VIADD R3, R3, 0x40 ;  /* 0x0000004003037836 */ /* 0x002fca0000000000 */
[----:B------:R1:W-:Y:S04]  /*1070*/  STL [R1+0x43c], R3 ;  /* 0x00043c0301007387 */ /* 0x0003e80000100800 */
[----:B-1----:R0:W5:Y:S01]  /*1080*/  LDL.LU R3, [R1+0xa54] ;  /* 0x000a540001037983 */ /* 0x0021620000300800 */
[----:B----4-:R-:W-:Y:S05]  /*1090*/  BRA.U !UP0, `(.L_x_0) ;  /* 0x000001ed084c7547 */ /* 0x010fea000b800000 */
[----:B------:R-:W2:Y:S04]  /*10a0*/  LDL R25, [R1+0x438] ;  /* 0x0004380001197983 */ /* 0x000ea80000100800 */
[----:B------:R-:W3:Y:S01]  /*10b0*/  LDL R14, [R1+0x43c] ;  /* 0x00043c00010e7983 */ /* 0x000ee20000100800 */
[----:B-----5:R-:W-:Y:S01]  /*10c0*/  IABS R6, R2 ;  /* 0x0000000200067213 */ /* 0x020fe20000000000 */
[----:B------:R-:W-:Y:S01]  /*10d0*/  IMAD.MOV.U32 R13, RZ, RZ, R0 ;  /* 0x000000ffff0d7224 */ /* 0x000fe200078e0000 */
[----:B------:R-:W-:Y:S01]  /*10e0*/  ISETP.GE.AND P4, PT, R28, RZ, PT ;  /* 0x000000ff1c00720c */ /* 0x000fe20003f86270 */
[----:B------:R-:W4:Y:S01]  /*10f0*/  LDL.LU R21, [R1+0x138] ;  /* 0x0001380001157983 */ /* 0x000f220000300800 */
[----:B------:R-:W1:Y:S03]  /*1100*/  LDCU UR6, c[0x0][0x3ac] ;  /* 0x00007580ff0677ac */ /* 0x000e660008000800 */
[----:B------:R-:W4:Y:S01]  /*1110*/  LDL.LU R23, [R1+0x130] ;  /* 0x0001300001177983 */ /* 0x000f220000300800 */
[----:B------:R-:W0:Y:S03]  /*1120*/  LDCU.128 UR8, c[0x0][0x380] ;  /* 0x00007000ff0877ac */ /* 0x000e260008000c00 */
[----:B------:R-:W4:Y:S01]  /*1130*/  LDL.LU R17, [R1+0x124] ;  /* 0x0001240001117983 */ /* 0x000f220000300800 */
[----:B------:R-:W0:Y:S03]  /*1140*/  LDCU UR7, c[0x0][0x3a4] ;  /* 0x00007480ff0777ac */ /* 0x000e260008000800 */
[----:B------:R-:W4:Y:S01]  /*1150*/  LDL.LU R22, [R1+0x12c] ;  /* 0x00012c0001167983 */ /* 0x000f220000300800 */
[----:B------:R-:W0:Y:S03]  /*1160*/  LDCU UR14, c[0x0][0x3b0] ;  /* 0x00007600ff0e77ac */ /* 0x000e260008000800 */
[----:B------:R-:W4:Y:S04]  /*1170*/  LDL.LU R16, [R1+0x108] ;  /* 0x0001080001107983 */ /* 0x000f280000300800 */
[----:B------:R-:W4:Y:S04]  /*1180*/  LDL.LU R18, [R1+0x128] ;  /* 0x0001280001127983 */ /* 0x000f280000300800 */
[----:B------:R-:W4:Y:S04]  /*1190*/  LDL.LU R26, [R1+0x140] ;  /* 0x00014000011a7983 */ /* 0x000f280000300800 */
[----:B------:R-:W4:Y:S04]  /*11a0*/  LDL.LU R19, [R1+0xfc] ;  /* 0x0000fc0001137983 */ /* 0x000f280000300800 */
[----:B------:R-:W4:Y:S04]  /*11b0*/  LDL.LU R20, [R1+0x13c] ;  /* 0x00013c0001147983 */ /* 0x000f280000300800 */
[----:B------:R-:W4:Y:S04]  /*11c0*/  LDL.LU R27, [R1+0x150] ;  /* 0x00015000011b7983 */ /* 0x000f280000300800 */
[----:B------:R-:W4:Y:S01]  /*11d0*/  LDL.LU R15, [R1+0xa4] ;  /* 0x0000a400010f7983 */ /* 0x000f220000300800 */
[----:B------:R-:W0:Y:S01]  /*11e0*/  I2F.RP R4, R6 ;  /* 0x0000000600047306 */ /* 0x000e220000209400 */
[----:B------:R-:W-:-:S02]  /*11f0*/  IABS R0, R3 ;  /* 0x0000000300007213 */ /* 0x000fc40000000000 */
[----:B------:R2:W-:Y:S05]  /*1200*/  STL [R1+0xb8c], R3 ;  /* 0x000b8c0301007387 */ /* 0x0005ea0000100800 */
[----:B------:R-:W1:Y:S08]  /*1210*/  I2F.RP R24, R0 ;  /* 0x0000000000187306 */ /* 0x000e700000209400 */
[----:B0-----:R-:W0:Y:S08]  /*1220*/  MUFU.RCP R4, R4 ;  /* 0x0000000400047308 */ /* 0x001e300000001000 */
[----:B-1----:R-:W1:Y:S01]  /*1230*/  MUFU.RCP R24, R24 ;  /* 0x0000001800187308 */ /* 0x002e620000001000 */
[----:B0-----:R-:W-:-:S07]  /*1240*/  VIADD R4, R4, 0xffffffe ;  /* 0x0ffffffe04047836 */ /* 0x001fce0000000000 */
[----:B------:R0:W0:Y:S01]  /*1250*/  F2I.FTZ.U32.TRUNC.NTZ R5, R4 ;  /* 0x0000000400057305 */ /* 0x000022000021f000 */
[----:B-1----:R-:W-:Y:S02]  /*1260*/  VIADD R24, R24, 0xffffffe ;  /* 0x0ffffffe18187836 */ /* 0x002fe40000000000 */
[----:B0-----:R-:W-:Y:S02]  /*1270*/  IMAD.MOV.U32 R4, RZ, RZ, RZ ;  /* 0x000000ffff047224 */ /* 0x001fe400078e00ff */
[----:B------:R-:W-:-:S04]  /*1280*/  IMAD.MOV R9, RZ, RZ, -R5 ;  /* 0x000000ffff097224 */ /* 0x000fc800078e0a05 */
[----:B------:R-:W-:-:S04]  /*1290*/  IMAD R9, R9, R6, RZ ;  /* 0x0000000609097224 */ /* 0x000fc800078e02ff */
[----:B------:R-:W-:-:S04]  /*12a0*/  IMAD.HI.U32 R9, R5, R9, R4 ;  /* 0x0000000905097227 */ /* 0x000fc800078e0004 */
[----:B--2---:R-:W-:Y:S02]  /*12b0*/  IMAD.MOV.U32 R3, RZ, RZ, R25 ;  /* 0x000000ffff037224 */ /* 0x004fe400078e0019 */
[----:B------:R-:W0:Y:S01]  /*12c0*/  F2I.FTZ.U32.TRUNC.NTZ R25, R24 ;  /* 0x0000001800197305 */ /* 0x000e22000021f000 */
[----:B---3--:R-:W-:Y:S02]  /*12d0*/  IABS R7, R14 ;  /* 0x0000000e00077213 */ /* 0x008fe40000000000 */
[----:B------:R-:W-:-:S03]  /*12e0*/  IABS R8, R3 ;  /* 0x0000000300087213 */ /* 0x000fc60000000000 */
[----:B------:R-:W-:Y:S02]  /*12f0*/  IMAD.MOV.U32 R4, RZ, RZ, R7 ;  /* 0x000000ffff047224 */ /* 0x000fe400078e0007 */
[----:B------:R-:W-:Y:S02]  /*1300*/  IMAD.MOV.U32 R5, RZ, RZ, R8 ;  /* 0x000000ffff057224 */ /* 0x000fe400078e0008 */
[----:B------:R-:W-:-:S04]  /*1310*/  IMAD.HI.U32 R8, R9, R4, RZ ;  /* 0x0000000409087227 */ /* 0x000fc800078e00ff */
[----:B------:R-:W-:-:S04]  /*1320*/  IMAD.HI.U32 R7, R9, R5, RZ ;  /* 0x0000000509077227 */ /* 0x000fc800078e00ff */
[----:B------:R-:W-:Y:S02]  /*1330*/  IMAD.MOV R9, RZ, RZ, -R7 ;  /* 0x000000ffff097224 */ /* 0x000fe400078e0a07 */
[----:B------:R-:W-:Y:S02]  /*1340*/  IMAD.MOV R8, RZ, RZ, -R8 ;  /* 0x000000ffff087224 */ /* 0x000fe400078e0a08 */
[----:B0-----:R-:W-:Y:S02]  /*1350*/  IMAD.MOV R7, RZ, RZ, -R25 ;  /* 0x000000ffff077224 */ /* 0x001fe400078e0a19 */
[C---:B------:R-:W-:Y:S02]  /*1360*/  IMAD R4, R6.reuse, R8, R4 ;  /* 0x0000000806047224 */ /* 0x040fe400078e0204 */
[----:B------:R-:W-:Y:S01]  /*1370*/  IMAD R8, R7, R0, RZ ;  /* 0x0000000007087224 */ /* 0x000fe200078e02ff */
[----:B------:R-:W-:Y:S01]  /*1380*/  IABS R7, R28 ;  /* 0x0000001c00077213 */ /* 0x000fe20000000000 */
[----:B------:R-:W-:Y:S01]  /*1390*/  IMAD.MOV.U32 R24, RZ, RZ, RZ ;  /* 0x000000ffff187224 */ /* 0x000fe200078e00ff */
[----:B------:R-:W2:Y:S01]  /*13a0*/  LDL.LU R28, [R1+0xa8] ;  /* 0x0000a800011c7983 */ /* 0x000ea20000300800 */
[C---:B------:R-:W-:Y:S01]  /*13b0*/  IMAD R5, R6.reuse, R9, R5 ;  /* 0x0000000906057224 */ /* 0x040fe200078e0205 */
[----:B------:R-:W-:Y:S01]  /*13c0*/  ISETP.GE.AND P6, PT, R3, RZ, PT ;  /* 0x000000ff0300720c */ /* 0x000fe20003fc6270 */
[----:B------:R-:W-:Y:S01]  /*13d0*/  IMAD.HI.U32 R24, R25, R8, R24 ;  /* 0x0000000819187227 */ /* 0x000fe200078e0018 */
[C---:B------:R-:W-:Y:S01]  /*13e0*/  ISETP.GT.U32.AND P1, PT, R6.reuse, R4, PT ;  /* 0x000000040600720c */ /* 0x040fe20003f24070 */
[----:B------:R-:W3:Y:S01]  /*13f0*/  LDL.LU R25, [R1+0xac] ;  /* 0x0000ac0001197983 */ /* 0x000ee20000300800 */
[----:B------:R-:W-:-:S02]  /*1400*/  ISETP.GT.U32.AND P0, PT, R6, R5, PT ;  /* 0x000000050600720c */ /* 0x000fc40003f04070 */
[----:B------:R-:W-:Y:S01]  /*1410*/  IABS R8, R29 ;  /* 0x0000001d00087213 */ /* 0x000fe20000000000 */
[----:B------:R-:W3:Y:S01]  /*1420*/  LDL.LU R3, [R1+0xb0] ;  /* 0x0000b00001037983 */ /* 0x000ee20000300800 */
[----:B------:R-:W-:Y:S01]  /*1430*/  IMAD.HI.U32 R11, R24, R7, RZ ;  /* 0x00000007180b7227 */ /* 0x000fe200078e00ff */
[----:B------:R-:W-:-:S03]  /*1440*/  IABS R9, R13 ;  /* 0x0000000d00097213 */ /* 0x000fc60000000000 */
[----:B------:R-:W-:Y:S02]  /*1450*/  IMAD.MOV R11, RZ, RZ, -R11 ;  /* 0x000000ffff0b7224 */ /* 0x000fe400078e0a0b */
[----:B------:R-:W-:-:S04]  /*1460*/  IMAD.HI.U32 R10, R24, R8, RZ ;  /* 0x00000008180a7227 */ /* 0x000fc800078e00ff */
[--C-:B------:R-:W-:Y:S02]  /*1470*/  @!P0 IMAD.IADD R5, R5, 0x1, -R6.reuse ;  /* 0x0000000105058824 */ /* 0x100fe400078e0a06 */
[----:B------:R-:W-:Y:S02]  /*1480*/  IMAD R7, R0, R11, R7 ;  /* 0x0000000b00077224 */ /* 0x000fe400078e0207 */
[----:B------:R-:W-:Y:S01]  /*1490*/  @!P1 IMAD.IADD R4, R4, 0x1, -R6 ;  /* 0x0000000104049824 */ /* 0x000fe200078e0a06 */
[----:B------:R-:W-:Y:S02]  /*14a0*/  ISETP.GT.U32.AND P2, PT, R6, R5, PT ;  /* 0x000000050600720c */ /* 0x000fe40003f44070 */
[----:B------:R-:W-:Y:S02]  /*14b0*/  ISETP.GT.U32.AND P3, PT, R0, R7, PT ;  /* 0x000000070000720c */ /* 0x000fe40003f64070 */
[----:B------:R-:W-:-:S09]  /*14c0*/  ISETP.GT.U32.AND P5, PT, R6, R4, PT ;  /* 0x000000040600720c */ /* 0x000fd20003fa4070 */
[----:B------:R-:W-:-:S04]  /*14d0*/  @!P2 IMAD.IADD R5, R5, 0x1, -R6 ;  /* 0x000000010505a824 */ /* 0x000fc800078e0a06 */
[----:B------:R-:W-:Y:S01]  /*14e0*/  @!P6 IMAD.MOV R5, RZ, RZ, -R5 ;  /* 0x000000ffff05e224 */ /* 0x000fe200078e0a05 */
[----:B------:R-:W-:Y:S01]  /*14f0*/  ISETP.NE.AND P6, PT, R2, RZ, PT ;  /* 0x000000ff0200720c */ /* 0x000fe20003fc5270 */
[----:B------:R-:W-:Y:S01]  /*1500*/  @!P3 IMAD.IADD R7, R7, 0x1, -R0 ;  /* 0x000000010707b824 */ /* 0x000fe200078e0a00 */
[----:B------:R-:W-:Y:S01]  /*1510*/  LOP3.LUT R2, RZ, R2, RZ, 0x33, !PT ;  /* 0x00000002ff027212 */ /* 0x000fe200078e33ff */
[----:B------:R-:W-:-:S03]  /*1520*/  IMAD.MOV R10, RZ, RZ, -R10 ;  /* 0x000000ffff0a7224 */ /* 0x000fc600078e0a0a */
[----:B------:R-:W-:Y:S01]  /*1530*/  SEL R5, R2, R5, !P6 ;  /* 0x0000000502057207 */ /* 0x000fe20007000000 */
[C---:B------:R-:W-:Y:S01]  /*1540*/  IMAD R8, R0.reuse, R10, R8 ;  /* 0x0000000a00087224 */ /* 0x040fe200078e0208 */
[----:B------:R-:W-:Y:S01]  /*1550*/  ISETP.GT.U32.AND P3, PT, R0, R7, PT ;  /* 0x000000070000720c */ /* 0x000fe20003f64070 */
[----:B------:R-:W-:Y:S01]  /*1560*/  @!P5 IMAD.IADD R4, R4, 0x1, -R6 ;  /* 0x000000010404d824 */ /* 0x000fe200078e0a06 */
[----:B------:R-:W-:Y:S02]  /*1570*/  ISETP.GE.AND P1, PT, R13, RZ, PT ;  /* 0x000000ff0d00720c */ /* 0x000fe40003f26270 */
[----:B------:R-:W-:Y:S01]  /*1580*/  ISETP.GE.AND P5, PT, R14, RZ, PT ;  /* 0x000000ff0e00720c */ /* 0x000fe20003fa6270 */
[----:B------:R-:W3:Y:S01]  /*1590*/  LDL.LU R13, [R1+0xb4] ;  /* 0x0000b400010d7983 */ /* 0x000ee20000300800 */
[----:B----4-:R-:W-:Y:S02]  /*15a0*/  ISETP.GE.AND P2, PT, R15, RZ, PT ;  /* 0x000000ff0f00720c */ /* 0x010fe40003f46270 */
[----:B------:R-:W-:Y:S01]  /*15b0*/  IABS R10, R15 ;  /* 0x0000000f000a7213 */ /* 0x000fe20000000000 */
[----:B------:R-:W-:Y:S01]  /*15c0*/  STL [R1+0x198], R5 ;  /* 0x0001980501007387 */ /* 0x000fe20000100800 */
[----:B------:R-:W-:-:S03]  /*15d0*/  IMAD.MOV.U32 R15, RZ, RZ, R18 ;  /* 0x000000ffff0f7224 */ /* 0x000fc600078e0012 */
[----:B------:R-:W4:Y:S01]  /*15e0*/  LDL.LU R18, [R1+0xb8] ;  /* 0x0000b80001127983 */ /* 0x000f220000300800 */
[----:B------:R-:W-:-:S03]  /*15f0*/  @!P3 IMAD.IADD R7, R7, 0x1, -R0 ;  /* 0x000000010707b824 */ /* 0x000fc600078e0a00 */
[----:B------:R-:W-:Y:S02]  /*1600*/  @!P5 IMAD.MOV R4, RZ, RZ, -R4 ;  /* 0x000000ffff04d224 */ /* 0x000fe400078e0a04 */
[----:B------:R-:W-:-:S03]  /*1610*/  IMAD.MOV.U32 R14, RZ, RZ, R7 ;  /* 0x000000ffff0e7224 */ /* 0x000fc600078e0007 */
[----:B------:R-:W-:Y:S01]  /*1620*/  SEL R2, R2, R4, !P6 ;  /* 0x0000000402027207 */ /* 0x000fe20007000000 */
[----:B------:R-:W-:-:S04]  /*1630*/  @!P4 IMAD.MOV R14, RZ, RZ, -R14 ;  /* 0x000000ffff0ec224 */ /* 0x000fc800078e0a0e */
[----:B------:R-:W-:Y:S04]  /*1640*/  STL [R1+0x194], R2 ;  /* 0x0001940201007387 */ /* 0x000fe80000100800 */
[----:B------:R0:W-:Y:S04]  /*1650*/  STL [R1+0x54], R14 ;  /* 0x0000540e01007387 */ /* 0x0001e80000100800 */
[----:B0-----:R-:W4:Y:S01]  /*1660*/  LDL.LU R14, [R1+0xbc] ;  /* 0x0000bc00010e7983 */ /* 0x001f220000300800 */
[----:B------:R-:W-:Y:S01]  /*1670*/  IMAD.HI.U32 R12, R24, R9, RZ ;  /* 0x00000009180c7227 */ /* 0x000fe200078e00ff */
[----:B------:R-:W-:-:S03]  /*1680*/  ISETP.GT.U32.AND P5, PT, R0, R8, PT ;  /* 0x000000080000720c */ /* 0x000fc60003fa4070 */
[----:B------:R-:W-:-:S04]  /*1690*/  IMAD.MOV R12, RZ, RZ, -R12 ;  /* 0x000000ffff0c7224 */ /* 0x000fc800078e0a0c */
[----:B------:R-:W-:Y:S02]  /*16a0*/  IMAD R9, R0, R12, R9 ;  /* 0x0000000c00097224 */ /* 0x000fe400078e0209 */
[----:B------:R-:W-:-:S03]  /*16b0*/  IMAD.HI.U32 R12, R24, R10, RZ ;  /* 0x0000000a180c7227 */ /* 0x000fc600078e00ff */
[----:B------:R-:W-:Y:S01]  /*16c0*/  ISETP.GT.U32.AND P6, PT, R0, R9, PT ;  /* 0x000000090000720c */ /* 0x000fe20003fc4070 */
[----:B------:R-:W-:Y:S02]  /*16d0*/  IMAD.MOV R12, RZ, RZ, -R12 ;  /* 0x000000ffff0c7224 */ /* 0x000fe400078e0a0c */
[----:B------:R-:W-:Y:S02]  /*16e0*/  @!P5 IMAD.IADD R8, R8, 0x1, -R0 ;  /* 0x000000010808d824 */ /* 0x000fe400078e0a00 */
[----:B------:R-:W-:-:S03]  /*16f0*/  IMAD R10, R0, R12, R10 ;  /* 0x0000000c000a7224 */ /* 0x000fc600078e020a */
[C---:B------:R-:W-:Y:S02]  /*1700*/  ISETP.GT.U32.AND P5, PT, R0.reuse, R8, PT ;  /* 0x000000080000720c */ /* 0x040fe40003fa4070 */
[----:B------:R-:W-:-:S03]  /*1710*/  ISETP.GT.U32.AND P3, PT, R0, R10, PT ;  /* 0x0000000a0000720c */ /* 0x000fc60003f64070 */
[----:B------:R-:W-:Y:S01]  /*1720*/  @!P6 IMAD.IADD R9, R9, 0x1, -R0 ;  /* 0x000000010909e824 */ /* 0x000fe200078e0a00 */
[----:B------:R-:W-:-:S04]  /*1730*/  ISETP.GE.AND P0, PT, R29, RZ, PT ;  /* 0x000000ff1d00720c */ /* 0x000fc80003f06270 */
[----:B------:R-:W-:-:S03]  /*1740*/  ISETP.GT.U32.AND P6, PT, R0, R9, PT ;  /* 0x000000090000720c */ /* 0x000fc60003fc4070 */
[--C-:B------:R-:W-:Y:S02]  /*1750*/  @!P5 IMAD.IADD R8, R8, 0x1, -R0.reuse ;  /* 0x000000010808d824 */ /* 0x100fe400078e0a00 */
[----:B------:R-:W-:-:S05]  /*1760*/  @!P3 IMAD.IADD R10, R10, 0x1, -R0 ;  /* 0x000000010a0ab824 */ /* 0x000fca00078e0a00 */
[----:B------:R-:W-:Y:S01]  /*1770*/  ISETP.GT.U32.AND P3, PT, R0, R10, PT ;  /* 0x0000000a0000720c */ /* 0x000fe20003f64070 */
[----:B------:R-:W-:Y:S02]  /*1780*/  IMAD.MOV.U32 R12, RZ, RZ, R8 ;  /* 0x000000ffff0c7224 */ /* 0x000fe400078e0008 */
[----:B------:R-:W-:Y:S02]  /*1790*/  @!P6 IMAD.IADD R9, R9, 0x1, -R0 ;  /* 0x000000010909e824 */ /* 0x000fe400078e0a00 */
[----:B------:R-:W-:-:S05]  /*17a0*/  @!P0 IMAD.MOV R12, RZ, RZ, -R12 ;  /* 0x000000ffff0c8224 */ /* 0x000fca00078e0a0c */
[----:B------:R-:W-:Y:S03]  /*17b0*/  STL [R1+0x5c], R12 ;  /* 0x00005c0c01007387 */ /* 0x000fe60000100800 */
[----:B------:R-:W-:-:S04]  /*17c0*/  @!P3 IMAD.IADD R10, R10, 0x1, -R0 ;  /* 0x000000010a0ab824 */ /* 0x000fc800078e0a00 */
[----:B------:R-:W-:Y:S01]  /*17d0*/  @!P2 IMAD.MOV R10, RZ, RZ, -R10 ;  /* 0x000000ffff0aa224 */ /* 0x000fe200078e0a0a */
[----:B--2---:R-:W-:-:S05]  /*17e0*/  IABS R6, R28 ;  /* 0x0000001c00067213 */ /* 0x004fca0000000000 */
[----:B------:R-:W-:Y:S01]  /*17f0*/  IMAD.HI.U32 R11, R24, R6, RZ ;  /* 0x00000006180b7227 */ /* 0x000fe200078e00ff */
[----:B---3--:R-:W-:-:S03]  /*1800*/  IABS R2, R25 ;  /* 0x0000001900027213 */ /* 0x008fc60000000000 */
[----:B------:R-:W-:-:S04]  /*1810*/  IMAD.MOV R11, RZ, RZ, -R11 ;  /* 0x000000ffff0b7224 */ /* 0x000fc800078e0a0b */
[----:B------:R-:W-:Y:S01]  /*1820*/  IMAD R6, R0, R11, R6 ;  /* 0x0000000b00067224 */ /* 0x000fe200078e0206 */
[----:B------:R-:W-:Y:S01]  /*1830*/  IABS R11, R3 ;  /* 0x00000003000b7213 */ /* 0x000fe20000000000 */
[----:B------:R-:W-:-:S04]  /*1840*/  IMAD.MOV.U32 R5, RZ, RZ, R2 ;  /* 0x000000ffff057224 */ /* 0x000fc800078e0002 */
[----:B------:R-:W-:Y:S02]  /*1850*/  IMAD.MOV.U32 R2, RZ, RZ, R11 ;  /* 0x000000ffff027224 */ /* 0x000fe400078e000b */
[----:B------:R-:W-:Y:S01]  /*1860*/  IMAD.HI.U32 R11, R24, R5, RZ ;  /* 0x00000005180b7227 */ /* 0x000fe200078e00ff */
[----:B------:R-:W-:-:S03]  /*1870*/  ISETP.GT.U32.AND P4, PT, R0, R6, PT ;  /* 0x000000060000720c */ /* 0x000fc60003f84070 */
[----:B------:R-:W-:-:S04]  /*1880*/  IMAD.MOV R11, RZ, RZ, -R11 ;  /* 0x000000ffff0b7224 */ /* 0x000fc800078e0a0b */
[----:B------:R-:W-:-:S05]  /*1890*/  IMAD R5, R0, R11, R5 ;  /* 0x0000000b00057224 */ /* 0x000fca00078e0205 */
[----:B------:R-:W-:Y:S01]  /*18a0*/  ISETP.GT.U32.AND P5, PT, R0, R5, PT ;  /* 0x000000050000720c */ /* 0x000fe20003fa4070 */
[----:B------:R-:W-:-:S05]  /*18b0*/  @!P4 IMAD.IADD R6, R6, 0x1, -R0 ;  /* 0x000000010606c824 */ /* 0x000fca00078e0a00 */
[----:B------:R-:W-:Y:S02]  /*18c0*/  ISETP.GT.U32.AND P4, PT, R0, R6, PT ;  /* 0x000000060000720c */ /* 0x000fe40003f84070 */
[----:B------:R-:W-:Y:S02]  /*18d0*/  ISETP.GE.AND P0, PT, R28, RZ, PT ;  /* 0x000000ff1c00720c */ /* 0x000fe40003f06270 */
[----:B------:R-:W2:Y:S03]  /*18e0*/  LDL.LU R28, [R1+0xc0] ;  /* 0x0000c000011c7983 */ /* 0x000ea60000300800 */
[----:B------:R-:W-:Y:S01]  /*18f0*/  @!P5 IMAD.IADD R5, R5, 0x1, -R0 ;  /* 0x000000010505d824 */ /* 0x000fe200078e0a00 */
[----:B------:R-:W-:Y:S01]  /*1900*/  ISETP.GE.AND P5, PT, R3, RZ, PT ;  /* 0x000000ff0300720c */ /* 0x000fe20003fa6270 */
[----:B------:R-:W-:-:S04]  /*1910*/  IMAD.MOV.U32 R3, RZ, RZ, R9 ;  /* 0x000000ffff037224 */ /* 0x000fc800078e0009 */
[----:B------:R-:W-:Y:S02]  /*1920*/  @!P1 IMAD.MOV R3, RZ, RZ, -R3 ;  /* 0x000000ffff039224 */ /* 0x000fe400078e0a03 */
[----:B------:R-:W-:-:S03]  /*1930*/  @!P4 IMAD.IADD R6, R6, 0x1, -R0 ;  /* 0x000000010606c824 */ /* 0x000fc600078e0a00 */
[----:B------:R0:W-:Y:S01]  /*1940*/  STL [R1+0x68], R3 ;  /* 0x0000680301007387 */ /* 0x0001e20000100800 */
[----:B------:R-:W-:-:S03]  /*1950*/  ISETP.GE.AND P3, PT, R25, RZ, PT ;  /* 0x000000ff1900720c */ /* 0x000fc60003f66270 */
[----:B------:R-:W-:Y:S01]  /*1960*/  STL [R1+0x6c], R10 ;  /* 0x00006c0a01007387 */ /* 0x000fe20000100800 */
[----:B----4-:R-:W-:-:S03]  /*1970*/  IABS R8, R18 ;  /* 0x0000001200087213 */ /* 0x010fc60000000000 */
[----:B------:R-:W3:Y:S01]  /*1980*/  LDL.LU R25, [R1+0xcc] ;  /* 0x0000cc0001197983 */ /* 0x000ee20000300800 */
[----:B0-----:R-:W-:-:S04]  /*1990*/  IMAD.MOV.U32 R3, RZ, RZ, R6 ;  /* 0x000000ffff037224 */ /* 0x001fc800078e0006 */
[----:B------:R-:W-:Y:S01]  /*19a0*/  @!P0 IMAD.MOV R3, RZ, RZ, -R3 ;  /* 0x000000ffff038224 */ /* 0x000fe200078e0a03 */
[----:B------:R-:W-:Y:S02]  /*19b0*/  ISETP.GE.AND P0, PT, R18, RZ, PT ;  /* 0x000000ff1200720c */ /* 0x000fe40003f06270 */
[----:B------:R-:W4:Y:S01]  /*19c0*/  LDL.LU R18, [R1+0xc4] ;  /* 0x0000c40001127983 */ /* 0x000f220000300800 */
[----:B------:R-:W-:Y:S01]  /*19d0*/  IMAD.HI.U32 R7, R24, R2, RZ ;  /* 0x0000000218077227 */ /* 0x000fe200078e00ff */
[----:B------:R-:W-:Y:S02]  /*19e0*/  IABS R4, R13 ;  /* 0x0000000d00047213 */ /* 0x000fe40000000000 */
[----:B------:R-:W-:Y:S01]  /*19f0*/  ISETP.GT.U32.AND P1, PT, R0, R5, PT ;  /* 0x000000050000720c */ /* 0x000fe20003f24070 */
[----:B------:R-:W-:-:S04]  /*1a00*/  IMAD.MOV R7, RZ, RZ, -R7 ;  /* 0x000000ffff077224 */ /* 0x000fc800078e0a07 */
[----:B------:R-:W-:Y:S02]  /*1a10*/  IMAD R2, R0, R7, R2 ;  /* 0x0000000700027224 */ /* 0x000fe400078e0202 */
[----:B------:R-:W-:Y:S01]  /*1a20*/  IMAD.HI.U32 R7, R24, R4, RZ ;  /* 0x0000000418077227 */ /* 0x000fe200078e00ff */
[----:B------:R-:W-:Y:S01]  /*1a30*/  ISETP.GE.AND P2, PT, R13, RZ, PT ;  /* 0x000000ff0d00720c */ /* 0x000fe20003f46270 */
[----:B------:R0:W-:Y:S02]  /*1a40*/  STL [R1+0x70], R3 ;  /* 0x0000700301007387 */ /* 0x0001e40000100800 */
[----:B------:R-:W-:Y:S02]  /*1a50*/  IMAD.MOV R7, RZ, RZ, -R7 ;  /* 0x000000ffff077224 */ /* 0x000fe400078e0a07 */
[----:B------:R-:W3:Y:S01]  /*1a60*/  LDL R13, [R1+0xc8] ;  /* 0x0000c800010d7983 */ /* 0x000ee20000100800 */
[----:B------:R-:W-:Y:S01]  /*1a70*/  @!P1 IMAD.IADD R5, R5, 0x1, -R0 ;  /* 0x0000000105059824 */ /* 0x000fe200078e0a00 */
[----:B------:R-:W-:Y:S01]  /*1a80*/  ISETP.GE.AND P1, PT, R14, RZ, PT ;  /* 0x000000ff0e00720c */ /* 0x000fe20003f26270 */
[----:B------:R-:W-:Y:S01]  /*1a90*/  IMAD R4, R0, R7, R4 ;  /* 0x0000000700047224 */ /* 0x000fe200078e0204 */
[----:B------:R-:W-:-:S02]  /*1aa0*/  IABS R7, R14 ;  /* 0x0000000e00077213 */ /* 0x000fc40000000000 */
[----:B------:R-:W3:Y:S01]  /*1ab0*/  LDL R14, [R1+0xd0] ;  /* 0x0000d000010e7983 */ /* 0x000ee20000100800 */
[C---:B------:R-:W-:Y:S02]  /*1ac0*/  ISETP.GT.U32.AND P6, PT, R0.reuse, R2, PT ;  /* 0x000000020000720c */ /* 0x040fe40003fc4070 */
[----:B------:R-:W-:Y:S01]  /*1ad0*/  ISETP.GT.U32.AND P4, PT, R0, R4, PT ;  /* 0x000000040000720c */ /* 0x000fe20003f84070 */
[----:B------:R-:W-:-:S10]  /*1ae0*/  IMAD.HI.U32 R6, R24, R7, RZ ;  /* 0x0000000718067227 */ /* 0x000fd400078e00ff */
[--C-:B------:R-:W-:Y:S02]  /*1af0*/  @!P6 IMAD.IADD R2, R2, 0x1, -R0.reuse ;  /* 0x000000010202e824 */ /* 0x100fe400078e0a00 */
[----:B------:R-:W-:-:S03]  /*1b00*/  @!P4 IMAD.IADD R4, R4, 0x1, -R0 ;  /* 0x000000010404c824 */ /* 0x000fc600078e0a00 */
[C---:B------:R-:W-:Y:S02]  /*1b10*/  ISETP.GT.U32.AND P6, PT, R0.reuse, R2, PT ;  /* 0x000000020000720c */ /* 0x040fe40003fc4070 */
[----:B------:R-:W-:Y:S01]  /*1b20*/  ISETP.GT.U32.AND P4, PT, R0, R4, PT ;  /* 0x000000040000720c */ /* 0x000fe20003f84070 */
[----:B------:R-:W-:-:S04]  /*1b30*/  IMAD.HI.U32 R9, R24, R8, RZ ;  /* 0x0000000818097227 */ /* 0x000fc800078e00ff */
[----:B------:R-:W-:Y:S02]  /*1b40*/  IMAD.MOV R6, RZ, RZ, -R6 ;  /* 0x000000ffff067224 */ /* 0x000fe400078e0a06 */
[----:B------:R-:W-:Y:S02]  /*1b50*/  IMAD.MOV R9, RZ, RZ, -R9 ;  /* 0x000000ffff097224 */ /* 0x000fe400078e0a09 */
[----:B------:R-:W-:Y:S02]  /*1b60*/  IMAD R7, R0, R6, R7 ;  /* 0x0000000600077224 */ /* 0x000fe400078e0207 */
[----:B------:R-:W-:Y:S02]  /*1b70*/  @!P6 IMAD.IADD R2, R2, 0x1, -R0 ;  /* 0x000000010202e824 */ /* 0x000fe400078e0a00 */
[----:B------:R-:W-:Y:S02]  /*1b80*/  IMAD R8, R0, R9, R8 ;  /* 0x0000000900087224 */ /* 0x000fe400078e0208 */
[----:B------:R-:W-:Y:S01]  /*1b90*/  @!P4 IMAD.IADD R4, R4, 0x1, -R0 ;  /* 0x000000010404c824 */ /* 0x000fe200078e0a00 */
[C---:B------:R-:W-:Y:S01]  /*1ba0*/  ISETP.GT.U32.AND P4, PT, R0.reuse, R7, PT ;  /* 0x000000070000720c */ /* 0x040fe20003f84070 */
[----:B0-----:R-:W-:Y:S01]  /*1bb0*/  IMAD.MOV.U32 R3, RZ, RZ, R2 ;  /* 0x000000ffff037224 */ /* 0x001fe200078e0002 */
[----:B------:R-:W-:Y:S01]  /*1bc0*/  ISETP.GT.U32.AND P6, PT, R0, R8, PT ;  /* 0x000000080000720c */ /* 0x000fe20003fc4070 */
[----:B------:R-:W-:-:S02]  /*1bd0*/  @!P3 IMAD.MOV R5, RZ, RZ, -R5 ;  /* 0x000000ffff05b224 */ /* 0x000fc400078e0a05 */
[----:B------:R-:W-:-:S08]  /*1be0*/  @!P5 IMAD.MOV R3, RZ, RZ, -R3 ;  /* 0x000000ffff03d224 */ /* 0x000fd000078e0a03 */
[--C-:B------:R-:W-:Y:S02]  /*1bf0*/  @!P4 IMAD.IADD R7, R7, 0x1, -R0.reuse ;  /* 0x000000010707c824 */ /* 0x100fe400078e0a00 */
[----:B------:R-:W-:-:S03]  /*1c00*/  @!P6 IMAD.IADD R8, R8, 0x1, -R0 ;  /* 0x000000010808e824 */ /* 0x000fc600078e0a00 */
[C---:B------:R-:W-:Y:S02]  /*1c10*/  ISETP.GT.U32.AND P4, PT, R0.reuse, R7, PT ;  /* 0x000000070000720c */ /* 0x040fe40003f84070 */
[----:B------:R-:W-:Y:S01]  /*1c20*/  ISETP.GT.U32.AND P6, PT, R0, R8, PT ;  /* 0x000000080000720c */ /* 0x000fe20003fc4070 */
[----:B------:R-:W-:-:S10]  /*1c30*/  @!P2 IMAD.MOV R4, RZ, RZ, -R4 ;  /* 0x000000ffff04a224 */ /* 0x000fd400078e0a04 */
[--C-:B------:R-:W-:Y:S02]  /*1c40*/  @!P4 IMAD.IADD R7, R7, 0x1, -R0.reuse ;  /* 0x000000010707c824 */ /* 0x100fe400078e0a00 */
[----:B------:R-:W-:-:S04]  /*1c50*/  @!P6 IMAD.IADD R8, R8, 0x1, -R0 ;  /* 0x000000010808e824 */ /* 0x000fc800078e0a00 */
[----:B------:R-:W-:Y:S01]  /*1c60*/  @!P0 IMAD.MOV R8, RZ, RZ, -R8 ;  /* 0x000000ffff088224 */ /* 0x000fe200078e0a08 */
[----:B--2---:R-:W-:Y:S02]  /*1c70*/  IABS R10, R28 ;  /* 0x0000001c000a7213 */ /* 0x004fe40000000000 */
[----:B------:R-:W-:Y:S02]  /*1c80*/  ISETP.GE.AND P3, PT, R28, RZ, PT ;  /* 0x000000ff1c00720c */ /* 0x000fe40003f66270 */
[----:B------:R-:W2:Y:S04]  /*1c90*/  LDL.LU R28, [R1+0xd4] ;  /* 0x0000d400011c7983 */ /* 0x000ea80000300800 */
[----:B------:R-:W-:Y:S04]  /*1ca0*/  STL [R1+0x78], R5 ;  /* 0x0000780501007387 */ /* 0x000fe80000100800 */
[----:B------:R0:W-:Y:S02]  /*1cb0*/  STL [R1+0x80], R3 ;  /* 0x0000800301007387 */ /* 0x0001e40000100800 */
[----:B0-----:R-:W-:Y:S01]  /*1cc0*/  IMAD.MOV.U32 R3, RZ, RZ, R15 ;  /* 0x000000ffff037224 */ /* 0x001fe200078e000f */
[----:B----4-:R-:W-:-:S05]  /*1cd0*/  IABS R6, R18 ;  /* 0x0000001200067213 */ /* 0x010fca0000000000 */
[----:B------:R-:W-:Y:S01]  /*1ce0*/  IMAD.HI.U32 R15, R24, R6, RZ ;  /* 0x00000006180f7227 */ /* 0x000fe200078e00ff */
[----:B------:R-:W-:Y:S02]  /*1cf0*/  ISETP.GE.AND P5, PT, R18, RZ, PT ;  /* 0x000000ff1200720c */ /* 0x000fe40003fa6270 */
[----:B------:R-:W4:Y:S01]  /*1d00*/  LDL.LU R18, [R1+0xd8] ;  /* 0x0000d80001127983 */ /* 0x000f220000300800 */
[----:B------:R-:W-:Y:S01]  /*1d10*/  IMAD.MOV R15, RZ, RZ, -R15 ;  /* 0x000000ffff0f7224 */ /* 0x000fe200078e0a0f */
[----:B---3--:R-:W-:Y:S02]  /*1d20*/  IABS R2, R25 ;  /* 0x0000001900027213 */ /* 0x008fe40000000000 */
[----:B------:R-:W3:Y:S01]  /*1d30*/  LDL.LU R29, [R1+0xe0] ;  /* 0x0000e000011d7983 */ /* 0x000ee20000300800 */
[----:B------:R-:W-:-:S03]  /*1d40*/  IMAD R6, R0, R15, R6 ;  /* 0x0000000f00067224 */ /* 0x000fc600078e0206 */
[----:B------:R-:W3:Y:S01]  /*1d50*/  LDL.LU R15, [R1+0xc8] ;  /* 0x0000c800010f7983 */ /* 0x000ee20000300800 */
[----:B------:R-:W-:Y:S01]  /*1d60*/  IABS R5, R13 ;  /* 0x0000000d00057213 */ /* 0x000fe20000000000 */
[----:B------:R-:W-:Y:S01]  /*1d70*/  IMAD.HI.U32 R13, R24, R2, RZ ;  /* 0x00000002180d7227 */ /* 0x000fe200078e00ff */
[----:B------:R-:W-:-:S03]  /*1d80*/  ISETP.GT.U32.AND P4, PT, R0, R6, PT ;  /* 0x000000060000720c */ /* 0x000fc60003f84070 */
[----:B------:R-:W-:Y:S01]  /*1d90*/  IMAD.MOV R13, RZ, RZ, -R13 ;  /* 0x000000ffff0d7224 */ /* 0x000fe200078e0a0d */
[----:B------:R-:W-:Y:S01]  /*1da0*/  IABS R9, R14 ;  /* 0x0000000e00097213 */ /* 0x000fe20000000000 */
[----:B------:R-:W-:-:S04]  /*1db0*/  IMAD.HI.U32 R14, R24, R5, RZ ;  /* 0x00000005180e7227 */ /* 0x000fc800078e00ff */
[C---:B------:R-:W-:Y:S02]  /*1dc0*/  IMAD R2, R0.reuse, R13, R2 ;  /* 0x0000000d00027224 */ /* 0x040fe400078e0202 */
[----:B------:R-:W-:Y:S02]  /*1dd0*/  IMAD.MOV R14, RZ, RZ, -R14 ;  /* 0x000000ffff0e7224 */ /* 0x000fe400078e0a0e */
[----:B------:R-:W-:Y:S02]  /*1de0*/  IMAD.MOV.U32 R13, RZ, RZ, R7 ;  /* 0x000000ffff0d7224 */ /* 0x000fe400078e0007 */
[----:B------:R-:W-:Y:S02]  /*1df0*/  IMAD R5, R0, R14, R5 ;  /* 0x0000000e00057224 */ /* 0x000fe400078e0205 */
[----:B------:R-:W-:Y:S01]  /*1e00*/  @!P1 IMAD.MOV R13, RZ, RZ, -R13 ;  /* 0x000000ffff0d9224 */ /* 0x000fe200078e0a0d */
[----:B------:R-:W3:Y:S01]  /*1e10*/  LDL.LU R14, [R1+0xdc] ;  /* 0x0000dc00010e7983 */ /* 0x000ee20000300800 */
[----:B------:R-:W-:-:S03]  /*1e20*/  @!P4 IMAD.IADD R6, R6, 0x1, -R0 ;  /* 0x000000010606c824 */ /* 0x000fc600078e0a00 */
[----:B------:R-:W-:Y:S01]  /*1e30*/  STL [R1+0x94], R4 ;  /* 0x0000940401007387 */ /* 0x000fe20000100800 */
[----:B------:R-:W-:-:S03]  /*1e40*/  ISETP.GE.AND P4, PT, R25, RZ, PT ;  /* 0x000000ff1900720c */ /* 0x000fc60003f86270 */
[----:B------:R-:W-:Y:S04]  /*1e50*/  STL [R1+0x9c], R8 ;  /* 0x00009c0801007387 */ /* 0x000fe80000100800 */
[----:B------:R0:W-:Y:S04]  /*1e60*/  STL [R1+0xa0], R13 ;  /* 0x0000a00d01007387 */ /* 0x0001e80000100800 */
[----:B0-----:R-:W3:Y:S04]  /*1e70*/  LDL.LU R13, [R1+0xd0] ;  /* 0x0000d000010d7983 */ /* 0x001ee80000300800 */
[----:B------:R-:W3:Y:S01]  /*1e80*/  LDL.LU R25, [R1+0xe4] ;  /* 0x0000e40001197983 */ /* 0x000ee20000300800 */
[----:B------:R-:W-:-:S04]  /*1e90*/  IMAD.HI.U32 R11, R24, R10, RZ ;  /* 0x0000000a180b7227 */ /* 0x000fc800078e00ff */
[----:B------:R-:W-:-:S04]  /*1ea0*/  IMAD.MOV R11, RZ, RZ, -R11 ;  /* 0x000000ffff0b7224 */ /* 0x000fc800078e0a0b */
[----:B------:R-:W-:-:S05]  /*1eb0*/  IMAD R10, R0, R11, R10 ;  /* 0x0000000b000a7224 */ /* 0x000fca00078e020a */
[----:B------:R-:W-:Y:S01]  /*1ec0*/  ISETP.GT.U32.AND P6, PT, R0, R10, PT ;  /* 0x0000000a0000720c */ /* 0x000fe20003fc4070 */
[----:B------:R-:W-:-:S12]  /*1ed0*/  IMAD.HI.U32 R11, R24, R9, RZ ;  /* 0x00000009180b7227 */ /* 0x000fd800078e00ff */
[----:B------:R-:W-:-:S05]  /*1ee0*/  @!P6 IMAD.IADD R10, R10, 0x1, -R0 ;  /* 0x000000010a0ae824 */ /* 0x000fca00078e0a00 */
[C---:B------:R-:W-:Y:S01]  /*1ef0*/  ISETP.GT.U32.AND P6, PT, R0.reuse, R10, PT ;  /* 0x0000000a0000720c */ /* 0x040fe20003fc4070 */
[----:B------:R-:W-:Y:S01]  /*1f00*/  IMAD.MOV R11, RZ, RZ, -R11 ;  /* 0x000000ffff0b7224 */ /* 0x000fe200078e0a0b */
[C---:B------:R-:W-:Y:S02]  /*1f10*/  ISETP.GT.U32.AND P2, PT, R0.reuse, R5, PT ;  /* 0x000000050000720c */ /* 0x040fe40003f44070 */
[C---:B------:R-:W-:Y:S01]  /*1f20*/  ISETP.GT.U32.AND P0, PT, R0.reuse, R2, PT ;  /* 0x000000020000720c */ /* 0x040fe20003f04070 */
[----:B------:R-:W-:-:S08]  /*1f30*/  IMAD R9, R0, R11, R9 ;  /* 0x0000000b00097224 */ /* 0x000fd000078e0209 */
[--C-:B------:R-:W-:Y:S01]  /*1f40*/  @!P6 IMAD.IADD R10, R10, 0x1, -R0.reuse ;  /* 0x000000010a0ae824 */ /* 0x100fe200078e0a00 */
[C---:B------:R-:W-:Y:S01]  /*1f50*/  ISETP.GT.U32.AND P6, PT, R0.reuse, R9, PT ;  /* 0x000000090000720c */ /* 0x040fe20003fc4070 */
[--C-:B------:R-:W-:Y:S01]  /*1f60*/  @!P2 IMAD.IADD R5, R5, 0x1, -R0.reuse ;  /* 0x000000010505a824 */ /* 0x100fe200078e0a00 */
[----:B------:R-:W-:Y:S01]  /*1f70*/  ISETP.GT.U32.AND P2, PT, R0, R6, PT ;  /* 0x000000060000720c */ /* 0x000fe20003f44070 */
[----:B------:R-:W-:Y:S02]  /*1f80*/  @!P0 IMAD.IADD R2, R2, 0x1, -R0 ;  /* 0x0000000102028824 */ /* 0x000fe400078e0a00 */
[----:B------:R-:W-:-:S08]  /*1f90*/  IMAD.MOV.U32 R7, RZ, RZ, R10 ;  /* 0x000000ffff077224 */ /* 0x000fd000078e000a */
[--C-:B------:R-:W-:Y:S01]  /*1fa0*/  @!P6 IMAD.IADD R9, R9, 0x1, -R0.reuse ;  /* 0x000000010909e824 */ /* 0x100fe200078e0a00 */
[C---:B------:R-:W-:Y:S01]  /*1fb0*/  ISETP.GT.U32.AND P6, PT, R0.reuse, R2, PT ;  /* 0x000000020000720c */ /* 0x040fe20003fc4070 */
[----:B------:R-:W-:Y:S01]  /*1fc0*/  @!P3 IMAD.MOV R7, RZ, RZ, -R7 ;  /* 0x000000ffff07b224 */ /* 0x000fe200078e0a07 */
[----:B------:R-:W-:Y:S01]  /*1fd0*/  ISETP.GT.U32.AND P0, PT, R0, R5, PT ;  /* 0x000000050000720c */ /* 0x000fe20003f04070 */
[----:B------:R-:W-:Y:S01]  /*1fe0*/  @!P2 IMAD.IADD R6, R6, 0x1, -R0 ;  /* 0x000000010606a824 */ /* 0x000fe200078e0a00 */
[----:B------:R-:W-:-:S09]  /*1ff0*/  ISETP.GT.U32.AND P3, PT, R0, R9, PT ;  /* 0x000000090000720c */ /* 0x000fd20003f64070 */
[--C-:B------:R-:W-:Y:S02]  /*2000*/  @!P6 IMAD.IADD R2, R2, 0x1, -R0.reuse ;  /* 0x000000010202e824 */ /* 0x100fe400078e0a00 */
[--C-:B------:R-:W-:Y:S02]  /*2010*/  @!P0 IMAD.IADD R5, R5, 0x1, -R0.reuse ;  /* 0x0000000105058824 */ /* 0x100fe400078e0a00 */
[----:B------:R-:W-:Y:S02]  /*2020*/  @!P3 IMAD.IADD R9, R9, 0x1, -R0 ;  /* 0x000000010909b824 */ /* 0x000fe400078e0a00 */
[----:B------:R-:W-:Y:S01]  /*2030*/  @!P4 IMAD.MOV R2, RZ, RZ, -R2 ;  /* 0x000000ffff02c224 */ /* 0x000fe200078e0a02 */
[----:B--2---:R-:W-:-:S05]  /*2040*/  IABS R12, R28 ;  /* 0x0000001c000c7213 */ /* 0x004fca0000000000 */
[----:B------:R-:W-:-:S04]  /*2050*/  IMAD.HI.U32 R11, R24, R12, RZ ;  /* 0x0000000c180b7227 */ /* 0x000fc800078e00ff */
[----:B------:R-:W-:-:S04]  /*2060*/  IMAD.MOV R11, RZ, RZ, -R11 ;  /* 0x000000ffff0b7224 */ /* 0x000fc800078e0a0b */
[----:B------:R-:W-:-:S05]  /*2070*/  IMAD R12, R0, R11, R12 ;  /* 0x0000000b000c7224 */ /* 0x000fca00078e020c */
[----:B------:R-:W-:Y:S02]  /*2080*/  ISETP.GT.U32.AND P2, PT, R0, R12, PT ;  /* 0x0000000c0000720c */ /* 0x000fe40003f44070 */
[----:B----4-:R-:W-:-:S05]  /*2090*/  IABS R4, R18 ;  /* 0x0000001200047213 */ /* 0x010fca0000000000 */
[----:B------:R-:W-:Y:S01]  /*20a0*/  IMAD.HI.U32 R10, R24, R4, RZ ;  /* 0x00000004180a7227 */ /* 0x000fe200078e00ff */
[----:B---3--:R-:W-:Y:S02]  /*20b0*/  ISETP.GE.AND P1, PT, R15, RZ, PT ;  /* 0x000000ff0f00720c */ /* 0x008fe40003f26270 */
[----:B------:R-:W2:Y:S01]  /*20c0*/  LDL.LU R15, [R1+0xe8] ;  /* 0x0000e800010f7983 */ /* 0x000ea20000300800 */
[----:B------:R-:W-:-:S04]  /*20d0*/  IMAD.MOV R10, RZ, RZ, -R10 ;  /* 0x000000ffff0a7224 */ /* 0x000fc800078e0a0a */
[C---:B------:R-:W-:Y:S01]  /*20e0*/  IMAD R4, R0.reuse, R10, R4 ;  /* 0x0000000a00047224 */ /* 0x040fe200078e0204 */
[----:B------:R0:W-:Y:S04]  /*20f0*/  STL [R1+0x98], R7 ;  /* 0x0000980701007387 */ /* 0x0001e80000100800 */
[----:B------:R-:W-:Y:S02]  /*2100*/  ISETP.GT.U32.AND P6, PT, R0, R4, PT ;  /* 0x000000040000720c */ /* 0x000fe40003fc4070 */
[----:B0-----:R-:W-:Y:S02]  /*2110*/  IABS R7, R29 ;  /* 0x0000001d00077213 */ /* 0x001fe40000000000 */
[----:B------:R-:W-:-:S03]  /*2120*/  IABS R8, R14 ;  /* 0x0000000e00087213 */ /* 0x000fc60000000000 */
[----:B------:R-:W-:-:S04]  /*2130*/  IMAD.HI.U32 R10, R24, R7, RZ ;  /* 0x00000007180a7227 */ /* 0x000fc800078e00ff */
[----:B------:R-:W-:Y:S02]  /*2140*/  @!P2 IMAD.IADD R12, R12, 0x1, -R0 ;  /* 0x000000010c0ca824 */ /* 0x000fe400078e0a00 */
[----:B------:R-:W-:-:S04]  /*2150*/  IMAD.HI.U32 R11, R24, R8, RZ ;  /* 0x00000008180b7227 */ /* 0x000fc800078e00ff */
[----:B------:R-:W-:Y:S02]  /*2160*/  IMAD.MOV R10, RZ, RZ, -R10 ;  /* 0x000000ffff0a7224 */ /* 0x000fe400078e0a0a */
[----:B------:R-:W-:Y:S01]  /*2170*/  @!P6 IMAD.IADD R4, R4, 0x1, -R0 ;  /* 0x000000010404e824 */ /* 0x000fe200078e0a00 */
[C---:B------:R-:W-:Y:S01]  /*2180*/  ISETP.GT.U32.AND P6, PT, R0.reuse, R12, PT ;  /* 0x0000000c0000720c */ /* 0x040fe20003fc4070 */
[----:B------:R-:W-:Y:S01]  /*2190*/  IMAD.MOV R11, RZ, RZ, -R11 ;  /* 0x000000ffff0b7224 */ /* 0x000fe200078e0a0b */
[----:B------:R-:W-:Y:S02]  /*21a0*/  ISETP.GE.AND P0, PT, R13, RZ, PT ;  /* 0x000000ff0d00720c */ /* 0x000fe40003f06270 */
[----:B------:R-:W-:Y:S01]  /*21b0*/  IABS R13, R25 ;  /* 0x00000019000d7213 */ /* 0x000fe20000000000 */
[----:B------:R-:W-:Y:S01]  /*21c0*/  IMAD R7, R0, R10, R7 ;  /* 0x0000000a00077224 */ /* 0x000fe200078e0207 */
[----:B------:R-:W-:Y:S01]  /*21d0*/  ISETP.GE.AND P3, PT, R28, RZ, PT ;  /* 0x000000ff1c00720c */ /* 0x000fe20003f66270 */
[----:B------:R-:W-:-:S02]  /*21e0*/  IMAD.MOV.U32 R28, RZ, RZ, R5 ;  /* 0x000000ffff1c7224 */ /* 0x000fc400078e0005 */
[----:B------:R-:W-:Y:S02]  /*21f0*/  IMAD.MOV.U32 R10, RZ, RZ, R13 ;  /* 0x000000ffff0a7224 */ /* 0x000fe400078e000d */
[----:B------:R-:W-:Y:S02]  /*2200*/  IMAD.MOV.U32 R13, RZ, RZ, R6 ;  /* 0x000000ffff0d7224 */ /* 0x000fe400078e0006 */
[----:B------:R-:W-:Y:S02]  /*2210*/  IMAD R8, R0, R11, R8 ;  /* 0x0000000b00087224 */ /* 0x000fe400078e0208 */
[----:B------:R-:W-:Y:S02]  /*2220*/  @!P5 IMAD.MOV R13, RZ, RZ, -R13 ;  /* 0x000000ffff0dd224 */ /* 0x000fe400078e0a0d */
[----:B------:R-:W-:Y:S01]  /*2230*/  @!P1 IMAD.MOV R28, RZ, RZ, -R28 ;  /* 0x000000ffff1c9224 */ /* 0x000fe200078e0a1c */
[----:B------:R-:W-:Y:S01]  /*2240*/  ISETP.GE.AND P2, PT, R18, RZ, PT ;  /* 0x000000ff1200720c */ /* 0x000fe20003f46270 */
[----:B------:R-:W-:Y:S01]  /*2250*/  IMAD.HI.U32 R5, R24, R10, RZ ;  /* 0x0000000a18057227 */ /* 0x000fe200078e00ff */
[----:B------:R-:W-:Y:S01]  /*2260*/  ISETP.GT.U32.AND P1, PT, R0, R8, PT ;  /* 0x000000080000720c */ /* 0x000fe20003f24070 */
[----:B------:R-:W3:Y:S02]  /*2270*/  LDL.LU R18, [R1+0xec] ;  /* 0x0000ec0001127983 */ /* 0x000ee40000300800 */
[----:B------:R-:W-:-:S02]  /*2280*/  IMAD.MOV R5, RZ, RZ, -R5 ;  /* 0x000000ffff057224 */ /* 0x000fc400078e0a05 */
[----:B------:R-:W-:Y:S01]  /*2290*/  STL [R1+0x90], R13 ;  /* 0x0000900d01007387 */ /* 0x000fe20000100800 */
[----:B------:R-:W-:-:S03]  /*22a0*/  @!P6 IMAD.IADD R12, R12, 0x1, -R0 ;  /* 0x000000010c0ce824 */ /* 0x000fc600078e0a00 */
[----:B------:R0:W-:Y:S01]  /*22b0*/  STL [R1+0x8c], R28 ;  /* 0x00008c1c01007387 */ /* 0x0001e20000100800 */
[----:B------:R-:W-:Y:S02]  /*22c0*/  IMAD R5, R0, R5, R10 ;  /* 0x0000000500057224 */ /* 0x000fe400078e020a */
[----:B------:R-:W-:Y:S01]  /*22d0*/  IMAD.MOV.U32 R10, RZ, RZ, R12 ;  /* 0x000000ffff0a7224 */ /* 0x000fe200078e000c */
[----:B0-----:R-:W4:Y:S01]  /*22e0*/  LDL.LU R28, [R1+0xf0] ;  /* 0x0000f000011c7983 */ /* 0x001f220000300800 */
[----:B------:R-:W-:Y:S02]  /*22f0*/  @!P0 IMAD.MOV R9, RZ, RZ, -R9 ;  /* 0x000000ffff098224 */ /* 0x000fe400078e0a09 */
[----:B------:R-:W-:Y:S01]  /*2300*/  @!P3 IMAD.MOV R10, RZ, RZ, -R10 ;  /* 0x000000ffff0ab224 */ /* 0x000fe200078e0a0a */
[----:B------:R-:W-:Y:S01]  /*2310*/  STL [R1+0x88], R2 ;  /* 0x0000880201007387 */ /* 0x000fe20000100800 */
[----:B------:R-:W-:Y:S01]  /*2320*/  @!P1 IMAD.IADD R8, R8, 0x1, -R0 ;  /* 0x0000000108089824 */ /* 0x000fe200078e0a00 */
[----:B------:R-:W-:Y:S01]  /*2330*/  ISETP.GE.AND P1, PT, R25, RZ, PT ;  /* 0x000000ff1900720c */ /* 0x000fe20003f26270 */
[----:B------:R-:W-:Y:S01]  /*2340*/  IMAD.MOV.U32 R25, RZ, RZ, R3 ;  /* 0x000000ffff197224 */ /* 0x000fe200078e0003 */
[----:B------:R-:W-:Y:S01]  /*2350*/  STL [R1+0x84], R9 ;  /* 0x0000840901007387 */ /* 0x000fe20000100800 */
[----:B------:R-:W-:Y:S01]  /*2360*/  ISETP.GE.AND P6, PT, R29, RZ, PT ;  /* 0x000000ff1d00720c */ /* 0x000fe20003fc6270 */
[----:B------:R-:W-:-:S02]  /*2370*/  IMAD.MOV.U32 R3, RZ, RZ, R16 ;  /* 0x000000ffff037224 */ /* 0x000fc400078e0010 */
[----:B------:R-:W4:Y:S01]  /*2380*/  LDL.LU R29, [R1+0xf4] ;  /* 0x0000f400011d7983 */ /* 0x000f220000300800 */
[----:B------:R-:W-:-:S03]  /*2390*/  IMAD.MOV.U32 R16, RZ, RZ, R19 ;  /* 0x000000ffff107224 */ /* 0x000fc600078e0013 */
[----:B------:R0:W-:Y:S04]  /*23a0*/  STL [R1+0x7c], R10 ;  /* 0x00007c0a01007387 */ /* 0x0001e80000100800 */
[----:B------:R-:W4:Y:S01]  /*23b0*/  LDL.LU R19, [R1+0xf8] ;  /* 0x0000f80001137983 */ /* 0x000f220000300800 */
[C---:B------:R-:W-:Y:S02]  /*23c0*/  ISETP.GT.U32.AND P5, PT, R0.reuse, R4, PT ;  /* 0x000000040000720c */ /* 0x040fe40003fa4070 */
[----:B------:R-:W-:-:S11]  /*23d0*/  ISETP.GT.U32.AND P4, PT, R0, R7, PT ;  /* 0x000000070000720c */ /* 0x000fd60003f84070 */
[----:B------:R-:W-:Y:S01]  /*23e0*/  @!P5 IMAD.IADD R4, R4, 0x1, -R0 ;  /* 0x000000010404d824 */ /* 0x000fe200078e0a00 */
[----:B------:R-:W-:-:S03]  /*23f0*/  ISETP.GT.U32.AND P5, PT, R0, R5, PT ;  /* 0x000000050000720c */ /* 0x000fc60003fa4070 */
[----:B0-----:R-:W-:-:S04]  /*2400*/  IMAD.MOV.U32 R10, RZ, RZ, R4 ;  /* 0x000000ffff0a7224 */ /* 0x001fc800078e0004 */
[----:B------:R-:W-:Y:S02]  /*2410*/  @!P2 IMAD.MOV R10, RZ, RZ, -R10 ;  /* 0x000000ffff0aa224 */ /* 0x000fe400078e0a0a */
[----:B------:R-:W-:-:S04]  /*2420*/  @!P4 IMAD.IADD R7, R7, 0x1, -R0 ;  /* 0x000000010707c824 */ /* 0x000fc800078e0a00 */
[----:B------:R-:W-:Y:S01]  /*2430*/  @!P5 IMAD.IADD R5, R5, 0x1, -R0 ;  /* 0x000000010505d824 */ /* 0x000fe200078e0a00 */
[----:B------:R-:W-:-:S04]  /*2440*/  ISETP.GT.U32.AND P3, PT, R0, R8, PT ;  /* 0x000000080000720c */ /* 0x000fc80003f64070 */
[C---:B------:R-:W-:Y:S02]  /*2450*/  ISETP.GT.U32.AND P5, PT, R0.reuse, R5, PT ;  /* 0x000000050000720c */ /* 0x040fe40003fa4070 */
[----:B------:R-:W-:Y:S02]  /*2460*/  ISETP.GT.U32.AND P4, PT, R0, R7, PT ;  /* 0x000000070000720c */ /* 0x000fe40003f84070 */
[----:B------:R-:W-:Y:S01]  /*2470*/  ISETP.GE.AND P0, PT, R14, RZ, PT ;  /* 0x000000ff0e00720c */ /* 0x000fe20003f06270 */
[----:B------:R0:W-:Y:S04]  /*2480*/  STL [R1+0x74], R10 ;  /* 0x0000740a01007387 */ /* 0x0001e80000100800 */
[----:B------:R-:W-:-:S04]  /*2490*/  @!P3 IMAD.IADD R8, R8, 0x1, -R0 ;  /* 0x000000010808b824 */ /* 0x000fc800078e0a00 */
[--C-:B------:R-:W-:Y:S02]  /*24a0*/  @!P5 IMAD.IADD R5, R5, 0x1, -R0.reuse ;  /* 0x000000010505d824 */ /* 0x100fe400078e0a00 */
[----:B------:R-:W-:Y:S02]  /*24b0*/  @!P4 IMAD.IADD R7, R7, 0x1, -R0 ;  /* 0x000000010707c824 */ /* 0x000fe400078e0a00 */
[----:B------:R-:W-:Y:S02]  /*24c0*/  @!P0 IMAD.MOV R8, RZ, RZ, -R8 ;  /* 0x000000ffff088224 */ /* 0x000fe400078e0a08 */
[----:B------:R-:W-:Y:S01]  /*24d0*/  @!P6 IMAD.MOV R7, RZ, RZ, -R7 ;  /* 0x000000ffff07e224 */ /* 0x000fe200078e0a07 */
[----:B--2---:R-:W-:-:S05]  /*24e0*/  IABS R11, R15 ;  /* 0x0000000f000b7213 */ /* 0x004fca0000000000 */
[----:B------:R-:W-:-:S04]  /*24f0*/  IMAD.MOV.U32 R6, RZ, RZ, R11 ;  /* 0x000000ffff067224 */ /* 0x000fc800078e000b */
[----:B------:R-:W-:-:S04]  /*2500*/  IMAD.HI.U32 R2, R24, R6, RZ ;  /* 0x0000000618027227 */ /* 0x000fc800078e00ff */
[----:B------:R-:W-:-:S04]  /*2510*/  IMAD.MOV R2, RZ, RZ, -R2 ;  /* 0x000000ffff027224 */ /* 0x000fc800078e0a02 */
[----:B------:R-:W-:-:S05]  /*2520*/  IMAD R2, R0, R2, R6 ;  /* 0x0000000200027224 */ /* 0x000fca00078e0206 */
[----:B------:R-:W-:Y:S01]  /*2530*/  ISETP.GT.U32.AND P2, PT, R0, R2, PT ;  /* 0x000000020000720c */ /* 0x000fe20003f44070 */
[----:B------:R-:W-:-:S12]  /*2540*/  IMAD.MOV.U32 R11, RZ, RZ, R5 ;  /* 0x000000ffff0b7224 */ /* 0x000fd800078e0005 */
[----:B------:R-:W-:-:S05]  /*2550*/  @!P2 IMAD.IADD R2, R2, 0x1, -R0 ;  /* 0x000000010202a824 */ /* 0x000fca00078e0a00 */
[----:B------:R-:W-:Y:S01]  /*2560*/  ISETP.GT.U32.AND P2, PT, R0, R2, PT ;  /* 0x000000020000720c */ /* 0x000fe20003f44070 */
[----:B------:R-:W-:-:S12]  /*2570*/  @!P1 IMAD.MOV R11, RZ, RZ, -R11 ;  /* 0x000000ffff0b9224 */ /* 0x000fd800078e0a0b */
[----:B------:R-:W-:Y:S01]  /*2580*/  @!P2 IMAD.IADD R2, R2, 0x1, -R0 ;  /* 0x000000010202a824 */ /* 0x000fe200078e0a00 */
[----:B---3--:R-:W-:Y:S02]  /*2590*/  IABS R9, R18 ;  /* 0x0000001200097213 */ /* 0x008fe40000000000 */
[----:B------:R-:W-:Y:S02]  /*25a0*/  ISETP.GE.AND P4, PT, R18, RZ, PT ;  /* 0x000000ff1200720c */ /* 0x000fe40003f86270 */
[----:B------:R-:W2:Y:S04]  /*25b0*/  LDL.LU R18, [R1+0x104] ;  /* 0x0001040001127983 */ /* 0x000ea80000300800 */
[----:B------:R1:W-:Y:S01]  /*25c0*/  STL [R1+0x64], R8 ;  /* 0x0000640801007387 */ /* 0x0003e20000100800 */
[----:B----4-:R-:W-:-:S02]  /*25d0*/  IABS R6, R28 ;  /* 0x0000001c00067213 */ /* 0x010fc40000000000 */
[----:B------:R-:W-:-:S03]  /*25e0*/  ISETP.GE.AND P0, PT, R28, RZ, PT ;  /* 0x000000ff1c00720c */ /* 0x000fc60003f06270 */
[----:B0-----:R-:W-:-:S04]  /*25f0*/  IMAD.HI.U32 R10, R24, R6, RZ ;  /* 0x00000006180a7227 */ /* 0x001fc800078e00ff */
[----:B------:R-:W-:Y:S02]  /*2600*/  IMAD.MOV R10, RZ, RZ, -R10 ;  /* 0x000000ffff0a7224 */ /* 0x000fe400078e0a0a */
[----:B------:R-:W-:Y:S02]  /*2610*/  IMAD.MOV.U32 R28, RZ, RZ, R17 ;  /* 0x000000ffff1c7224 */ /* 0x000fe400078e0011 */
[----:B------:R-:W3:Y:S01]  /*2620*/  LDL R17, [R1+0x100] ;  /* 0x0001000001117983 */ /* 0x000ee20000100800 */
[----:B-1----:R-:W-:-:S03]  /*2630*/  IMAD R8, R0, R10, R6 ;  /* 0x0000000a00087224 */ /* 0x002fc600078e0206 */
[----:B------:R0:W-:Y:S04]  /*2640*/  STL [R1+0x50], R7 ;  /* 0x0000500701007387 */ /* 0x0001e80000100800 */
[----:B------:R-:W-:Y:S01]  /*2650*/  STL [R1+0x4c], R11 ;  /* 0x00004c0b01007387 */ /* 0x000fe20000100800 */
[----:B------:R-:W-:Y:S02]  /*2660*/  IABS R6, R19 ;  /* 0x0000001300067213 */ /* 0x000fe40000000000 */
[----:B------:R-:W-:Y:S01]  /*2670*/  ISETP.GE.AND P2, PT, R19, RZ, PT ;  /* 0x000000ff1300720c */ /* 0x000fe20003f46270 */
[----:B------:R-:W4:Y:S04]  /*2680*/  LDL.LU R12, [R1+0x10c] ;  /* 0x00010c00010c7983 */ /* 0x000f280000300800 */
[----:B------:R-:W2:Y:S04]  /*2690*/  LDL.LU R13, [R1+0x110] ;  /* 0x00011000010d7983 */ /* 0x000ea80000300800 */
[----:B------:R-:W2:Y:S01]  /*26a0*/  LDL.LU R19, [R1+0x114] ;  /* 0x0001140001137983 */ /* 0x000ea20000300800 */
[----:B------:R-:W-:-:S04]  /*26b0*/  IMAD.HI.U32 R4, R24, R9, RZ ;  /* 0x0000000918047227 */ /* 0x000fc800078e00ff */
[----:B------:R-:W-:-:S04]  /*26c0*/  IMAD.MOV R4, RZ, RZ, -R4 ;  /* 0x000000ffff047224 */ /* 0x000fc800078e0a04 */
[----:B------:R-:W-:Y:S01]  /*26d0*/  IMAD R4, R0, R4, R9 ;  /* 0x0000000400047224 */ /* 0x000fe200078e0209 */
[----:B------:R-:W-:Y:S02]  /*26e0*/  IABS R9, R29 ;  /* 0x0000001d00097213 */ /* 0x000fe40000000000 */
[----:B0-----:R-:W-:-:S03]  /*26f0*/  IABS R7, R16 ;  /* 0x0000001000077213 */ /* 0x001fc60000000000 */
[----:B------:R-:W-:-:S04]  /*2700*/  IMAD.HI.U32 R5, R24, R9, RZ ;  /* 0x0000000918057227 */ /* 0x000fc800078e00ff */
[----:B------:R-:W-:Y:S02]  /*2710*/  IMAD.MOV R10, RZ, RZ, -R5 ;  /* 0x000000ffff0a7224 */ /* 0x000fe400078e0a05 */
[----:B------:R-:W-:Y:S02]  /*2720*/  IMAD.MOV.U32 R5, RZ, RZ, R7 ;  /* 0x000000ffff057224 */ /* 0x000fe400078e0007 */
[----:B------:R-:W-:Y:S02]  /*2730*/  IMAD R7, R0, R10, R9 ;  /* 0x0000000a00077224 */ /* 0x000fe400078e0209 */
[----:B------:R-:W-:-:S04]  /*2740*/  IMAD.HI.U32 R10, R24, R6, RZ ;  /* 0x00000006180a7227 */ /* 0x000fc800078e00ff */
[----:B------:R-:W-:-:S04]  /*2750*/  IMAD.MOV R10, RZ, RZ, -R10 ;  /* 0x000000ffff0a7224 */ /* 0x000fc800078e0a0a */
[C---:B------:R-:W-:Y:S01]  /*2760*/  IMAD R6, R0.reuse, R10, R6 ;  /* 0x0000000a00067224 */ /* 0x040fe200078e0206 */
[----:B------:R-:W-:Y:S02]  /*2770*/  ISETP.GE.AND P1, PT, R29, RZ, PT ;  /* 0x000000ff1d00720c */ /* 0x000fe40003f26270 */
[----:B------:R-:W-:Y:S01]  /*2780*/  ISETP.GT.U32.AND P5, PT, R0, R4, PT ;  /* 0x000000040000720c */ /* 0x000fe20003fa4070 */
[----:B------:R-:W-:Y:S01]  /*2790*/  IMAD.HI.U32 R9, R24, R5, RZ ;  /* 0x0000000518097227 */ /* 0x000fe200078e00ff */
[----:B------:R-:W-:Y:S02]  /*27a0*/  ISETP.GE.AND P3, PT, R15, RZ, PT ;  /* 0x000000ff0f00720c */ /* 0x000fe40003f66270 */
[----:B------:R-:W-:Y:S01]  /*27b0*/  IABS R15, R3 ;  /* 0x00000003000f7213 */ /* 0x000fe20000000000 */
[----:B------:R-:W-:-:S04]  /*27c0*/  IMAD.MOV R9, RZ, RZ, -R9 ;  /* 0x000000ffff097224 */ /* 0x000fc800078e0a09 */
[----:B------:R-:W-:Y:S02]  /*27d0*/  IMAD R5, R0, R9, R5 ;  /* 0x0000000900057224 */ /* 0x000fe400078e0205 */
[----:B------:R-:W-:-:S04]  /*27e0*/  IMAD.HI.U32 R9, R24, R15, RZ ;  /* 0x0000000f18097227 */ /* 0x000fc800078e00ff */
[----:B------:R-:W-:Y:S01]  /*27f0*/  @!P5 IMAD.IADD R4, R4, 0x1, -R0 ;  /* 0x000000010404d824 */ /* 0x000fe200078e0a00 */
[----:B--2---:R0:W-:Y:S04]  /*2800*/  STL [R1+0xb90], R19 ;  /* 0x000b901301007387 */ /* 0x0041e80000100800 */
[----:B------:R-:W2:Y:S01]  /*2810*/  LDL.LU R29, [R1+0x118] ;  /* 0x00011800011d7983 */ /* 0x000ea20000300800 */
[----:B0-----:R-:W-:Y:S01]  /*2820*/  IMAD.MOV.U32 R19, RZ, RZ, R16 ;  /* 0x000000ffff137224 */ /* 0x001fe200078e0010 */
[----:B------:R-:W-:-:S05]  /*2830*/  IABS R16, R18 ;  /* 0x0000001200107213 */ /* 0x000fca0000000000 */
[----:B------:R-:W-:-:S04]  /*2840*/  IMAD.HI.U32 R10, R24, R16, RZ ;  /* 0x00000010180a7227 */ /* 0x000fc800078e00ff */
[----:B------:R-:W-:-:S04]  /*2850*/  IMAD.MOV R10, RZ, RZ, -R10 ;  /* 0x000000ffff0a7224 */ /* 0x000fc800078e0a0a */
[C---:B------:R-:W-:Y:S02]  /*2860*/  IMAD R16, R0.reuse, R10, R16 ;  /* 0x0000000a00107224 */ /* 0x040fe400078e0210 */
[----:B------:R-:W2:Y:S01]  /*2870*/  LDL.LU R10, [R1+0x100] ;  /* 0x00010000010a7983 */ /* 0x000ea20000300800 */
[----:B------:R-:W-:Y:S01]  /*2880*/  ISETP.GT.U32.AND P5, PT, R0, R4, PT ;  /* 0x000000040000720c */ /* 0x000fe20003fa4070 */
[----:B------:R-:W-:-:S04]  /*2890*/  IMAD.MOV R9, RZ, RZ, -R9 ;  /* 0x000000ffff097224 */ /* 0x000fc800078e0a09 */
[----:B------:R-:W-:Y:S02]  /*28a0*/  IMAD R15, R0, R9, R15 ;  /* 0x00000009000f7224 */ /* 0x000fe400078e020f */
[----:B------:R-:W-:Y:S02]  /*28b0*/  IMAD.MOV.U32 R9, RZ, RZ, R19 ;  /* 0x000000ffff097224 */ /* 0x000fe400078e0013 */
[----:B------:R-:W-:-:S04]  /*28c0*/  IMAD.MOV.U32 R19, RZ, RZ, R2 ;  /* 0x000000ffff137224 */ /* 0x000fc800078e0002 */
[----:B------:R-:W-:Y:S02]  /*28d0*/  @!P3 IMAD.MOV R19, RZ, RZ, -R19 ;  /* 0x000000ffff13b224 */ /* 0x000fe400078e0a13 */
[----:B------:R-:W-:-:S03]  /*28e0*/  @!P5 IMAD.IADD R4, R4, 0x1, -R0 ;  /* 0x000000010404d824 */ /* 0x000fc600078e0a00 */
[----:B------:R0:W-:Y:S02]  /*28f0*/  STL [R1+0x48], R19 ;  /* 0x0000481301007387 */ /* 0x0001e40000100800 */
[----:B0-----:R-:W-:-:S04]  /*2900*/  IMAD.MOV.U32 R19, RZ, RZ, R4 ;  /* 0x000000ffff137224 */ /* 0x001fc800078e0004 */
[----:B------:R-:W-:Y:S01]  /*2910*/  @!P4 IMAD.MOV R19, RZ, RZ, -R19 ;  /* 0x000000ffff13c224 */ /* 0x000fe200078e0a13 */
[----:B------:R-:W-:-:S04]  /*2920*/  ISETP.GT.U32.AND P6, PT, R0, R8, PT ;  /* 0x000000080000720c */ /* 0x000fc80003fc4070 */
[----:B------:R0:W-:Y:S01]  /*2930*/  STL [R1+0x44], R19 ;  /* 0x0000441301007387 */ /* 0x0001e20000100800 */
[----:B---3--:R-:W-:-:S03]  /*2940*/  IABS R17, R17 ;  /* 0x0000001100117213 */ /* 0x008fc60000000000 */
[----:B0-----:R-:W3:Y:S02]  /*2950*/  LDL.LU R19, [R1+0xb90] ;  /* 0x000b900001137983 */ /* 0x001ee40000300800 */
[----:B------:R-:W-:-:S04]  /*2960*/  IMAD.HI.U32 R11, R24, R17, RZ ;  /* 0x00000011180b7227 */ /* 0x000fc800078e00ff */
[----:B------:R-:W-:Y:S02]  /*2970*/  @!P6 IMAD.IADD R8, R8, 0x1, -R0 ;  /* 0x000000010808e824 */ /* 0x000fe400078e0a00 */
[----:B------:R-:W-:-:S03]  /*2980*/  IMAD.MOV R11, RZ, RZ, -R11 ;  /* 0x000000ffff0b7224 */ /* 0x000fc600078e0a0b */
[C---:B------:R-:W-:Y:S01]  /*2990*/  ISETP.GT.U32.AND P6, PT, R0.reuse, R8, PT ;  /* 0x000000080000720c */ /* 0x040fe20003fc4070 */
[----:B------:R-:W-:-:S05]  /*29a0*/  IMAD R17, R0, R11, R17 ;  /* 0x0000000b00117224 */ /* 0x000fca00078e0211 */
[----:B------:R-:W-:-:S07]  /*29b0*/  ISETP.GT.U32.AND P4, PT, R0, R17, PT ;  /* 0x000000110000720c */ /* 0x000fce0003f84070 */
[----:B------:R-:W-:-:S04]  /*29c0*/  @!P6 IMAD.IADD R8, R8, 0x1, -R0 ;  /* 0x000000010808e824 */ /* 0x000fc800078e0a00 */
[----:B------:R-:W-:Y:S02]  /*29d0*/  @!P0 IMAD.MOV R8, RZ, RZ, -R8 ;  /* 0x000000ffff088224 */ /* 0x000fe400078e0a08 */
[----:B------:R-:W-:-:S03]  /*29e0*/  @!P4 IMAD.IADD R17, R17, 0x1, -R0 ;  /* 0x000000011111c824 */ /* 0x000fc600078e0a00 */
[----:B------:R3:W-:Y:S01]  /*29f0*/  STL [R1+0x40], R8 ;  /* 0x0000400801007387 */ /* 0x0007e20000100800 */
[----:B------:R-:W-:-:S13]  /*2a00*/  ISETP.GT.U32.AND P0, PT, R0, R16, PT ;  /* 0x000000100000720c */ /* 0x000fda0003f04070 */
[----:B------:R-:W-:Y:S01]  /*2a10*/  @!P0 IMAD.IADD R16, R16, 0x1, -R0 ;  /* 0x0000000110108824 */ /* 0x000fe200078e0a00 */
[----:B------:R-:W-:Y:S02]  /*2a20*/  ISETP.GE.AND P0, PT, R18, RZ, PT ;  /* 0x000000ff1200720c */ /* 0x000fe40003f06270 */
[----:B--2---:R-:W-:Y:S01]  /*2a30*/  ISETP.GE.AND P4, PT, R10, RZ, PT ;  /* 0x000000ff0a00720c */ /* 0x004fe20003f86270 */
[----:B------:R-:W-:Y:S02]  /*2a40*/  IMAD.MOV.U32 R10, RZ, RZ, R3 ;  /* 0x000000ffff0a7224 */ /* 0x000fe400078e0003 */
[----:B------:R-:W2:Y:S04]  /*2a50*/  LDL.LU R3, [R1+0x11c] ;  /* 0x00011c0001037983 */ /* 0x000ea80000300800 */
[----:B------:R-:W2:Y:S01]  /*2a60*/  LDL.LU R18, [R1+0x120] ;  /* 0x0001200001127983 */ /* 0x000ea20000300800 */
[----:B------:R-:W-:-:S02]  /*2a70*/  ISETP.GT.U32.AND P5, PT, R0, R7, PT ;  /* 0x000000070000720c */ /* 0x000fc40003fa4070 */
[----:B------:R-:W-:-:S11]  /*2a80*/  ISETP.GT.U32.AND P6, PT, R0, R6, PT ;  /* 0x000000060000720c */ /* 0x000fd60003fc4070 */
[--C-:B------:R-:W-:Y:S01]  /*2a90*/  @!P5 IMAD.IADD R7, R7, 0x1, -R0.reuse ;  /* 0x000000010707d824 */ /* 0x100fe200078e0a00 */
[----:B------:R-:W-:Y:S01]  /*2aa0*/  ISETP.GT.U32.AND P5, PT, R0, R5, PT ;  /* 0x000000050000720c */ /* 0x000fe20003fa4070 */
[----:B------:R-:W-:Y:S01]  /*2ab0*/  @!P6 IMAD.IADD R6, R6, 0x1, -R0 ;  /* 0x000000010606e824 */ /* 0x000fe200078e0a00 */
[----:B----4-:R-:W-:-:S04]  /*2ac0*/  IABS R14, R12 ;  /* 0x0000000c000e7213 */ /* 0x010fc80000000000 */
[----:B------:R-:W-:Y:S01]  /*2ad0*/  ISETP.GT.U32.AND P3, PT, R0, R6, PT ;  /* 0x000000060000720c */ /* 0x000fe20003f64070 */
[----:B------:R-:W-:-:S06]  /*2ae0*/  IMAD.HI.U32 R2, R24, R14, RZ ;  /* 0x0000000e18027227 */ /* 0x000fcc00078e00ff */
[----:B------:R-:W-:-:S05]  /*2af0*/  @!P5 IMAD.IADD R5, R5, 0x1, -R0 ;  /* 0x000000010505d824 */ /* 0x000fca00078e0a00 */
[----:B------:R-:W-:Y:S01]  /*2b00*/  ISETP.GT.U32.AND P5, PT, R0, R5, PT ;  /* 0x000000050000720c */ /* 0x000fe20003fa4070 */
[----:B------:R-:W-:Y:S02]  /*2b10*/  IMAD.MOV R4, RZ, RZ, -R2 ;  /* 0x000000ffff047224 */ /* 0x000fe400078e0a02 */
[----:B------:R-:W-:Y:S01]  /*2b20*/  @!P3 IMAD.IADD R6, R6, 0x1, -R0 ;  /* 0x000000010606b824 */ /* 0x000fe200078e0a00 */
[C---:B------:R-:W-:Y:S01]  /*2b30*/  ISETP.GT.U32.AND P3, PT, R0.reuse, R15, PT ;  /* 0x0000000f0000720c */ /* 0x040fe20003f64070 */
[C---:B------:R-:W-:Y:S01]  /*2b40*/  IMAD R14, R0.reuse, R4, R14 ;  /* 0x00000004000e7224 */ /* 0x040fe200078e020e */
[----:B------:R-:W-:-:S07]  /*2b50*/  ISETP.GT.U32.AND P6, PT, R0, R7, PT ;  /* 0x000000070000720c */ /* 0x000fce0003fc4070 */
[--C-:B------:R-:W-:Y:S01]  /*2b60*/  @!P5 IMAD.IADD R5, R5, 0x1, -R0.reuse ;  /* 0x000000010505d824 */ /* 0x100fe200078e0a00 */
[----:B------:R-:W-:Y:S02]  /*2b70*/  ISETP.GT.U32.AND P5, PT, R0, R14, PT ;  /* 0x0000000e0000720c */ /* 0x000fe40003fa4070 */
[----:B------:R-:W-:Y:S01]  /*2b80*/  IABS R11, R13 ;  /* 0x0000000d000b7213 */ /* 0x000fe20000000000 */
[--C-:B------:R-:W-:Y:S01]  /*2b90*/  @!P3 IMAD.IADD R15, R15, 0x1, -R0.reuse ;  /* 0x000000010f0fb824 */ /* 0x100fe200078e0a00 */
[----:B---3--:R-:W-:Y:S01]  /*2ba0*/  IABS R8, R19 ;  /* 0x0000001300087213 */ /* 0x008fe20000000000 */
[----:B------:R-:W-:Y:S01]  /*2bb0*/  @!P6 IMAD.IADD R7, R7, 0x1, -R0 ;  /* 0x000000010707e824 */ /* 0x000fe200078e0a00 */
[----:B------:R-:W-:Y:S01]  /*2bc0*/  ISETP.GE.AND P6, PT, R9, RZ, PT ;  /* 0x000000ff0900720c */ /* 0x000fe20003fc6270 */
[----:B------:R-:W-:-:S04]  /*2bd0*/  IMAD.HI.U32 R2, R24, R11, RZ ;  /* 0x0000000b18027227 */ /* 0x000fc800078e00ff */
[----:B------:R-:W-:-:S04]  /*2be0*/  IMAD.HI.U32 R4, R24, R8, RZ ;  /* 0x0000000818047227 */ /* 0x000fc800078e00ff */
[----:B------:R-:W-:Y:S01]  /*2bf0*/  @!P5 IMAD.IADD R14, R14, 0x1, -R0 ;  /* 0x000000010e0ed824 */ /* 0x000fe200078e0a00 */
[C---:B------:R-:W-:Y:S01]  /*2c00*/  ISETP.GT.U32.AND P5, PT, R0.reuse, R15, PT ;  /* 0x0000000f0000720c */ /* 0x040fe20003fa4070 */
[----:B------:R-:W-:Y:S02]  /*2c10*/  IMAD.MOV R2, RZ, RZ, -R2 ;  /* 0x000000ffff027224 */ /* 0x000fe400078e0a02 */
[----:B------:R-:W-:Y:S02]  /*2c20*/  IMAD.MOV R4, RZ, RZ, -R4 ;  /* 0x000000ffff047224 */ /* 0x000fe400078e0a04 */
[C---:B------:R-:W-:Y:S01]  /*2c30*/  IMAD R11, R0.reuse, R2, R11 ;  /* 0x00000002000b7224 */ /* 0x040fe200078e020b */
[----:B------:R-:W-:Y:S01]  /*2c40*/  IABS R2, R29 ;  /* 0x0000001d00027213 */ /* 0x000fe20000000000 */
[C---:B------:R-:W-:Y:S02]  /*2c50*/  IMAD R8, R0.reuse, R4, R8 ;  /* 0x0000000400087224 */ /* 0x040fe400078e0208 */
[----:B------:R-:W-:Y:S01]  /*2c60*/  @!P6 IMAD.MOV R5, RZ, RZ, -R5 ;  /* 0x000000ffff05e224 */ /* 0x000fe200078e0a05 */
[----:B------:R-:W-:Y:S01]  /*2c70*/  ISETP.GT.U32.AND P6, PT, R0, R11, PT ;  /* 0x0000000b0000720c */ /* 0x000fe20003fc4070 */
[----:B------:R-:W-:-:S04]  /*2c80*/  IMAD.HI.U32 R4, R24, R2, RZ ;  /* 0x0000000218047227 */ /* 0x000fc800078e00ff */
[----:B------:R-:W-:Y:S01]  /*2c90*/  @!P5 IMAD.IADD R15, R15, 0x1, -R0 ;  /* 0x000000010f0fd824 */ /* 0x000fe200078e0a00 */
[C---:B------:R-:W-:Y:S01]  /*2ca0*/  ISETP.GT.U32.AND P5, PT, R0.reuse, R8, PT ;  /* 0x000000080000720c */ /* 0x040fe20003fa4070 */
[----:B------:R-:W-:Y:S02]  /*2cb0*/  IMAD.MOV R4, RZ, RZ, -R4 ;  /* 0x000000ffff047224 */ /* 0x000fe400078e0a04 */
[----:B------:R-:W-:Y:S02]  /*2cc0*/  @!P1 IMAD.MOV R7, RZ, RZ, -R7 ;  /* 0x000000ffff079224 */ /* 0x000fe400078e0a07 */
[C---:B------:R-:W-:Y:S02]  /*2cd0*/  IMAD R2, R0.reuse, R4, R2 ;  /* 0x0000000400027224 */ /* 0x040fe400078e0202 */
[----:B------:R-:W-:Y:S01]  /*2ce0*/  @!P2 IMAD.MOV R6, RZ, RZ, -R6 ;  /* 0x000000ffff06a224 */ /* 0x000fe200078e0a06 */
[----:B------:R-:W-:Y:S01]  /*2cf0*/  ISETP.GT.U32.AND P3, PT, R0, R17, PT ;  /* 0x000000110000720c */ /* 0x000fe20003f64070 */
[----:B------:R0:W-:Y:S01]  /*2d00*/  STL [R1+0x3c], R7 ;  /* 0x00003c0701007387 */ /* 0x0001e20000100800 */
[----:B------:R-:W-:Y:S01]  /*2d10*/  @!P6 IMAD.IADD R11, R11, 0x1, -R0 ;  /* 0x000000010b0be824 */ /* 0x000fe200078e0a00 */
[----:B------:R-:W-:-:S02]  /*2d20*/  ISETP.GE.AND P6, PT, R19, RZ, PT ;  /* 0x000000ff1300720c */ /* 0x000fc40003fc6270 */
[----:B------:R-:W-:Y:S01]  /*2d30*/  @!P5 IMAD.IADD R8, R8, 0x1, -R0 ;  /* 0x000000010808d824 */ /* 0x000fe200078e0a00 */
[----:B------:R-:W-:Y:S01]  /*2d40*/  ISETP.GT.U32.AND P5, PT, R0, R2, PT ;  /* 0x000000020000720c */ /* 0x000fe20003fa4070 */
[----:B------:R1:W-:Y:S01]  /*2d50*/  STL [R1+0x38], R6 ;  /* 0x0000380601007387 */ /* 0x0003e20000100800 */
[----:B------:R-:W-:-:S03]  /*2d60*/  IMAD.MOV.U32 R19, RZ, RZ, R26 ;  /* 0x000000ffff137224 */ /* 0x000fc600078e001a */
[----:B------:R-:W-:Y:S04]  /*2d70*/  STL [R1+0x34], R5 ;  /* 0x0000340501007387 */ /* 0x000fe80000100800 */
[----:B------:R-:W3:Y:S01]  /*2d80*/  LDL.LU R26, [R1+0x134] ;  /* 0x00013400011a7983 */ /* 0x000ee20000300800 */
[C---:B------:R-:W-:Y:S01]  /*2d90*/  ISETP.GT.U32.AND P1, PT, R0.reuse, R16, PT ;  /* 0x000000100000720c */ /* 0x040fe20003f24070 */
[--C-:B------:R-:W-:Y:S01]  /*2da0*/  @!P3 IMAD.IADD R17, R17, 0x1, -R0.reuse ;  /* 0x000000011111b824 */ /* 0x100fe200078e0a00 */
[----:B------:R-:W-:Y:S01]  /*2db0*/  ISETP.GT.U32.AND P2, PT, R0, R14, PT ;  /* 0x0000000e0000720c */ /* 0x000fe20003f44070 */
[----:B------:R-:W-:Y:S01]  /*2dc0*/  @!P5 IMAD.IADD R2, R2, 0x1, -R0 ;  /* 0x000000010202d824 */ /* 0x000fe200078e0a00 */
[----:B------:R-:W-:Y:S01]  /*2dd0*/  ISETP.GE.AND P3, PT, R10, RZ, PT ;  /* 0x000000ff0a00720c */ /* 0x000fe20003f66270 */
[----:B------:R-:W-:Y:S01]  /*2de0*/  @!P4 IMAD.MOV R17, RZ, RZ, -R17 ;  /* 0x000000ffff11c224 */ /* 0x000fe200078e0a11 */
[----:B------:R-:W-:-:S02]  /*2df0*/  ISETP.GT.U32.AND P4, PT, R0, R11, PT ;  /* 0x0000000b0000720c */ /* 0x000fc40003f84070 */
[----:B------:R-:W-:-:S05]  /*2e00*/  ISETP.GT.U32.AND P5, PT, R0, R2, PT ;  /* 0x000000020000720c */ /* 0x000fca0003fa4070 */
[--C-:B------:R-:W-:Y:S01]  /*2e10*/  @!P1 IMAD.IADD R16, R16, 0x1, -R0.reuse ;  /* 0x0000000110109824 */ /* 0x100fe200078e0a00 */
[----:B------:R-:W-:Y:S01]  /*2e20*/  ISETP.GE.AND P1, PT, R12, RZ, PT ;  /* 0x000000ff0c00720c */ /* 0x000fe20003f26270 */
[--C-:B------:R-:W-:Y:S01]  /*2e30*/  @!P2 IMAD.IADD R14, R14, 0x1, -R0.reuse ;  /* 0x000000010e0ea824 */ /* 0x100fe200078e0a00 */
[----:B------:R-:W-:Y:S01]  /*2e40*/  ISETP.GE.AND P2, PT, R13, RZ, PT ;  /* 0x000000ff0d00720c */ /* 0x000fe20003f46270 */
[----:B------:R-:W-:Y:S02]  /*2e50*/  @!P3 IMAD.MOV R15, RZ, RZ, -R15 ;  /* 0x000000ffff0fb224 */ /* 0x000fe400078e0a0f */
[--C-:B------:R-:W-:Y:S02]  /*2e60*/  @!P4 IMAD.IADD R11, R11, 0x1, -R0.reuse ;  /* 0x000000010b0bc824 */ /* 0x100fe400078e0a00 */
[----:B------:R-:W-:Y:S02]  /*2e70*/  @!P5 IMAD.IADD R2, R2, 0x1, -R0 ;  /* 0x000000010202d824 */ /* 0x000fe400078e0a00 */
[----:B------:R-:W-:Y:S01]  /*2e80*/  @!P0 IMAD.MOV R16, RZ, RZ, -R16 ;  /* 0x000000ffff108224 */ /* 0x000fe200078e0a10 */
[----:B------:R-:W-:Y:S03]  /*2e90*/  STL [R1+0x30], R17 ;  /* 0x0000301101007387 */ /* 0x000fe60000100800 */
[----:B------:R-:W-:Y:S01]  /*2ea0*/  @!P1 IMAD.MOV R14, RZ, RZ, -R14 ;  /* 0x000000ffff0e9224 */ /* 0x000fe200078e0a0e */
[----:B------:R-:W-:Y:S01]  /*2eb0*/  STL [R1+0x2c], R16 ;  /* 0x00002c1001007387 */ /* 0x000fe20000100800 */
[----:B0-----:R-:W-:-:S03]  /*2ec0*/  IABS R7, R28 ;  /* 0x0000001c00077213 */ /* 0x001fc60000000000 */
[----:B------:R-:W-:Y:S04]  /*2ed0*/  STL [R1+0x28], R15 ;  /* 0x0000280f01007387 */ /* 0x000fe80000100800 */
[----:B------:R-:W-:Y:S01]  /*2ee0*/  STL [R1+0x24], R14 ;  /* 0x0000240e01007387 */ /* 0x000fe20000100800 */
[----:B------:R-:W-:Y:S01]  /*2ef0*/  ISETP.GT.U32.AND P0, PT, R0, R8, PT ;  /* 0x000000080000720c */ /* 0x000fe20003f04070 */
[----:B------:R-:W-:-:S04]  /*2f00*/  IMAD.HI.U32 R12, R24, R7, RZ ;  /* 0x00000007180c7227 */ /* 0x000fc800078e00ff */
[----:B------:R-:W-:-:S04]  /*2f10*/  IMAD.MOV R12, RZ, RZ, -R12 ;  /* 0x000000ffff0c7224 */ /* 0x000fc800078e0a0c */
[----:B------:R-:W-:-:S04]  /*2f20*/  IMAD R7, R0, R12, R7 ;  /* 0x0000000c00077224 */ /* 0x000fc800078e0207 */
[----:B------:R-:W-:Y:S01]  /*2f30*/  @!P0 IMAD.IADD R8, R8, 0x1, -R0 ;  /* 0x0000000108088824 */ /* 0x000fe200078e0a00 */
[----:B------:R-:W-:Y:S02]  /*2f40*/  ISETP.GT.U32.AND P0, PT, R0, R7, PT ;  /* 0x000000070000720c */ /* 0x000fe40003f04070 */
[----:B------:R-:W-:-:S11]  /*2f50*/  ISETP.GE.AND P1, PT, R29, RZ, PT ;  /* 0x000000ff1d00720c */ /* 0x000fd60003f26270 */
[----:B------:R-:W-:Y:S02]  /*2f60*/  @!P0 IMAD.IADD R7, R7, 0x1, -R0 ;  /* 0x0000000107078824 */ /* 0x000fe400078e0a00 */
[----:B------:R-:W-:Y:S02]  /*2f70*/  @!P6 IMAD.MOV R8, RZ, RZ, -R8 ;  /* 0x000000ffff08e224 */ /* 0x000fe400078e0a08 */
[----:B------:R-:W-:Y:S01]  /*2f80*/  @!P1 IMAD.MOV R2, RZ, RZ, -R2 ;  /* 0x000000ffff029224 */ /* 0x000fe200078e0a02 */
[----:B------:R-:W-:Y:S02]  /*2f90*/  IABS R4, R22 ;  /* 0x0000001600047213 */ /* 0x000fe40000000000 */
[----:B--2---:R-:W-:-:S05]  /*2fa0*/  IABS R9, R3 ;  /* 0x0000000300097213 */ /* 0x004fca0000000000 */
[----:B-1----:R-:W-:-:S04]  /*2fb0*/  IMAD.HI.U32 R6, R24, R9, RZ ;  /* 0x0000000918067227 */ /* 0x002fc800078e00ff */
[----:B------:R-:W-:-:S04]  /*2fc0*/  IMAD.MOV R6, RZ, RZ, -R6 ;  /* 0x000000ffff067224 */ /* 0x000fc800078e0a06 */
[----:B------:R-:W-:-:S05]  /*2fd0*/  IMAD R9, R0, R6, R9 ;  /* 0x0000000600097224 */ /* 0x000fca00078e0209 */
[----:B------:R-:W-:Y:S02]  /*2fe0*/  ISETP.GT.U32.AND P3, PT, R0, R9, PT ;  /* 0x000000090000720c */ /* 0x000fe40003f64070 */
[----:B------:R-:W-:Y:S01]  /*2ff0*/  ISETP.GE.AND P5, PT, R3, RZ, PT ;  /* 0x000000ff0300720c */ /* 0x000fe20003fa6270 */
[----:B------:R-:W-:-:S04]  /*3000*/  IMAD.MOV.U32 R3, RZ, RZ, R11 ;  /* 0x000000ffff037224 */ /* 0x000fc800078e000b */
[----:B------:R-:W-:Y:S01]  /*3010*/  @!P2 IMAD.MOV R3, RZ, RZ, -R3 ;  /* 0x000000ffff03a224 */ /* 0x000fe200078e0a03 */
[----:B------:R-:W-:-:S05]  /*3020*/  IABS R10, R18 ;  /* 0x00000012000a7213 */ /* 0x000fca0000000000 */
[----:B------:R-:W-:Y:S01]  /*3030*/  @!P3 IMAD.IADD R9, R9, 0x1, -R0 ;  /* 0x000000010909b824 */ /* 0x000fe200078e0a00 */
[----:B------:R-:W-:Y:S01]  /*3040*/  ISETP.GE.AND P3, PT, R18, RZ, PT ;  /* 0x000000ff1200720c */ /* 0x000fe20003f66270 */
[----:B------:R-:W-:Y:S01]  /*3050*/  IMAD.MOV.U32 R18, RZ, RZ, R20 ;  /* 0x000000ffff127224 */ /* 0x000fe200078e0014 */
[----:B------:R0:W-:Y:S04]  /*3060*/  STL [R1+0x20], R3 ;  /* 0x0000200301007387 */ /* 0x0001e80000100800 */
[----:B------:R-:W2:Y:S01]  /*3070*/  LDL.LU R20, [R1+0x144] ;  /* 0x0001440001147983 */ /* 0x000ea20000300800 */
[----:B0-----:R-:W-:-:S03]  /*3080*/  IMAD.MOV.U32 R3, RZ, RZ, R21 ;  /* 0x000000ffff037224 */ /* 0x001fc600078e0015 */
[----:B------:R-:W4:Y:S01]  /*3090*/  LDL.LU R21, [R1+0x148] ;  /* 0x0001480001157983 */ /* 0x000f220000300800 */
[----:B------:R-:W-:-:S03]  /*30a0*/  ISETP.GT.U32.AND P2, PT, R0, R7, PT ;  /* 0x000000070000720c */ /* 0x000fc60003f44070 */
[----:B------:R0:W-:Y:S04]  /*30b0*/  STL [R1+0x1c], R8 ;  /* 0x00001c0801007387 */ /* 0x0001e80000100800 */
[----:B------:R1:W-:Y:S06]  /*30c0*/  STL [R1+0x60], R2 ;  /* 0x0000600201007387 */ /* 0x0003ec0000100800 */
[----:B------:R-:W-:Y:S01]  /*30d0*/  @!P2 IMAD.IADD R7, R7, 0x1, -R0 ;  /* 0x000000010707a824 */ /* 0x000fe200078e0a00 */
[----:B------:R-:W-:Y:S01]  /*30e0*/  ISETP.GE.AND P2, PT, R22, RZ, PT ;  /* 0x000000ff1600720c */ /* 0x000fe20003f46270 */
[----:B------:R-:W-:-:S02]  /*30f0*/  IMAD.MOV.U32 R22, RZ, RZ, R27 ;  /* 0x000000ffff167224 */ /* 0x000fc400078e001b */
[----:B------:R-:W2:Y:S01]  /*3100*/  LDL.LU R27, [R1+0x14c] ;  /* 0x00014c00011b7983 */ /* 0x000ea20000300800 */
[----:B------:R-:W-:-:S04]  /*3110*/  IMAD.HI.U32 R13, R24, R10, RZ ;  /* 0x0000000a180d7227 */ /* 0x000fc800078e00ff */
[----:B------:R-:W-:Y:S01]  /*3120*/  IMAD.MOV R13, RZ, RZ, -R13 ;  /* 0x000000ffff0d7224 */ /* 0x000fe200078e0a0d */
[----:B------:R-:W-:-:S03]  /*3130*/  IABS R5, R25 ;  /* 0x0000001900057213 */ /* 0x000fc60000000000 */
[----:B------:R-:W-:Y:S02]  /*3140*/  IMAD R10, R0, R13, R10 ;  /* 0x0000000d000a7224 */ /* 0x000fe400078e020a */
[----:B------:R-:W-:-:S03]  /*3150*/  IMAD.HI.U32 R6, R24, R5, RZ ;  /* 0x0000000518067227 */ /* 0x000fc600078e00ff */
[----:B------:R-:W-:Y:S01]  /*3160*/  ISETP.GT.U32.AND P4, PT, R0, R10, PT ;  /* 0x0000000a0000720c */ /* 0x000fe20003f84070 */
[----:B------:R-:W-:-:S04]  /*3170*/  IMAD.MOV R6, RZ, RZ, -R6 ;  /* 0x000000ffff067224 */ /* 0x000fc800078e0a06 */
[----:B------:R-:W-:-:S05]  /*3180*/  IMAD R5, R0, R6, R5 ;  /* 0x0000000600057224 */ /* 0x000fca00078e0205 */
[----:B------:R-:W-:-:S03]  /*3190*/  ISETP.GT.U32.AND P6, PT, R0, R5, PT ;  /* 0x000000050000720c */ /* 0x000fc60003fc4070 */
[----:B------:R-:W-:Y:S01]  /*31a0*/  @!P4 IMAD.IADD R10, R10, 0x1, -R0 ;  /* 0x000000010a0ac824 */ /* 0x000fe200078e0a00 */
[----:B------:R-:W-:Y:S01]  /*31b0*/  ISETP.GT.U32.AND P4, PT, R0, R9, PT ;  /* 0x000000090000720c */ /* 0x000fe20003f84070 */
[----:B------:R-:W-:Y:S01]  /*31c0*/  IMAD.HI.U32 R12, R24, R4, RZ ;  /* 0x00000004180c7227 */ /* 0x000fe200078e00ff */
[----:B------:R-:W-:-:S03]  /*31d0*/  IABS R29, R23 ;  /* 0x00000017001d7213 */ /* 0x000fc60000000000 */
[----:B------:R-:W-:-:S04]  /*31e0*/  IMAD.MOV R12, RZ, RZ, -R12 ;  /* 0x000000ffff0c7224 */ /* 0x000fc800078e0a0c */
[----:B------:R-:W-:-:S04]  /*31f0*/  @!P6 IMAD.IADD R5, R5, 0x1, -R0 ;  /* 0x000000010505e824 */ /* 0x000fc800078e0a00 */
[----:B------:R-:W-:Y:S01]  /*3200*/  @!P4 IMAD.IADD R9, R9, 0x1, -R0 ;  /* 0x000000010909c824 */ /* 0x000fe200078e0a00 */
[----:B---3--:R-:W-:Y:S01]  /*3210*/  IABS R6, R26 ;  /* 0x0000001a00067213 */ /* 0x008fe20000000000 */
[----:B0-----:R-:W-:-:S04]  /*3220*/  IMAD.HI.U32 R8, R24, R29, RZ ;  /* 0x0000001d18087227 */ /* 0x001fc800078e00ff */
[----:B------:R-:W-:Y:S01]  /*3230*/  @!P5 IMAD.MOV R9, RZ, RZ, -R9 ;  /* 0x000000ffff09d224 */ /* 0x000fe200078e0a09 */
[C---:B------:R-:W-:Y:S01]  /*3240*/  ISETP.GT.U32.AND P5, PT, R0.reuse, R5, PT ;  /* 0x000000050000720c */ /* 0x040fe20003fa4070 */
[----:B------:R-:W-:Y:S02]  /*3250*/  IMAD R4, R0, R12, R4 ;  /* 0x0000000c00047224 */ /* 0x000fe400078e0204 */
[----:B------:R-:W-:Y:S02]  /*3260*/  IMAD.MOV R8, RZ, RZ, -R8 ;  /* 0x000000ffff087224 */ /* 0x000fe400078e0a08 */
[----:B-1----:R-:W-:Y:S01]  /*3270*/  IMAD.HI.U32 R2, R24, R6, RZ ;  /* 0x0000000618027227 */ /* 0x002fe200078e00ff */
[----:B------:R-:W-:-:S03]  /*3280*/  ISETP.GT.U32.AND P4, PT, R0, R4, PT ;  /* 0x000000040000720c */ /* 0x000fc60003f84070 */
[C---:B------:R-:W-:Y:S01]  /*3290*/  IMAD R29, R0.reuse, R8, R29 ;  /* 0x00000008001d7224 */ /* 0x040fe200078e021d */
[----:B------:R-:W-:Y:S01]  /*32a0*/  IABS R8, R3 ;  /* 0x0000000300087213 */ /* 0x000fe20000000000 */
[----:B------:R-:W-:Y:S02]  /*32b0*/  IMAD.MOV R2, RZ, RZ, -R2 ;  /* 0x000000ffff027224 */ /* 0x000fe400078e0a02 */
[----:B------:R-:W-:Y:S01]  /*32c0*/  @!P5 IMAD.IADD R5, R5, 0x1, -R0 ;  /* 0x000000010505d824 */ /* 0x000fe200078e0a00 */
[C---:B------:R-:W-:Y:S01]  /*32d0*/  ISETP.GT.U32.AND P5, PT, R0.reuse, R29, PT ;  /* 0x0000001d0000720c */ /* 0x040fe20003fa4070 */
[----:B------:R-:W-:Y:S02]  /*32e0*/  IMAD R6, R0, R2, R6 ;  /* 0x0000000200067224 */ /* 0x000fe400078e0206 */
[----:B------:R-:W-:-:S04]  /*32f0*/  IMAD.HI.U32 R2, R24, R8, RZ ;  /* 0x0000000818027227 */ /* 0x000fc800078e00ff */
[----:B------:R-:W-:Y:S02]  /*3300*/  IMAD.MOV R2, RZ, RZ, -R2 ;  /* 0x000000ffff027224 */ /* 0x000fe400078e0a02 */
[----:B------:R-:W-:Y:S02]  /*3310*/  @!P4 IMAD.IADD R4, R4, 0x1, -R0 ;  /* 0x000000010404c824 */ /* 0x000fe400078e0a00 */
[C---:B------:R-:W-:Y:S02]  /*3320*/  IMAD R8, R0.reuse, R2, R8 ;  /* 0x0000000200087224 */ /* 0x040fe400078e0208 */
[----:B------:R-:W-:Y:S01]  /*3330*/  @!P5 IMAD.IADD R29, R29, 0x1, -R0 ;  /* 0x000000011d1dd824 */ /* 0x000fe200078e0a00 */
[C---:B------:R-:W-:Y:S02]  /*3340*/  ISETP.GT.U32.AND P4, PT, R0.reuse, R4, PT ;  /* 0x000000040000720c */ /* 0x040fe40003f84070 */
[C---:B------:R-:W-:Y:S02]  /*3350*/  ISETP.GT.U32.AND P5, PT, R0.reuse, R8, PT ;  /* 0x000000080000720c */ /* 0x040fe40003fa4070 */
[----:B------:R-:W-:-:S02]  /*3360*/  ISETP.GT.U32.AND P0, PT, R0, R10, PT ;  /* 0x0000000a0000720c */ /* 0x000fc40003f04070 */
[----:B------:R-:W-:-:S07]  /*3370*/  ISETP.GE.AND P1, PT, R28, RZ, PT ;  /* 0x000000ff1c00720c */ /* 0x000fce0003f26270 */
[--C-:B------:R-:W-:Y:S01]  /*3380*/  @!P4 IMAD.IADD R4, R4, 0x1, -R0.reuse ;  /* 0x000000010404c824 */ /* 0x100fe200078e0a00 */
[----:B------:R-:W-:Y:S01]  /*3390*/  ISETP.GT.U32.AND P4, PT, R0, R6, PT ;  /* 0x000000060000720c */ /* 0x000fe20003f84070 */
[--C-:B------:R-:W-:Y:S01]  /*33a0*/  @!P5 IMAD.IADD R8, R8, 0x1, -R0.reuse ;  /* 0x000000010808d824 */ /* 0x100fe200078e0a00 */
[----:B------:R-:W-:Y:S01]  /*33b0*/  ISETP.GE.AND P6, PT, R23, RZ, PT ;  /* 0x000000ff1700720c */ /* 0x000fe20003fc6270 */
[----:B------:R0:W-:Y:S03]  /*33c0*/  STL [R1+0x58], R9 ;  /* 0x0000580901007387 */ /* 0x0001e60000100800 */
[----:B------:R-:W-:Y:S01]  /*33d0*/  ISETP.GT.U32.AND P5, PT, R0, R8, PT ;  /* 0x000000080000720c */ /* 0x000fe20003fa4070 */
[----:B------:R-:W3:Y:S01]  /*33e0*/  LDL.LU R23, [R1+0x154] ;  /* 0x0001540001177983 */ /* 0x000ee20000300800 */
[----:B------:R-:W-:Y:S02]  /*33f0*/  @!P0 IMAD.IADD R10, R10, 0x1, -R0 ;  /* 0x000000010a0a8824 */ /* 0x000fe400078e0a00 */
[----:B------:R-:W-:-:S03]  /*3400*/  @!P1 IMAD.MOV R7, RZ, RZ, -R7 ;  /* 0x000000ffff079224 */ /* 0x000fc600078e0a07 */
[----:B------:R-:W-:Y:S02]  /*3410*/  @!P4 IMAD.IADD R6, R6, 0x1, -R0 ;  /* 0x000000010606c824 */ /* 0x000fe400078e0a00 */
[----:B------:R-:W-:-:S03]  /*3420*/  @!P3 IMAD.MOV R10, RZ, RZ, -R10 ;  /* 0x000000ffff0ab224 */ /* 0x000fc600078e0a0a */
[----:B------:R-:W-:Y:S01]  /*3430*/  ISETP.GT.U32.AND P1, PT, R0, R6, PT ;  /* 0x000000060000720c */ /* 0x000fe20003f24070 */
[----:B------:R-:W-:Y:S01]  /*3440*/  @!P5 IMAD.IADD R8, R8, 0x1, -R0 ;  /* 0x000000010808d824 */ /* 0x000fe200078e0a00 */
[----:B------:R-:W-:Y:S01]  /*3450*/  STL [R1+0x18], R10 ;  /* 0x0000180a01007387 */ /* 0x000fe20000100800 */
[----:B------:R-:W-:-:S03]  /*3460*/  ISETP.GE.AND P4, PT, R26, RZ, PT ;  /* 0x000000ff1a00720c */ /* 0x000fc60003f86270 */
[----:B------:R-:W-:Y:S04]  /*3470*/  STL [R1+0x14], R7 ;  /* 0x0000140701007387 */ /* 0x000fe80000100800 */
[----:B------:R-:W3:Y:S01]  /*3480*/  LDL.LU R26, [R1+0x158] ;  /* 0x00015800011a7983 */ /* 0x000ee20000300800 */
[----:B------:R-:W-:Y:S02]  /*3490*/  ISETP.GT.U32.AND P3, PT, R0, R29, PT ;  /* 0x0000001d0000720c */ /* 0x000fe40003f64070 */
[----:B------:R-:W-:Y:S01]  /*34a0*/  ISETP.GE.AND P0, PT, R25, RZ, PT ;  /* 0x000000ff1900720c */ /* 0x000fe20003f06270 */
[----:B------:R-:W-:Y:S01]  /*34b0*/  @!P1 IMAD.IADD R6, R6, 0x1, -R0 ;  /* 0x0000000106069824 */ /* 0x000fe200078e0a00 */
[----:B------:R-:W-:Y:S02]  /*34c0*/  ISETP.GE.AND P1, PT, R3, RZ, PT ;  /* 0x000000ff0300720c */ /* 0x000fe40003f26270 */
[----:B------:R-:W-:Y:S01]  /*34d0*/  IABS R11, R19 ;  /* 0x00000013000b7213 */ /* 0x000fe20000000000 */
[----:B------:R-:W-:-:S02]  /*34e0*/  @!P4 IMAD.MOV R6, RZ, RZ, -R6 ;  /* 0x000000ffff06c224 */ /* 0x000fc400078e0a06 */
[----:B------:R-:W-:-:S04]  /*34f0*/  @!P2 IMAD.MOV R4, RZ, RZ, -R4 ;  /* 0x000000ffff04a224 */ /* 0x000fc800078e0a04 */
[----:B------:R-:W-:Y:S02]  /*3500*/  @!P3 IMAD.IADD R29, R29, 0x1, -R0 ;  /* 0x000000011d1db824 */ /* 0x000fe400078e0a00 */
[----:B------:R-:W-:Y:S02]  /*3510*/  @!P0 IMAD.MOV R5, RZ, RZ, -R5 ;  /* 0x000000ffff058224 */ /* 0x000fe400078e0a05 */
[----:B------:R-:W-:-:S04]  /*3520*/  IMAD.HI.U32 R15, R24, R11, RZ ;  /* 0x0000000b180f7227 */ /* 0x000fc800078e00ff */
[----:B------:R-:W-:Y:S01]  /*3530*/  @!P6 IMAD.MOV R29, RZ, RZ, -R29 ;  /* 0x000000ffff1de224 */ /* 0x000fe200078e0a1d */
[----:B------:R-:W-:Y:S01]  /*3540*/  STL [R1+0x10], R5 ;  /* 0x0000100501007387 */ /* 0x000fe20000100800 */
[----:B------:R-:W-:Y:S02]  /*3550*/  @!P1 IMAD.MOV R8, RZ, RZ, -R8 ;  /* 0x000000ffff089224 */ /* 0x000fe400078e0a08 */
[----:B------:R-:W-:Y:S01]  /*3560*/  IMAD.MOV R15, RZ, RZ, -R15 ;  /* 0x000000ffff0f7224 */ /* 0x000fe200078e0a0f */
[----:B------:R1:W-:Y:S04]  /*3570*/  STL [R1+0xc], R4 ;  /* 0x00000c0401007387 */ /* 0x0003e80000100800 */
[----:B------:R-:W-:Y:S01]  /*3580*/  STL [R1+0xb18], R29 ;  /* 0x000b181d01007387 */ /* 0x000fe20000100800 */
[----:B------:R-:W-:-:S03]  /*3590*/  IMAD R11, R0, R15, R11 ;  /* 0x0000000f000b7224 */ /* 0x000fc600078e020b */
[----:B------:R-:W-:Y:S04]  /*35a0*/  STL [R1+0xb1c], R6 ;  /* 0x000b1c0601007387 */ /* 0x000fe80000100800 */
[----:B------:R-:W-:Y:S04]  /*35b0*/  STL [R1+0xb20], R8 ;  /* 0x000b200801007387 */ /* 0x000fe80000100800 */
[----:B------:R-:W3:Y:S04]  /*35c0*/  LDL.LU R25, [R1+0x15c] ;  /* 0x00015c0001197983 */ /* 0x000ee80000300800 */
[----:B------:R-:W3:Y:S01]  /*35d0*/  LDL.LU R3, [R1+0x160] ;  /* 0x0001600001037983 */ /* 0x000ee20000300800 */
[----:B----4-:R-:W-:-:S05]  /*35e0*/  IABS R14, R21 ;  /* 0x00000015000e7213 */ /* 0x010fca0000000000 */
[----:B------:R-:W-:-:S04]  /*35f0*/  IMAD.HI.U32 R2, R24, R14, RZ ;  /* 0x0000000e18027227 */ /* 0x000fc800078e00ff */
[----:B------:R-:W-:-:S04]  /*3600*/  IMAD.MOV R2, RZ, RZ, -R2 ;  /* 0x000000ffff027224 */ /* 0x000fc800078e0a02 */
[----:B------:R-:W-:-:S05]  /*3610*/  IMAD R14, R0, R2, R14 ;  /* 0x00000002000e7224 */ /* 0x000fca00078e020e */
[----:B------:R-:W-:-:S13]  /*3620*/  ISETP.GT.U32.AND P5, PT, R0, R14, PT ;  /* 0x0000000e0000720c */ /* 0x000fda0003fa4070 */
[----:B------:R-:W-:-:S05]  /*3630*/  @!P5 IMAD.IADD R14, R14, 0x1, -R0 ;  /* 0x000000010e0ed824 */ /* 0x000fca00078e0a00 */
[----:B------:R-:W-:Y:S02]  /*3640*/  ISETP.GT.U32.AND P4, PT, R0, R14, PT ;  /* 0x0000000e0000720c */ /* 0x000fe40003f84070 */
[----:B--2---:R-:W-:-:S11]  /*3650*/  IABS R15, R27 ;  /* 0x0000001b000f7213 */ /* 0x004fd60000000000 */
[----:B------:R-:W-:Y:S01]  /*3660*/  @!P4 IMAD.IADD R14, R14, 0x1, -R0 ;  /* 0x000000010e0ec824 */ /* 0x000fe200078e0a00 */
[----:B------:R-:W-:Y:S02]  /*3670*/  ISETP.GE.AND P4, PT, R27, RZ, PT ;  /* 0x000000ff1b00720c */ /* 0x000fe40003f86270 */
[----:B------:R-:W2:Y:S01]  /*3680*/  LDL.LU R27, [R1+0x164] ;  /* 0x00016400011b7983 */ /* 0x000ea20000300800 */
[----:B0-----:R-:W-:Y:S02]  /*3690*/  IABS R9, R18 ;  /* 0x0000001200097213 */ /* 0x001fe40000000000 */
[----:B------:R-:W-:-:S03]  /*36a0*/  IABS R12, R20 ;  /* 0x00000014000c7213 */ /* 0x000fc60000000000 */
[----:B------:R-:W-:-:S04]  /*36b0*/  IMAD.HI.U32 R16, R24, R9, RZ ;  /* 0x0000000918107227 */ /* 0x000fc800078e00ff */
[----:B------:R-:W-:-:S04]  /*36c0*/  IMAD.HI.U32 R13, R24, R12, RZ ;  /* 0x0000000c180d7227 */ /* 0x000fc800078e00ff */
[----:B------:R-:W-:Y:S02]  /*36d0*/  IMAD.MOV R16, RZ, RZ, -R16 ;  /* 0x000000ffff107224 */ /* 0x000fe400078e0a10 */
[----:B------:R-:W-:Y:S02]  /*36e0*/  IMAD.MOV R13, RZ, RZ, -R13 ;  /* 0x000000ffff0d7224 */ /* 0x000fe400078e0a0d */
[C---:B------:R-:W-:Y:S02]  /*36f0*/  IMAD R9, R0.reuse, R16, R9 ;  /* 0x0000001000097224 */ /* 0x040fe400078e0209 */
[----:B------:R-:W-:-:S03]  /*3700*/  IMAD R12, R0, R13, R12 ;  /* 0x0000000d000c7224 */ /* 0x000fc600078e020c */
[C---:B------:R-:W-:Y:S02]  /*3710*/  ISETP.GT.U32.AND P0, PT, R0.reuse, R9, PT ;  /* 0x000000090000720c */ /* 0x040fe40003f04070 */
[C---:B------:R-:W-:Y:S02]  /*3720*/  ISETP.GT.U32.AND P3, PT, R0.reuse, R12, PT ;  /* 0x0000000c0000720c */ /* 0x040fe40003f64070 */
[----:B------:R-:W-:Y:S02]  /*3730*/  ISETP.GT.U32.AND P2, PT, R0, R11, PT ;  /* 0x0000000b0000720c */ /* 0x000fe40003f44070 */
[----:B------:R-:W-:-:S07]  /*3740*/  IABS R2, R22 ;  /* 0x0000001600027213 */ /* 0x000fce0000000000 */
[--C-:B------:R-:W-:Y:S02]  /*3750*/  @!P0 IMAD.IADD R9, R9, 0x1, -R0.reuse ;  /* 0x0000000109098824 */ /* 0x100fe400078e0a00 */
[--C-:B------:R-:W-:Y:S02]  /*3760*/  @!P3 IMAD.IADD R12, R12, 0x1, -R0.reuse ;  /* 0x000000010c0cb824 */ /* 0x100fe400078e0a00 */
[----:B------:R-:W-:Y:S01]  /*3770*/  @!P2 IMAD.IADD R11, R11, 0x1, -R0 ;  /* 0x000000010b0ba824 */ /* 0x000fe200078e0a00 */
[C---:B------:R-:W-:Y:S02]  /*3780*/  ISETP.GT.U32.AND P3, PT, R0.reuse, R9, PT ;  /* 0x000000090000720c */ /* 0x040fe40003f64070 */
[----:B------:R-:W-:Y:S01]  /*3790*/  ISETP.GT.U32.AND P6, PT, R0, R12, PT ;  /* 0x0000000c0000720c */ /* 0x000fe20003fc4070 */
[----:B------:R-:W-:Y:S01]  /*37a0*/  IMAD.HI.U32 R17, R24, R2, RZ ;  /* 0x0000000218117227 */ /* 0x000fe200078e00ff */
[----:B------:R-:W-:-:S03]  /*37b0*/  ISETP.GT.U32.AND P5, PT, R0, R11, PT ;  /* 0x0000000b0000720c */ /* 0x000fc60003fa4070 */
[----:B-1----:R-:W-:Y:S01]  /*37c0*/  IMAD.HI.U32 R4, R24, R15, RZ ;  /* 0x0000000f18047227 */ /* 0x002fe200078e00ff */
[----:B------:R-:W-:-:S03]  /*37d0*/  ISETP.GE.AND P0, PT, R18, RZ, PT ;  /* 0x000000ff1200720c */ /* 0x000fc60003f06270 */
[----:B------:R-:W-:Y:S01]  /*37e0*/  IMAD.MOV R17, RZ, RZ, -R17 ;  /* 0x000000ffff117224 */ /* 0x000fe200078e0a11 */
[----:B------:R-:W-:Y:S01]  /*37f0*/  ISETP.GE.AND P2, PT, R19, RZ, PT ;  /* 0x000000ff1300720c */ /* 0x000fe20003f46270 */
[----:B------:R-:W-:Y:S02]  /*3800*/  IMAD.MOV R4, RZ, RZ, -R4 ;  /* 0x000000ffff047224 */ /* 0x000fe400078e0a04 */
[----:B------:R-:W-:Y:S01]  /*3810*/  @!P3 IMAD.IADD R9, R9, 0x1, -R0 ;  /* 0x000000010909b824 */ /* 0x000fe200078e0a00 */
[----:B------:R-:W-:Y:S01]  /*3820*/  ISETP.GE.AND P3, PT, R20, RZ, PT ;  /* 0x000000ff1400720c */ /* 0x000fe20003f66270 */
[----:B------:R-:W-:Y:S02]  /*3830*/  IMAD R17, R0, R17, R2 ;  /* 0x0000001100117224 */ /* 0x000fe400078e0202 */
[----:B------:R-:W-:Y:S01]  /*3840*/  @!P6 IMAD.IADD R12, R12, 0x1, -R0 ;  /* 0x000000010c0ce824 */ /* 0x000fe200078e0a00 */
[----:B------:R-:W-:Y:S01]  /*3850*/  ISETP.GE.AND P6, PT, R21, RZ, PT ;  /* 0x000000ff1500720c */ /* 0x000fe20003fc6270 */
[----:B------:R-:W-:-:S02]  /*3860*/  IMAD R15, R0, R4, R15 ;  /* 0x00000004000f7224 */ /* 0x000fc400078e020f */
[----:B------:R-:W-:Y:S01]  /*3870*/  @!P5 IMAD.IADD R11, R11, 0x1, -R0 ;  /* 0x000000010b0bd824 */ /* 0x000fe200078e0a00 */
[C---:B------:R-:W-:Y:S02]  /*3880*/  ISETP.GT.U32.AND P5, PT, R0.reuse, R17, PT ;  /* 0x000000110000720c */ /* 0x040fe40003fa4070 */
[----:B---3--:R-:W-:Y:S02]  /*3890*/  IABS R18, R23 ;  /* 0x0000001700127213 */ /* 0x008fe40000000000 */
[----:B------:R-:W-:Y:S01]  /*38a0*/  ISETP.GT.U32.AND P1, PT, R0, R15, PT ;  /* 0x0000000f0000720c */ /* 0x000fe20003f24070 */
[----:B------:R-:W-:Y:S02]  /*38b0*/  @!P0 IMAD.MOV R9, RZ, RZ, -R9 ;  /* 0x000000ffff098224 */ /* 0x000fe400078e0a09 */
[----:B------:R-:W-:Y:S02]  /*38c0*/  @!P2 IMAD.MOV R11, RZ, RZ, -R11 ;  /* 0x000000ffff0ba224 */ /* 0x000fe400078e0a0b */
[----:B------:R-:W-:Y:S01]  /*38d0*/  IMAD.HI.U32 R4, R24, R18, RZ ;  /* 0x0000001218047227 */ /* 0x000fe200078e00ff */
[----:B------:R-:W-:Y:S03]  /*38e0*/  STL [R1+0xb24], R9 ;  /* 0x000b240901007387 */ /* 0x000fe60000100800 */
[----:B------:R-:W-:-:S02]  /*38f0*/  @!P3 IMAD.MOV R12, RZ, RZ, -R12 ;  /* 0x000000ffff0cb224 */ /* 0x000fc400078e0a0c */
[----:B------:R-:W-:Y:S01]  /*3900*/  @!P6 IMAD.MOV R14, RZ, RZ, -R14 ;  /* 0x000000ffff0ee224 */ /* 0x000fe200078e0a0e */
[----:B------:R-:W-:Y:S01]  /*3910*/  STL [R1+0xb28], R11 ;  /* 0x000b280b01007387 */ /* 0x000fe20000100800 */
[----:B------:R-:W-:Y:S02]  /*3920*/  IMAD.MOV R4, RZ, RZ, -R4 ;  /* 0x000000ffff047224 */ /* 0x000fe400078e0a04 */
[--C-:B------:R-:W-:Y:S01]  /*3930*/  @!P5 IMAD.IADD R17, R17, 0x1, -R0.reuse ;  /* 0x000000011111d824 */ /* 0x100fe200078e0a00 */
[----:B------:R-:W-:Y:S01]  /*3940*/  STL [R1+0xb2c], R12 ;  /* 0x000b2c0c01007387 */ /* 0x000fe20000100800 */
[----:B------:R-:W-:Y:S01]  /*3950*/  ISETP.GE.AND P5, PT, R23, RZ, PT ;  /* 0x000000ff1700720c */ /* 0x000fe20003fa6270 */
[----:B------:R-:W-:Y:S01]  /*3960*/  @!P1 IMAD.IADD R15, R15, 0x1, -R0 ;  /* 0x000000010f0f9824 */ /* 0x000fe200078e0a00 */
[----:B------:R-:W-:Y:S01]  /*3970*/  IABS R19, R26 ;  /* 0x0000001a00137213 */ /* 0x000fe20000000000 */
[----:B------:R-:W-:Y:S01]  /*3980*/  STL [R1+0xb30], R14 ;  /* 0x000b300e01007387 */ /* 0x000fe20000100800 */
[----:B------:R-:W-:Y:S01]  /*3990*/  ISETP.GE.AND P6, PT, R26, RZ, PT ;  /* 0x000000ff1a00720c */ /* 0x000fe20003fc6270 */
[----:B------:R-:W-:-:S02]  /*39a0*/  IMAD R18, R0, R4, R18 ;  /* 0x0000000400127224 */ /* 0x000fc400078e0212 */
[----:B------:R-:W3:Y:S04]  /*39b0*/  LDL R23, [R1+0x16c] ;  /* 0x00016c0001177983 */ /* 0x000ee80000100800 */
[----:B------:R-:W4:Y:S01]  /*39c0*/  LDL.LU R26, [R1+0x168] ;  /* 0x00016800011a7983 */ /* 0x000f220000300800 */
[C---:B------:R-:W-:Y:S02]  /*39d0*/  ISETP.GT.U32.AND P0, PT, R0.reuse, R15, PT ;  /* 0x0000000f0000720c */ /* 0x040fe40003f04070 */
[C---:B------:R-:W-:Y:S02]  /*39e0*/  ISETP.GT.U32.AND P3, PT, R0.reuse, R18, PT ;  /* 0x000000120000720c */ /* 0x040fe40003f64070 */
[----:B------:R-:W-:Y:S02]  /*39f0*/  ISETP.GT.U32.AND P2, PT, R0, R17, PT ;  /* 0x000000110000720c */ /* 0x000fe40003f44070 */
[----:B------:R-:W-:Y:S01]  /*3a00*/  ISETP.GE.AND P1, PT, R22, RZ, PT ;  /* 0x000000ff1600720c */ /* 0x000fe20003f26270 */
[----:B------:R-:W-:-:S06]  /*3a10*/  IMAD.HI.U32 R2, R24, R19, RZ ;  /* 0x0000001318027227 */ /* 0x000fcc00078e00ff */
[--C-:B------:R-:W-:Y:S02]  /*3a20*/  @!P0 IMAD.IADD R15, R15, 0x1, -R0.reuse ;  /* 0x000000010f0f8824 */ /* 0x100fe400078e0a00 */
[--C-:B------:R-:W-:Y:S02]  /*3a30*/  @!P3 IMAD.IADD R18, R18, 0x1, -R0.reuse ;  /* 0x000000011212b824 */ /* 0x100fe400078e0a00 */
[----:B------:R-:W-:Y:S02]  /*3a40*/  @!P2 IMAD.IADD R17, R17, 0x1, -R0 ;  /* 0x000000011111a824 */ /* 0x000fe400078e0a00 */
[----:B------:R-:W-:Y:S01]  /*3a50*/  @!P4 IMAD.MOV R15, RZ, RZ, -R15 ;  /* 0x000000ffff0fc224 */ /* 0x000fe200078e0a0f */
[C---:B------:R-:W-:Y:S01]  /*3a60*/  ISETP.GT.U32.AND P4, PT, R0.reuse, R18, PT ;  /* 0x000000120000720c */ /* 0x040fe20003f84070 */
[----:B------:R-:W-:Y:S02]  /*3a70*/  @!P1 IMAD.MOV R17, RZ, RZ, -R17 ;  /* 0x000000ffff119224 */ /* 0x000fe400078e0a11 */
[----:B------:R-:W-:Y:S01]  /*3a80*/  IMAD.MOV R2, RZ, RZ, -R2 ;  /* 0x000000ffff027224 */ /* 0x000fe200078e0a02 */
[----:B------:R-:W-:Y:S04]  /*3a90*/  STL [R1+0xb34], R15 ;  /* 0x000b340f01007387 */ /* 0x000fe80000100800 */
[----:B------:R0:W-:Y:S01]  /*3aa0*/  STL [R1+0xb38], R17 ;  /* 0x000b381101007387 */ /* 0x0001e20000100800 */
[----:B------:R-:W-:-:S04]  /*3ab0*/  IMAD R19, R0, R2, R19 ;  /* 0x0000000200137224 */ /* 0x000fc800078e0213 */
[----:B------:R-:W-:Y:S01]  /*3ac0*/  @!P4 IMAD.IADD R18, R18, 0x1, -R0 ;  /* 0x000000011212c824 */ /* 0x000fe200078e0a00 */
[----:B------:R-:W-:-:S03]  /*3ad0*/  ISETP.GT.U32.AND P0, PT, R0, R19, PT ;  /* 0x000000130000720c */ /* 0x000fc60003f04070 */
[----:B------:R-:W-:-:S10]  /*3ae0*/  @!P5 IMAD.MOV R18, RZ, RZ, -R18 ;  /* 0x000000ffff12d224 */ /* 0x000fd400078e0a12 */
[----:B------:R-:W-:-:S05]  /*3af0*/  @!P0 IMAD.IADD R19, R19, 0x1, -R0 ;  /* 0x0000000113138824 */ /* 0x000fca00078e0a00 */
[----:B------:R-:W-:-:S13]  /*3b00*/  ISETP.GT.U32.AND P0, PT, R0, R19, PT ;  /* 0x000000130000720c */ /* 0x000fda0003f04070 */
[----:B------:R-:W-:-:S04]  /*3b10*/  @!P0 IMAD.IADD R19, R19, 0x1, -R0 ;  /* 0x0000000113138824 */ /* 0x000fc800078e0a00 */
[----:B------:R-:W-:Y:S01]  /*3b20*/  @!P6 IMAD.MOV R19, RZ, RZ, -R19 ;  /* 0x000000ffff13e224 */ /* 0x000fe200078e0a13 */
[----:B--2---:R-:W-:Y:S02]  /*3b30*/  IABS R22, R27 ;  /* 0x0000001b00167213 */ /* 0x004fe40000000000 */
[----:B------:R-:W-:Y:S02]  /*3b40*/  ISETP.GE.AND P1, PT, R27, RZ, PT ;  /* 0x000000ff1b00720c */ /* 0x000fe40003f26270 */
[----:B------:R-:W2:Y:S04]  /*3b50*/  LDL R27, [R1+0x170] ;  /* 0x00017000011b7983 */ /* 0x000ea80000100800 */
[----:B0-----:R-:W2:Y:S04]  /*3b60*/  LDL.LU R17, [R1+0x174] ;  /* 0x0001740001117983 */ /* 0x001ea80000300800 */
[----:B------:R-:W2:Y:S04]  /*3b70*/  LDL.LU R14, [R1+0x178] ;  /* 0x00017800010e7983 */ /* 0x000ea80000300800 */
[----:B------:R-:W2:Y:S04]  /*3b80*/  LDL.LU R12, [R1+0x17c] ;  /* 0x00017c00010c7983 */ /* 0x000ea80000300800 */
[----:B------:R-:W-:Y:S04]  /*3b90*/  STL [R1+0xb3c], R18 ;  /* 0x000b3c1201007387 */ /* 0x000fe80000100800 */
[----:B------:R-:W2:Y:S04]  /*3ba0*/  LDL.LU R11, [R1+0x180] ;  /* 0x00018000010b7983 */ /* 0x000ea80000300800 */
[----:B------:R-:W2:Y:S04]  /*3bb0*/  LDL.LU R9, [R1+0x184] ;  /* 0x0001840001097983 */ /* 0x000ea80000300800 */
[----:B------:R-:W2:Y:S04]  /*3bc0*/  LDL.LU R8, [R1+0x188] ;  /* 0x0001880001087983 */ /* 0x000ea80000300800 */
[----:B------:R-:W2:Y:S04]  /*3bd0*/  LDL.LU R6, [R1+0x18c] ;  /* 0x00018c0001067983 */ /* 0x000ea80000300800 */
[----:B------:R-:W2:Y:S04]  /*3be0*/  LDL.LU R29, [R1+0x190] ;  /* 0x00019000011d7983 */ /* 0x000ea80000300800 */
[----:B------:R-:W2:Y:S04]  /*3bf0*/  LDL R15, [R1+0x3cc] ;  /* 0x0003cc00010f7983 */ /* 0x000ea80000100800 */
[----:B------:R0:W-:Y:S04]  /*3c00*/  STL [R1+0xb40], R19 ;  /* 0x000b401301007387 */ /* 0x0001e80000100800 */
[----:B0-----:R-:W2:Y:S01]  /*3c10*/  LDL.LU R19, [R1+0x16c] ;  /* 0x00016c0001137983 */ /* 0x001ea20000300800 */
[----:B------:R-:W-:-:S05]  /*3c20*/  IABS R20, R25 ;  /* 0x0000001900147213 */ /* 0x000fca0000000000 */
[----:B------:R-:W-:-:S04]  /*3c30*/  IMAD.HI.U32 R5, R24, R20, RZ ;  /* 0x0000001418057227 */ /* 0x000fc800078e00ff */
[----:B------:R-:W-:-:S04]  /*3c40*/  IMAD.MOV R5, RZ, RZ, -R5 ;  /* 0x000000ffff057224 */ /* 0x000fc800078e0a05 */
[----:B------:R-:W-:Y:S01]  /*3c50*/  IMAD R20, R0, R5, R20 ;  /* 0x0000000500147224 */ /* 0x000fe200078e0214 */
[----:B------:R-:W-:-:S04]  /*3c60*/  IABS R21, R3 ;  /* 0x0000000300157213 */ /* 0x000fc80000000000 */
[----:B------:R-:W-:Y:S01]  /*3c70*/  ISETP.GT.U32.AND P4, PT, R0, R20, PT ;  /* 0x000000140000720c */ /* 0x000fe20003f84070 */
[----:B------:R-:W-:-:S04]  /*3c80*/  IMAD.HI.U32 R4, R24, R21, RZ ;  /* 0x0000001518047227 */ /* 0x000fc800078e00ff */
[----:B------:R-:W-:-:S04]  /*3c90*/  IMAD.MOV R4, RZ, RZ, -R4 ;  /* 0x000000ffff047224 */ /* 0x000fc800078e0a04 */
[----:B------:R-:W-:-:S04]  /*3ca0*/  IMAD R21, R0, R4, R21 ;  /* 0x0000000400157224 */ /* 0x000fc800078e0215 */
[----:B------:R-:W-:Y:S01]  /*3cb0*/  @!P4 IMAD.IADD R20, R20, 0x1, -R0 ;  /* 0x000000011414c824 */ /* 0x000fe200078e0a00 */
[----:B----4-:R-:W-:-:S04]  /*3cc0*/  IABS R4, R26 ;  /* 0x0000001a00047213 */ /* 0x010fc80000000000 */
[----:B------:R-:W-:Y:S01]  /*3cd0*/  ISETP.GT.U32.AND P4, PT, R0, R20, PT ;  /* 0x000000140000720c */ /* 0x000fe20003f84070 */
[----:B------:R-:W-:-:S04]  /*3ce0*/  IMAD.HI.U32 R13, R24, R4, RZ ;  /* 0x00000004180d7227 */ /* 0x000fc800078e00ff */
[----:B------:R-:W-:-:S04]  /*3cf0*/  IMAD.MOV R13, RZ, RZ, -R13 ;  /* 0x000000ffff0d7224 */ /* 0x000fc800078e0a0d */
[----:B------:R-:W-:-:S04]  /*3d00*/  IMAD R4, R0, R13, R4 ;  /* 0x0000000d00047224 */ /* 0x000fc800078e0204 */
[----:B------:R-:W-:Y:S01]  /*3d10*/  @!P4 IMAD.IADD R20, R20, 0x1, -R0 ;  /* 0x000000011414c824 */ /* 0x000fe200078e0a00 */
[----:B------:R-:W-:Y:S01]  /*3d20*/  ISETP.GT.U32.AND P4, PT, R0, R4, PT ;  /* 0x000000040000720c */ /* 0x000fe20003f84070 */
[----:B------:R-:W-:-:S04]  /*3d30*/  IMAD.HI.U32 R2, R24, R22, RZ ;  /* 0x0000001618027227 */ /* 0x000fc800078e00ff */
[----:B------:R-:W-:-:S04]  /*3d40*/  IMAD.MOV R2, RZ, RZ, -R2 ;  /* 0x000000ffff027224 */ /* 0x000fc800078e0a02 */
[----:B------:R-:W-:Y:S01]  /*3d50*/  IMAD R22, R0, R2, R22 ;  /* 0x0000000200167224 */ /* 0x000fe200078e0216 */
[----:B---3--:R-:W-:-:S03]  /*3d60*/  IABS R2, R23 ;  /* 0x0000001700027213 */ /* 0x008fc60000000000 */
[----:B------:R-:W-:Y:S02]  /*3d70*/  @!P4 IMAD.IADD R4, R4, 0x1, -R0 ;  /* 0x000000010404c824 */ /* 0x000fe400078e0a00 */
[----:B------:R-:W-:-:S03]  /*3d80*/  IMAD.HI.U32 R10, R24, R2, RZ ;  /* 0x00000002180a7227 */ /* 0x000fc600078e00ff */
[----:B------:R-:W-:Y:S01]  /*3d90*/  ISETP.GT.U32.AND P4, PT, R0, R4, PT ;  /* 0x000000040000720c */ /* 0x000fe20003f84070 */
[----:B------:R-:W-:-:S04]  /*3da0*/  IMAD.MOV R10, RZ, RZ, -R10 ;  /* 0x000000ffff0a7224 */ /* 0x000fc800078e0a0a */
[----:B------:R-:W-:Y:S01]  /*3db0*/  IMAD R2, R0, R10, R2 ;  /* 0x0000000a00027224 */ /* 0x000fe200078e0202 */
[----:B------:R-:W-:Y:S02]  /*3dc0*/  ISETP.GE.AND P2, PT, R25, RZ, PT ;  /* 0x000000ff1900720c */ /* 0x000fe40003f46270 */
[----:B------:R-:W-:-:S05]  /*3dd0*/  ISETP.GE.AND P5, PT, R26, RZ, PT ;  /* 0x000000ff1a00720c */ /* 0x000fca0003fa6270 */
[----:B------:R-:W-:Y:S01]  /*3de0*/  @!P4 IMAD.IADD R4, R4, 0x1, -R0 ;  /* 0x000000010404c824 */ /* 0x000fe200078e0a00 */
[----:B------:R-:W-:Y:S02]  /*3df0*/  ISETP.GE.AND P3, PT, R3, RZ, PT ;  /* 0x000000ff0300720c */ /* 0x000fe40003f66270 */
[----:B--2---:R-:W-:Y:S02]  /*3e00*/  IABS R7, R17 ;  /* 0x0000001100077213 */ /* 0x004fe40000000000 */
[----:B------:R-:W-:-:S03]  /*3e10*/  IABS R5, R27 ;  /* 0x0000001b00057213 */ /* 0x000fc60000000000 */
[----:B------:R-:W-:Y:S01]  /*3e20*/  IMAD.HI.U32 R16, R24, R7, RZ ;  /* 0x0000000718107227 */ /* 0x000fe200078e00ff */
[----:B------:R-:W-:-:S03]  /*3e30*/  IABS R10, R14 ;  /* 0x0000000e000a7213 */ /* 0x000fc60000000000 */
[----:B------:R-:W-:Y:S02]  /*3e40*/  IMAD.MOV R16, RZ, RZ, -R16 ;  /* 0x000000ffff107224 */ /* 0x000fe400078e0a10 */
[----:B------:R-:W-:Y:S01]  /*3e50*/  IMAD.HI.U32 R23, R24, R5, RZ ;  /* 0x0000000518177227 */ /* 0x000fe200078e00ff */
[----:B------:R-:W-:-:S03]  /*3e60*/  IABS R13, R12 ;  /* 0x0000000c000d7213 */ /* 0x000fc60000000000 */
[----:B------:R-:W-:Y:S01]  /*3e70*/  IMAD R7, R0, R16, R7 ;  /* 0x0000001000077224 */ /* 0x000fe200078e0207 */
[----:B------:R-:W-:Y:S01]  /*3e80*/  IABS R16, R11 ;  /* 0x0000000b00107213 */ /* 0x000fe20000000000 */
[----:B------:R-:W-:Y:S02]  /*3e90*/  IMAD.MOV R23, RZ, RZ, -R23 ;  /* 0x000000ffff177224 */ /* 0x000fe400078e0a17 */
[----:B------:R-:W-:Y:S01]  /*3ea0*/  IMAD.HI.U32 R25, R24, R10, RZ ;  /* 0x0000000a18197227 */ /* 0x000fe200078e00ff */
[C---:B------:R-:W-:Y:S02]  /*3eb0*/  ISETP.GT.U32.AND P4, PT, R0.reuse, R7, PT ;  /* 0x000000070000720c */ /* 0x040fe40003f84070 */
[----:B------:R-:W-:Y:S01]  /*3ec0*/  IABS R27, R9 ;  /* 0x00000009001b7213 */ /* 0x000fe20000000000 */
[----:B------:R-:W-:Y:S02]  /*3ed0*/  IMAD R5, R0, R23, R5 ;  /* 0x0000001700057224 */ /* 0x000fe400078e0205 */
[----:B------:R-:W-:-:S04]  /*3ee0*/  IMAD.HI.U32 R26, R24, R16, RZ ;  /* 0x00000010181a7227 */ /* 0x000fc800078e00ff */
[----:B------:R-:W-:-:S04]  /*3ef0*/  IMAD.HI.U32 R23, R24, R13, RZ ;  /* 0x0000000d18177227 */ /* 0x000fc800078e00ff */
[----:B------:R-:W-:Y:S02]  /*3f00*/  IMAD.MOV R25, RZ, RZ, -R25 ;  /* 0x000000ffff197224 */ /* 0x000fe400078e0a19 */
[----:B------:R-:W-:Y:S02]  /*3f10*/  IMAD.MOV R26, RZ, RZ, -R26 ;  /* 0x000000ffff1a7224 */ /* 0x000fe400078e0a1a */
[----:B------:R-:W-:Y:S02]  /*3f20*/  IMAD.MOV R23, RZ, RZ, -R23 ;  /* 0x000000ffff177224 */ /* 0x000fe400078e0a17 */
[----:B------:R-:W-:Y:S02]  /*3f30*/  IMAD R10, R0, R25, R10 ;  /* 0x00000019000a7224 */ /* 0x000fe400078e020a */
[----:B------:R-:W-:-:S04]  /*3f40*/  IMAD.HI.U32 R25, R24, R27, RZ ;  /* 0x0000001b18197227 */ /* 0x000fc800078e00ff */
[C---:B------:R-:W-:Y:S02]  /*3f50*/  IMAD R16, R0.reuse, R26, R16 ;  /* 0x0000001a00107224 */ /* 0x040fe400078e0210 */
[C---:B------:R-:W-:Y:S01]  /*3f60*/  IMAD R13, R0.reuse, R23, R13 ;  /* 0x00000017000d7224 */ /* 0x040fe200078e020d */
[----:B------:R-:W-:Y:S01]  /*3f70*/  IABS R23, R8 ;  /* 0x0000000800177213 */ /* 0x000fe20000000000 */
[----:B------:R-:W-:Y:S02]  /*3f80*/  IMAD.MOV R25, RZ, RZ, -R25 ;  /* 0x000000ffff197224 */ /* 0x000fe400078e0a19 */
[----:B------:R-:W-:Y:S01]  /*3f90*/  @!P4 IMAD.IADD R7, R7, 0x1, -R0 ;  /* 0x000000010707c824 */ /* 0x000fe200078e0a00 */
[C---:B------:R-:W-:Y:S01]  /*3fa0*/  ISETP.GT.U32.AND P4, PT, R0.reuse, R16, PT ;  /* 0x000000100000720c */ /* 0x040fe20003f84070 */
[----:B------:R-:W-:Y:S01]  /*3fb0*/  IMAD R27, R0, R25, R27 ;  /* 0x00000019001b7224 */ /* 0x000fe200078e021b */
[----:B------:R-:W-:Y:S01]  /*3fc0*/  IABS R26, R29 ;  /* 0x0000001d001a7213 */ /* 0x000fe20000000000 */
[----:B------:R-:W-:-:S04]  /*3fd0*/  IMAD.HI.U32 R25, R24, R23, RZ ;  /* 0x0000001718197227 */ /* 0x000fc800078e00ff */
[----:B------:R-:W-:Y:S02]  /*3fe0*/  IMAD.MOV R3, RZ, RZ, -R25 ;  /* 0x000000ffff037224 */ /* 0x000fe400078e0a19 */
[----:B------:R-:W-:Y:S01]  /*3ff0*/  IMAD.MOV.U32 R25, RZ, RZ, R26 ;  /* 0x000000ffff197224 */ /* 0x000fe200078e001a */
[----:B------:R-:W-:Y:S02]  /*4000*/  IABS R28, R6 ;  /* 0x00000006001c7213 */ /* 0x000fe40000000000 */
[----:B------:R-:W-:Y:S01]  /*4010*/  IABS R26, R15 ;  /* 0x0000000f001a7213 */ /* 0x000fe20000000000 */
[----:B------:R-:W-:-:S04]  /*4020*/  IMAD.HI.U32 R18, R24, R25, RZ ;  /* 0x0000001918127227 */ /* 0x000fc800078e00ff */
[----:B------:R-:W-:Y:S01]  /*4030*/  @!P4 IMAD.IADD R16, R16, 0x1, -R0 ;  /* 0x000000011010c824 */ /* 0x000fe200078e0a00 */
[----:B------:R-:W-:Y:S01]  /*4040*/  ISETP.GE.AND P4, PT, R19, RZ, PT ;  /* 0x000000ff1300720c */ /* 0x000fe20003f86270 */
[----:B------:R-:W-:Y:S02]  /*4050*/  IMAD R23, R0, R3, R23 ;  /* 0x0000000300177224 */ /* 0x000fe400078e0217 */
[----:B------:R-:W-:Y:S02]  /*4060*/  IMAD.MOV R19, RZ, RZ, -R18 ;  /* 0x000000ffff137224 */ /* 0x000fe400078e0a12 */
[----:B------:R-:W-:-:S04]  /*4070*/  IMAD.HI.U32 R3, R24, R28, RZ ;  /* 0x0000001c18037227 */ /* 0x000fc800078e00ff */
[----:B------:R-:W-:Y:S02]  /*4080*/  IMAD.HI.U32 R18, R24, R26, RZ ;  /* 0x0000001a18127227 */ /* 0x000fe400078e00ff */
[----:B------:R-:W2:Y:S01]  /*4090*/  LDL.LU R24, [R1+0x170] ;  /* 0x0001700001187983 */ /* 0x000ea20000300800 */
[C---:B------:R-:W-:Y:S02]  /*40a0*/  ISETP.GT.U32.AND P0, PT, R0.reuse, R21, PT ;  /* 0x000000150000720c */ /* 0x040fe40003f04070 */
[----:B------:R-:W-:-:S11]  /*40b0*/  ISETP.GT.U32.AND P6, PT, R0, R22, PT ;  /* 0x000000160000720c */ /* 0x000fd60003fc4070 */
[--C-:B------:R-:W-:Y:S02]  /*40c0*/  @!P0 IMAD.IADD R21, R21, 0x1, -R0.reuse ;  /* 0x0000000115158824 */ /* 0x100fe400078e0a00 */
[----:B------:R-:W-:-:S03]  /*40d0*/  @!P6 IMAD.IADD R22, R22, 0x1, -R0 ;  /* 0x000000011616e824 */ /* 0x000fc600078e0a00 */
[C---:B------:R-:W-:Y:S02]  /*40e0*/  ISETP.GT.U32.AND P0, PT, R0.reuse, R21, PT ;  /* 0x000000150000720c */ /* 0x040fe40003f04070 */
[----:B------:R-:W-:-:S11]  /*40f0*/  ISETP.GT.U32.AND P6, PT, R0, R22, PT ;  /* 0x000000160000720c */ /* 0x000fd60003fc4070 */
[--C-:B------:R-:W-:Y:S01]  /*4100*/  @!P0 IMAD.IADD R21, R21, 0x1, -R0.reuse ;  /* 0x0000000115158824 */ /* 0x100fe200078e0a00 */
[----:B------:R-:W-:Y:S01]  /*4110*/  ISETP.GT.U32.AND P0, PT, R0, R2, PT ;  /* 0x000000020000720c */ /* 0x000fe20003f04070 */
[----:B------:R-:W-:Y:S01]  /*4120*/  @!P6 IMAD.IADD R22, R22, 0x1, -R0 ;  /* 0x000000011616e824 */ /* 0x000fe200078e0a00 */
[----:B------:R-:W-:-:S11]  /*4130*/  ISETP.GT.U32.AND P6, PT, R0, R5, PT ;  /* 0x000000050000720c */ /* 0x000fd60003fc4070 */
[--C-:B------:R-:W-:Y:S02]  /*4140*/  @!P0 IMAD.IADD R2, R2, 0x1, -R0.reuse ;  /* 0x0000000102028824 */ /* 0x100fe400078e0a00 */
[----:B------:R-:W-:-:S03]  /*4150*/  @!P6 IMAD.IADD R5, R5, 0x1, -R0 ;  /* 0x000000010505e824 */ /* 0x000fc600078e0a00 */
[C---:B------:R-:W-:Y:S02]  /*4160*/  ISETP.GT.U32.AND P0, PT, R0.reuse, R2, PT ;  /* 0x000000020000720c */ /* 0x040fe40003f04070 */
[----:B------:R-:W-:-:S11]  /*4170*/  ISETP.GT.U32.AND P6, PT, R0, R5, PT ;  /* 0x000000050000720c */ /* 0x000fd60003fc4070 */
[--C-:B------:R-:W-:Y:S01]  /*4180*/  @!P0 IMAD.IADD R2, R2, 0x1, -R0.reuse ;  /* 0x0000000102028824 */ /* 0x100fe200078e0a00 */
[C---:B------:R-:W-:Y:S01]  /*4190*/  ISETP.GT.U32.AND P0, PT, R0.reuse, R10, PT ;  /* 0x0000000a0000720c */ /* 0x040fe20003f04070 */
[----:B------:R-:W-:Y:S01]  /*41a0*/  @!P6 IMAD.IADD R5, R5, 0x1, -R0 ;  /* 0x000000010505e824 */ /* 0x000fe200078e0a00 */
[C---:B------:R-:W-:Y:S01]  /*41b0*/  ISETP.GT.U32.AND P6, PT, R0.reuse, R13, PT ;  /* 0x0000000d0000720c */ /* 0x040fe20003fc4070 */
[----:B------:R-:W-:Y:S01]  /*41c0*/  @!P2 IMAD.MOV R20, RZ, RZ, -R20 ;  /* 0x000000ffff14a224 */ /* 0x000fe200078e0a14 */
[----:B------:R-:W-:Y:S01]  /*41d0*/  ISETP.GT.U32.AND P2, PT, R0, R7, PT ;  /* 0x000000070000720c */ /* 0x000fe20003f44070 */
[----:B------:R-:W-:-:S08]  /*41e0*/  @!P1 IMAD.MOV R22, RZ, RZ, -R22 ;  /* 0x000000ffff169224 */ /* 0x000fd000078e0a16 */
[--C-:B------:R-:W-:Y:S01]  /*41f0*/  @!P0 IMAD.IADD R10, R10, 0x1, -R0.reuse ;  /* 0x000000010a0a8824 */ /* 0x100fe200078e0a00 */
[----:B------:R-:W-:Y:S01]  /*4200*/  ISETP.GT.U32.AND P0, PT, R0, R27, PT ;  /* 0x0000001b0000720c */ /* 0x000fe20003f04070 */
[----:B------:R-:W-:-:S05]  /*4210*/  @!P6 IMAD.IADD R13, R13, 0x1, -R0 ;  /* 0x000000010d0de824 */ /* 0x000fca00078e0a00 */
[C---:B------:R-:W-:Y:S02]  /*4220*/  ISETP.GT.U32.AND P1, PT, R0.reuse, R13, PT ;  /* 0x0000000d0000720c */ /* 0x040fe40003f24070 */
[C---:B------:R-:W-:Y:S01]  /*4230*/  ISETP.GT.U32.AND P6, PT, R0.reuse, R23, PT ;  /* 0x000000170000720c */ /* 0x040fe20003fc4070 */
[----:B------:R-:W-:Y:S01]  /*4240*/  @!P3 IMAD.MOV R21, RZ, RZ, -R21 ;  /* 0x000000ffff15b224 */ /* 0x000fe200078e0a15 */
[----:B------:R-:W-:-:S03]  /*4250*/  ISETP.GT.U32.AND P3, PT, R0, R10, PT ;  /* 0x0000000a0000720c */ /* 0x000fc60003f64070 */
[--C-:B------:R-:W-:Y:S02]  /*4260*/  @!P0 IMAD.IADD R27, R27, 0x1, -R0.reuse ;  /* 0x000000011b1b8824 */ /* 0x100fe400078e0a00 */
[--C-:B------:R-:W-:Y:S01]  /*4270*/  @!P2 IMAD.IADD R7, R7, 0x1, -R0.reuse ;  /* 0x000000010707a824 */ /* 0x100fe200078e0a00 */
[----:B------:R-:W-:Y:S01]  /*4280*/  ISETP.GE.AND P2, PT, R17, RZ, PT ;  /* 0x000000ff1100720c */ /* 0x000fe20003f46270 */
[----:B------:R-:W-:Y:S02]  /*4290*/  IMAD.MOV R3, RZ, RZ, -R3 ;  /* 0x000000ffff037224 */ /* 0x000fe400078e0a03 */
[--C-:B------:R-:W-:Y:S01]  /*42a0*/  @!P1 IMAD.IADD R13, R13, 0x1, -R0.reuse ;  /* 0x000000010d0d9824 */ /* 0x100fe200078e0a00 */
[----:B------:R-:W-:Y:S01]  /*42b0*/  ISETP.GE.AND P1, PT, R14, RZ, PT ;  /* 0x000000ff0e00720c */ /* 0x000fe20003f26270 */
[----:B------:R-:W-:Y:S01]  /*42c0*/  @!P6 IMAD.IADD R23, R23, 0x1, -R0 ;  /* 0x000000011717e824 */ /* 0x000fe200078e0a00 */
[----:B------:R-:W-:Y:S01]  /*42d0*/  ISETP.GT.U32.AND P6, PT, R0, R27, PT ;  /* 0x0000001b0000720c */ /* 0x000fe20003fc4070 */
[----:B------:R-:W-:-:S02]  /*42e0*/  @!P4 IMAD.MOV R2, RZ, RZ, -R2 ;  /* 0x000000ffff02c224 */ /* 0x000fc400078e0a02 */
[----:B------:R-:W-:Y:S01]  /*42f0*/  @!P5 IMAD.MOV R4, RZ, RZ, -R4 ;  /* 0x000000ffff04d224 */ /* 0x000fe200078e0a04 */
[----:B------:R-:W-:Y:S01]  /*4300*/  ISETP.GT.U32.AND P4, PT, R0, R23, PT ;  /* 0x000000170000720c */ /* 0x000fe20003f84070 */
[----:B------:R-:W-:Y:S02]  /*4310*/  @!P3 IMAD.IADD R10, R10, 0x1, -R0 ;  /* 0x000000010a0ab824 */ /* 0x000fe400078e0a00 */
[----:B------:R-:W-:-:S04]  /*4320*/  @!P2 IMAD.MOV R7, RZ, RZ, -R7 ;  /* 0x000000ffff07a224 */ /* 0x000fc800078e0a07 */
[----:B------:R-:W-:Y:S02]  /*4330*/  @!P1 IMAD.MOV R10, RZ, RZ, -R10 ;  /* 0x000000ffff0a9224 */ /* 0x000fe400078e0a0a */
[----:B------:R-:W-:Y:S01]  /*4340*/  @!P6 IMAD.IADD R27, R27, 0x1, -R0 ;  /* 0x000000011b1be824 */ /* 0x000fe200078e0a00 */
[----:B------:R-:W-:-:S03]  /*4350*/  ISETP.GE.AND P6, PT, R12, RZ, PT ;  /* 0x000000ff0c00720c */ /* 0x000fc60003fc6270 */
[----:B------:R-:W-:Y:S01]  /*4360*/  @!P4 IMAD.IADD R23, R23, 0x1, -R0 ;  /* 0x000000011717c824 */ /* 0x000fe200078e0a00 */
[----:B------:R-:W-:Y:S02]  /*4370*/  ISETP.GE.AND P4, PT, R11, RZ, PT ;  /* 0x000000ff0b00720c */ /* 0x000fe40003f86270 */
[----:B------:R-:W-:Y:S02]  /*4380*/  ISETP.GE.AND P1, PT, R8, RZ, PT ;  /* 0x000000ff0800720c */ /* 0x000fe40003f26270 */
[----:B--2---:R-:W-:Y:S01]  /*4390*/  ISETP.GE.AND P0, PT, R24, RZ, PT ;  /* 0x000000ff1800720c */ /* 0x004fe20003f06270 */
[C---:B------:R-:W-:Y:S02]  /*43a0*/  IMAD R24, R0.reuse, R3, R28 ;  /* 0x0000000300187224 */ /* 0x040fe400078e021c */
[----:B------:R-:W2:Y:S04]  /*43b0*/  LDL.LU R3, [R1+0xb8c] ;  /* 0x000b8c0001037983 */ /* 0x000ea80000300800 */
[----:B------:R-:W-:Y:S06]  /*43c0*/  STL [R1+0xb44], R20 ;  /* 0x000b441401007387 */ /* 0x000fec0000100800 */
[----:B------:R-:W-:Y:S01]  /*43d0*/  @!P0 IMAD.MOV R5, RZ, RZ, -R5 ;  /* 0x000000ffff058224 */ /* 0x000fe200078e0a05 */
[----:B------:R-:W-:Y:S01]  /*43e0*/  ISETP.GT.U32.AND P0, PT, R0, R24, PT ;  /* 0x000000180000720c */ /* 0x000fe20003f04070 */
[----:B------:R-:W-:Y:S04]  /*43f0*/  STL [R1+0xb48], R21 ;  /* 0x000b481501007387 */ /* 0x000fe80000100800 */
[----:B------:R-:W-:Y:S04]  /*4400*/  STL [R1+0xb4c], R22 ;  /* 0x000b4c1601007387 */ /* 0x000fe80000100800 */
[----:B------:R-:W-:Y:S04]  /*4410*/  STL [R1+0xb50], R4 ;  /* 0x000b500401007387 */ /* 0x000fe80000100800 */
[----:B------:R-:W-:Y:S04]  /*4420*/  STL [R1+0xb54], R2 ;  /* 0x000b540201007387 */ /* 0x000fe80000100800 */
[----:B------:R0:W-:Y:S04]  /*4430*/  STL [R1+0xb58], R5 ;  /* 0x000b580501007387 */ /* 0x0001e80000100800 */
[----:B------:R-:W-:Y:S04]  /*4440*/  STL [R1+0xb5c], R7 ;  /* 0x000b5c0701007387 */ /* 0x000fe80000100800 */
[----:B------:R-:W-:Y:S04]  /*4450*/  STL [R1+0xb60], R10 ;  /* 0x000b600a01007387 */ /* 0x000fe80000100800 */
[----:B------:R-:W3:Y:S01]  /*4460*/  LDL.LU R14, [R1+0x54] ;  /* 0x00005400010e7983 */ /* 0x000ee20000300800 */
[----:B------:R-:W-:-:S03]  /*4470*/  @!P0 IMAD.IADD R24, R24, 0x1, -R0 ;  /* 0x0000000118188824 */ /* 0x000fc600078e0a00 */
[----:B------:R-:W4:Y:S01]  /*4480*/  LDL.LU R12, [R1+0x5c] ;  /* 0x00005c00010c7983 */ /* 0x000f220000300800 */
[----:B------:R-:W-:-:S03]  /*4490*/  ISETP.GE.AND P0, PT, R9, RZ, PT ;  /* 0x000000ff0900720c */ /* 0x000fc60003f06270 */
[----:B------:R-:W4:Y:S04]  /*44a0*/  LDL.LU R11, [R1+0x68] ;  /* 0x00006800010b7983 */ /* 0x000f280000300800 */
[----:B------:R-:W4:Y:S04]  /*44b0*/  LDL.LU R9, [R1+0x6c] ;  /* 0x00006c0001097983 */ /* 0x000f280000300800 */
[----:B------:R-:W4:Y:S01]  /*44c0*/  LDL.LU R8, [R1+0x70] ;  /* 0x0000700001087983 */ /* 0x000f220000300800 */
[----:B------:R-:W0:Y:S01]  /*44d0*/  S2R R17, SR_TID.X ;  /* 0x0000000000117919 */ /* 0x000e220000002100 */
[C---:B------:R-:W-:Y:S01]  /*44e0*/  ISETP.GT.U32.AND P5, PT, R0.reuse, R16, PT ;  /* 0x000000100000720c */ /* 0x040fe20003fa4070 */
[----:B------:R-:W-:-:S02]  /*44f0*/  IMAD R25, R0, R19, R25 ;  /* 0x0000001300197224 */ /* 0x000fc400078e0219 */
[----:B------:R-:W-:-:S03]  /*4500*/  IMAD.MOV R28, RZ, RZ, -R18 ;  /* 0x000000ffff1c7224 */ /* 0x000fc600078e0a12 */
[C---:B------:R-:W-:Y:S01]  /*4510*/  ISETP.GT.U32.AND P3, PT, R0.reuse, R25, PT ;  /* 0x000000190000720c */ /* 0x040fe20003f64070 */
[----:B------:R-:W-:-:S06]  /*4520*/  IMAD R26, R0, R28, R26 ;  /* 0x0000001c001a7224 */ /* 0x000fcc00078e021a */
[----:B------:R-:W-:Y:S01]  /*4530*/  @!P5 IMAD.IADD R16, R16, 0x1, -R0 ;  /* 0x000000011010d824 */ /* 0x000fe200078e0a00 */
[----:B------:R-:W-:-:S05]  /*4540*/  ISETP.GT.U32.AND P5, PT, R0, R26, PT ;  /* 0x0000001a0000720c */ /* 0x000fca0003fa4070 */
[----:B------:R-:W-:Y:S01]  /*4550*/  @!P3 IMAD.IADD R25, R25, 0x1, -R0 ;  /* 0x000000011919b824 */ /* 0x000fe200078e0a00 */
[----:B------:R-:W-:-:S04]  /*4560*/  ISETP.GT.U32.AND P3, PT, R0, R24, PT ;  /* 0x000000180000720c */ /* 0x000fc80003f64070 */
[----:B------:R-:W-:-:S03]  /*4570*/  ISETP.GT.U32.AND P2, PT, R0, R25, PT ;  /* 0x000000190000720c */ /* 0x000fc60003f44070 */
[----:B------:R-:W-:Y:S02]  /*4580*/  @!P5 IMAD.IADD R26, R26, 0x1, -R0 ;  /* 0x000000011a1ad824 */ /* 0x000fe400078e0a00 */
[C---:B0-----:R-:W-:Y:S01]  /*4590*/  IMAD.SHL.U32 R5, R17.reuse, 0x2, RZ ;  /* 0x0000000211057824 */ /* 0x041fe200078e00ff */
[----:B------:R-:W-:-:S04]  /*45a0*/  LOP3.LUT R2, R17, 0x7, RZ, 0xc0, !PT ;  /* 0x0000000711027812 */ /* 0x000fc800078ec0ff */
[----:B------:R-:W-:Y:S01]  /*45b0*/  LOP3.LUT R28, R5, 0x10, RZ, 0xc0, !PT ;  /* 0x00000010051c7812 */ /* 0x000fe200078ec0ff */
[----:B------:R-:W-:Y:S01]  /*45c0*/  IMAD R4, R2, 0x110, RZ ;  /* 0x0000011002047824 */ /* 0x000fe200078e02ff */
[----:B------:R-:W-:Y:S02]  /*45d0*/  ISETP.GT.U32.AND P5, PT, R0, R26, PT ;  /* 0x0000001a0000720c */ /* 0x000fe40003fa4070 */
[----:B------:R-:W-:Y:S01]  /*45e0*/  LOP3.LUT R28, R28, 0x20, R17, 0xf8, !PT ;  /* 0x000000201c1c7812 */ /* 0x000fe200078ef811 */
[----:B------:R-:W-:-:S03]  /*45f0*/  @!P3 IMAD.IADD R24, R24, 0x1, -R0 ;  /* 0x000000011818b824 */ /* 0x000fc600078e0a00 */
[----:B------:R-:W-:Y:S01]  /*4600*/  LOP3.LUT R28, R4, R28, RZ, 0x3c, !PT ;  /* 0x0000001c041c7212 */ /* 0x000fe200078e3cff */
[----:B------:R-:W-:Y:S01]  /*4610*/  IMAD R4, R2, 0x90, RZ ;  /* 0x0000009002047824 */ /* 0x000fe200078e02ff */
[----:B------:R-:W-:Y:S01]  /*4620*/  ISETP.GE.AND P3, PT, R6, RZ, PT ;  /* 0x000000ff0600720c */ /* 0x000fe20003f66270 */
[C---:B------:R-:W-:Y:S01]  /*4630*/  IMAD.SHL.U32 R2, R17.reuse, 0x80, RZ ;  /* 0x0000008011027824 */ /* 0x040fe200078e00ff */
[----:B------:R-:W-:Y:S01]  /*4640*/  LOP3.LUT R17, R17, 0x3f, RZ, 0xc0, !PT ;  /* 0x0000003f11117812 */ /* 0x000fe200078ec0ff */
[--C-:B------:R-:W-:Y:S01]  /*4650*/  @!P2 IMAD.IADD R25, R25, 0x1, -R0.reuse ;  /* 0x000000011919a824 */ /* 0x100fe200078e0a00 */
[----:B------:R-:W-:Y:S01]  /*4660*/  ISETP.GE.AND P2, PT, R29, RZ, PT ;  /* 0x000000ff1d00720c */ /* 0x000fe20003f46270 */
[----:B------:R-:W-:Y:S01]  /*4670*/  @!P6 IMAD.MOV R13, RZ, RZ, -R13 ;  /* 0x000000ffff0de224 */ /* 0x000fe200078e0a0d */
[----:B------:R-:W-:Y:S01]  /*4680*/  ISETP.GE.AND P6, PT, R15, RZ, PT ;  /* 0x000000ff0f00720c */ /* 0x000fe20003fc6270 */
[----:B------:R-:W-:Y:S01]  /*4690*/  @!P5 IMAD.IADD R26, R26, 0x1, -R0 ;  /* 0x000000011a1ad824 */ /* 0x000fe200078e0a00 */
[----:B------:R-:W-:Y:S01]  /*46a0*/  LOP3.LUT R2, R28, 0x800, R2, 0xf8, !PT ;  /* 0x000008001c027812 */ /* 0x000fe200078ef802 */
[----:B------:R-:W-:Y:S01]  /*46b0*/  IMAD R2, R17, UR6, RZ ;  /* 0x0000000611027c24 */ /* 0x000fe2000f8e02ff */
[----:B------:R-:W4:Y:S01]  /*46c0*/  LDL.LU R6, [R1+0x78] ;  /* 0x0000780001067983 */ /* 0x000f220000300800 */
[----:B------:R-:W-:-:S03]  /*46d0*/  @!P4 IMAD.MOV R16, RZ, RZ, -R16 ;  /* 0x000000ffff10c224 */ /* 0x000fc600078e0a10 */
[----:B------:R-:W-:Y:S01]  /*46e0*/  LEA R0, P4, R2, UR10, 0x1 ;  /* 0x0000000a02007c11 */ /* 0x000fe2000f8808ff */
[----:B------:R-:W4:Y:S01]  /*46f0*/  LDL.LU R29, [R1+0x80] ;  /* 0x00008000011d7983 */ /* 0x000f220000300800 */
[----:B------:R-:W-:Y:S02]  /*4700*/  @!P1 IMAD.MOV R23, RZ, RZ, -R23 ;  /* 0x000000ffff179224 */ /* 0x000fe400078e0a17 */
[----:B------:R-:W-:Y:S01]  /*4710*/  @!P3 IMAD.MOV R24, RZ, RZ, -R24 ;  /* 0x000000ffff18b224 */ /* 0x000fe200078e0a18 */
[----:B------:R-:W-:Y:S01]  /*4720*/  STL [R1+0xb64], R13 ;  /* 0x000b640d01007387 */ /* 0x000fe20000100800 */
[----:B------:R-:W-:Y:S02]  /*4730*/  @!P2 IMAD.MOV R25, RZ, RZ, -R25 ;  /* 0x000000ffff19a224 */ /* 0x000fe400078e0a19 */
[----:B------:R-:W-:Y:S01]  /*4740*/  @!P6 IMAD.MOV R26, RZ, RZ, -R26 ;  /* 0x000000ffff1ae224 */ /* 0x000fe200078e0a1a */
[----:B------:R-:W-:Y:S04]  /*4750*/  STL [R1+0xb68], R16 ;  /* 0x000b681001007387 */ /* 0x000fe80000100800 */
[----:B------:R3:W-:Y:S01]  /*4760*/  STL [R1+0xa98], R0 ;  /* 0x000a980001007387 */ /* 0x0007e20000100800 */
[----:B--2---:R-:W-:-:S02]  /*4770*/  ISETP.NE.AND P5, PT, R3, RZ, PT ;  /* 0x000000ff0300720c */ /* 0x004fc40003fa5270 */
[----:B------:R-:W-:Y:S01]  /*4780*/  LOP3.LUT R28, RZ, R3, RZ, 0x33, !PT ;  /* 0x00000003ff1c7212 */ /* 0x000fe200078e33ff */
[----:B------:R-:W-:-:S04]  /*4790*/  IMAD.MOV.U32 R3, RZ, RZ, R27 ;  /* 0x000000ffff037224 */ /* 0x000fc800078e001b */
[----:B------:R-:W-:-:S05]  /*47a0*/  @!P0 IMAD.MOV R3, RZ, RZ, -R3 ;  /* 0x000000ffff038224 */ /* 0x000fca00078e0a03 */
[----:B------:R4:W-:Y:S04]  /*47b0*/  STL [R1+0xb6c], R3 ;  /* 0x000b6c0301007387 */ /* 0x0009e80000100800 */
[----:B------:R-:W-:Y:S04]  /*47c0*/  STL [R1+0xb70], R23 ;  /* 0x000b701701007387 */ /* 0x000fe80000100800 */
[----:B------:R-:W-:Y:S04]  /*47d0*/  STL [R1+0xb74], R24 ;  /* 0x000b741801007387 */ /* 0x000fe80000100800 */
[----:B------:R-:W-:Y:S04]  /*47e0*/  STL [R1+0xb78], R25 ;  /* 0x000b781901007387 */ /* 0x000fe80000100800 */
[----:B------:R-:W-:Y:S01]  /*47f0*/  STL [R1+0xb7c], R26 ;  /* 0x000b7c1a01007387 */ /* 0x000fe20000100800 */
[----:B---3--:R-:W-:-:S02]  /*4800*/  SEL R0, R28, R14, !P5 ;  /* 0x0000000e1c007207 */ /* 0x008fc40006800000 */
[----:B----4-:R-:W-:-:S03]  /*4810*/  SEL R3, R28, R12, !P5 ;  /* 0x0000000c1c037207 */ /* 0x010fc60006800000 */
[----:B------:R0:W-:Y:S01]  /*4820*/  STL [R1+0x54], R0 ;  /* 0x0000540001007387 */ /* 0x0001e20000100800 */
[----:B------:R-:W-:-:S03]  /*4830*/  SEL R2, R28, R11, !P5 ;  /* 0x0000000b1c027207 */ /* 0x000fc60006800000 */
[----:B------:R1:W-:Y:S01]  /*4840*/  STL [R1+0x5c], R3 ;  /* 0x00005c0301007387 */ /* 0x0003e20000100800 */
[----:B0-----:R-:W-:-:S03]  /*4850*/  SEL R0, R28, R9, !P5 ;  /* 0x000000091c007207 */ /* 0x001fc60006800000 */
[----:B------:R0:W-:Y:S01]  /*4860*/  STL [R1+0x68], R2 ;  /* 0x0000680201007387 */ /* 0x0001e20000100800 */
[----:B-1----:R-:W-:-:S03]  /*4870*/  SEL R3, R28, R8, !P5 ;  /* 0x000000081c037207 */ /* 0x002fc60006800000 */
[----:B------:R1:W-:Y:S04]  /*4880*/  STL [R1+0x6c], R0 ;  /* 0x00006c0001007387 */ /* 0x0003e80000100800 */
[----:B------:R-:W-:Y:S04]  /*4890*/  STL [R1+0x70], R3 ;  /* 0x0000700301007387 */ /* 0x000fe80000100800 */
[----:B------:R-:W2:Y:S01]  /*48a0*/  LDL.LU R26, [R1+0x98] ;  /* 0x00009800011a7983 */ /* 0x000ea20000300800 */
[C---:B0-----:R-:W-:Y:S02]  /*48b0*/  SEL R2, R28.reuse, R6, !P5 ;  /* 0x000000061c027207 */ /* 0x041fe40006800000 */
[----:B-1----:R-:W-:-:S03]  /*48c0*/  SEL R0, R28, R29, !P5 ;  /* 0x0000001d1c007207 */ /* 0x002fc60006800000 */
[----:B------:R-:W-:Y:S04]  /*48d0*/  STL [R1+0x78], R2 ;  /* 0x0000780201007387 */ /* 0x000fe80000100800 */
[----:B--2---:R0:W-:Y:S04]  /*48e0*/  STL [R1+0xb80], R26 ;  /* 0x000b801a01007387 */ /* 0x0041e80000100800 */
[----:B------:R-:W-:Y:S04]  /*48f0*/  STL [R1+0x80], R0 ;  /* 0x0000800001007387 */ /* 0x000fe80000100800 */
[----:B0-----:R-:W2:Y:S04]  /*4900*/  LDL.LU R26, [R1+0xa0] ;  /* 0x0000a000011a7983 */ /* 0x001ea80000300800 */
[----:B--2---:R0:W-:Y:S04]  /*4910*/  STL [R1+0xb84], R26 ;  /* 0x000b841a01007387 */ /* 0x0041e80000100800 */
[----:B0-----:R-:W2:Y:S01]  /*4920*/  LDL.LU R26, [R1+0x9c] ;  /* 0x00009c00011a7983 */ /* 0x001ea20000300800 */
[----:B------:R-:W-:-:S03]  /*4930*/  LOP3.LUT R4, R4, 0x30, R5, 0x78, !PT ;  /* 0x0000003004047812 */ /* 0x000fc600078e7805 */
[----:B--2---:R0:W-:Y:S04]  /*4940*/  STL [R1+0xb88], R26 ;  /* 0x000b881a01007387 */ /* 0x0041e80000100800 */
[----:B0-----:R-:W2:Y:S04]  /*4950*/  LDL.LU R26, [R1+0x94] ;  /* 0x00009400011a7983 */ /* 0x001ea80000300800 */
[----:B------:R-:W3:Y:S04]  /*4960*/  LDL.LU R25, [R1+0x90] ;  /* 0x0000900001197983 */ /* 0x000ee80000300800 */
[----:B------:R-:W4:Y:S04]  /*4970*/  LDL.LU R24, [R1+0x8c] ;  /* 0x00008c0001187983 */ /* 0x000f280000300800 */
[----:B------:R-:W3:Y:S04]  /*4980*/  LDL.LU R23, [R1+0x88] ;  /* 0x0000880001177983 */ /* 0x000ee80000300800 */
        /* <DEDUP_REMOVED lines=23> */
[----:B------:R-:W3:Y:S01]  /*4b00*/  LDL.LU R0, [R1+0xc] ;  /* 0x00000c0001007983 */ /* 0x000ee20000300800 */
[----:B--2---:R-:W-:-:S05]  /*4b10*/  SEL R26, R28, R26, !P5 ;  /* 0x0000001a1c1a7207 */ /* 0x004fca0006800000 */
[----:B------:R0:W-:Y:S04]  /*4b20*/  STL [R1+0x94], R26 ;  /* 0x0000941a01007387 */ /* 0x0001e80000100800 */
[----:B0-----:R-:W2:Y:S02]  /*4b30*/  LDL.LU R26, [R1+0xb88] ;  /* 0x000b8800011a7983 */ /* 0x001ea40000300800 */
[----:B--2---:R-:W-:-:S05]  /*4b40*/  SEL R26, R28, R26, !P5 ;  /* 0x0000001a1c1a7207 */ /* 0x004fca0006800000 */
[----:B------:R0:W-:Y:S04]  /*4b50*/  STL [R1+0x9c], R26 ;  /* 0x00009c1a01007387 */ /* 0x0001e80000100800 */
[----:B0-----:R-:W2:Y:S02]  /*4b60*/  LDL.LU R26, [R1+0xb84] ;  /* 0x000b8400011a7983 */ /* 0x001ea40000300800 */
[----:B--2---:R-:W-:-:S05]  /*4b70*/  SEL R26, R28, R26, !P5 ;  /* 0x0000001a1c1a7207 */ /* 0x004fca0006800000 */
[----:B------:R0:W-:Y:S04]  /*4b80*/  STL [R1+0xd4], R26 ;  /* 0x0000d41a01007387 */ /* 0x0001e80000100800 */
[----:B0-----:R-:W2:Y:S01]  /*4b90*/  LDL.LU R26, [R1+0xb80] ;  /* 0x000b8000011a7983 */ /* 0x001ea20000300800 */
[C---:B---3--:R-:W-:Y:S02]  /*4ba0*/  SEL R25, R28.reuse, R25, !P5 ;  /* 0x000000191c197207 */ /* 0x048fe40006800000 */
[C---:B----4-:R-:W-:Y:S02]  /*4bb0*/  SEL R24, R28.reuse, R24, !P5 ;  /* 0x000000181c187207 */ /* 0x050fe40006800000 */
[C---:B------:R-:W-:Y:S02]  /*4bc0*/  SEL R23, R28.reuse, R23, !P5 ;  /* 0x000000171c177207 */ /* 0x040fe40006800000 */
[----:B------:R-:W-:-:S02]  /*4bd0*/  SEL R3, R28, R3, !P5 ;  /* 0x000000031c037207 */ /* 0x000fc40006800000 */
[C---:B------:R-:W-:Y:S02]  /*4be0*/  SEL R16, R28.reuse, R16, !P5 ;  /* 0x000000101c107207 */ /* 0x040fe40006800000 */
[C---:B------:R-:W-:Y:S02]  /*4bf0*/  SEL R13, R28.reuse, R13, !P5 ;  /* 0x0000000d1c0d7207 */ /* 0x040fe40006800000 */
[C---:B------:R-:W-:Y:S02]  /*4c00*/  SEL R10, R28.reuse, R10, !P5 ;  /* 0x0000000a1c0a7207 */ /* 0x040fe40006800000 */
[C---:B------:R-:W-:Y:S02]  /*4c10*/  SEL R7, R28.reuse, R7, !P5 ;  /* 0x000000071c077207 */ /* 0x040fe40006800000 */
        /* <DEDUP_REMOVED lines=17> */
[----:B--2---:R-:W-:-:S05]  /*4d30*/  SEL R26, R28, R26, !P5 ;  /* 0x0000001a1c1a7207 */ /* 0x004fca0006800000 */
[----:B------:R0:W-:Y:S04]  /*4d40*/  STL [R1+0xd0], R26 ;  /* 0x0000d01a01007387 */ /* 0x0001e80000100800 */
[----:B0-----:R-:W2:Y:S04]  /*4d50*/  LDL.LU R26, [R1+0xb7c] ;  /* 0x000b7c00011a7983 */ /* 0x001ea80000300800 */
[----:B------:R0:W-:Y:S04]  /*4d60*/  STL [R1+0xcc], R25 ;  /* 0x0000cc1901007387 */ /* 0x0001e80000100800 */
[----:B0-----:R-:W3:Y:S04]  /*4d70*/  LDL.LU R25, [R1+0xb78] ;  /* 0x000b780001197983 */ /* 0x001ee80000300800 */
[----:B------:R0:W-:Y:S04]  /*4d80*/  STL [R1+0xc8], R24 ;  /* 0x0000c81801007387 */ /* 0x0001e80000100800 */
[----:B0-----:R-:W4:Y:S04]  /*4d90*/  LDL.LU R24, [R1+0xb74] ;  /* 0x000b740001187983 */ /* 0x001f280000300800 */
[----:B------:R0:W-:Y:S04]  /*4da0*/  STL [R1+0xc4], R23 ;  /* 0x0000c41701007387 */ /* 0x0001e80000100800 */
[----:B0-----:R-:W2:Y:S04]  /*4db0*/  LDL.LU R23, [R1+0xb70] ;  /* 0x000b700001177983 */ /* 0x001ea80000300800 */
        /* <DEDUP_REMOVED lines=41> */
[----:B0-----:R-:W3:Y:S04]  /*5050*/  LDL.LU R6, [R1+0xb1c] ;  /* 0x000b1c0001067983 */ /* 0x001ee80000300800 */
[----:B------:R0:W-:Y:S04]  /*5060*/  STL [R1+0x30], R29 ;  /* 0x0000301d01007387 */ /* 0x0001e80000100800 */
[----:B0-----:R-:W4:Y:S01]  /*5070*/  LDL.LU R29, [R1+0xb18] ;  /* 0x000b1800011d7983 */ /* 0x001f220000300800 */
[----:B------:R-:W-:-:S05]  /*5080*/  SEL R27, R28, R27, !P5 ;  /* 0x0000001b1c1b7207 */ /* 0x000fca0006800000 */
[----:B------:R0:W-:Y:S02]  /*5090*/  STL [R1+0x2c], R27 ;  /* 0x00002c1b01007387 */ /* 0x0001e40000100800 */
[----:B0-----:R-:W-:-:S05]  /*50a0*/  SEL R27, R28, R0, !P5 ;  /* 0x000000001c1b7207 */ /* 0x001fca0006800000 */
[----:B------:R-:W-:Y:S01]  /*50b0*/  STL [R1+0x28], R27 ;  /* 0x0000281b01007387 */ /* 0x000fe20000100800 */
[C---:B--2---:R-:W-:Y:S02]  /*50c0*/  SEL R8, R28.reuse, R8, !P5 ;  /* 0x000000081c087207 */ /* 0x044fe40006800000 */
[C---:B---3--:R-:W-:Y:S02]  /*50d0*/  SEL R6, R28.reuse, R6, !P5 ;  /* 0x000000061c067207 */ /* 0x048fe40006800000 */
[----:B----4-:R-:W-:-:S05]  /*50e0*/  SEL R0, R28, R29, !P5 ;  /* 0x0000001d1c007207 */ /* 0x010fca0006800000 */
[----:B------:R0:W-:Y:S04]  /*50f0*/  STL [R1+0x20], R0 ;  /* 0x0000200001007387 */ /* 0x0001e80000100800 */
[----:B------:R1:W-:Y:S04]  /*5100*/  STL [R1+0x1c], R6 ;  /* 0x00001c0601007387 */ /* 0x0003e80000100800 */
[----:B------:R2:W-:Y:S01]  /*5110*/  STL [R1+0x18], R8 ;  /* 0x0000180801007387 */ /* 0x0005e20000100800 */
[C---:B0-----:R-:W-:Y:S02]  /*5120*/  SEL R0, R28.reuse, R9, !P5 ;  /* 0x000000091c007207 */ /* 0x041fe40006800000 */
[----:B-1----:R-:W-:-:S03]  /*5130*/  SEL R6, R28, R11, !P5 ;  /* 0x0000000b1c067207 */ /* 0x002fc60006800000 */
[----:B------:R-:W-:Y:S01]  /*5140*/  STL [R1+0x14], R0 ;  /* 0x0000140001007387 */ /* 0x000fe20000100800 */
[----:B--2---:R-:W-:-:S03]  /*5150*/  SEL R8, R28, R12, !P5 ;  /* 0x0000000c1c087207 */ /* 0x004fc60006800000 */
[----:B------:R0:W-:Y:S04]  /*5160*/  STL [R1+0x10], R6 ;  /* 0x0000100601007387 */ /* 0x0001e80000100800 */
[----:B0-----:R-:W2:Y:S04]  /*5170*/  LDL.LU R6, [R1+0x198] ;  /* 0x0001980001067983 */ /* 0x001ea80000300800 */
[----:B------:R0:W-:Y:S04]  /*5180*/  STL [R1+0xc], R8 ;  /* 0x00000c0801007387 */ /* 0x0001e80000100800 */
[----:B0-----:R-:W3:Y:S01]  /*5190*/  LDL.LU R8, [R1+0x194] ;  /* 0x0001940001087983 */ /* 0x001ee20000300800 */
[----:B------:R-:W-:-:S05]  /*51a0*/  SEL R0, R28, R14, !P5 ;  /* 0x0000000e1c007207 */ /* 0x000fca0006800000 */
[----:B------:R0:W-:Y:S02]  /*51b0*/  STL [R1+0x8], R0 ;  /* 0x0000080001007387 */ /* 0x0001e40000100800 */
[----:B0-----:R-:W-:-:S05]  /*51c0*/  SEL R0, R28, R17, !P5 ;  /* 0x000000111c007207 */ /* 0x001fca0006800000 */
[----:B------:R0:W-:Y:S01]  /*51d0*/  STL [R1+0xa9c], R0 ;  /* 0x000a9c0001007387 */ /* 0x0001e20000100800 */
[C---:B------:R-:W-:Y:S01]  /*51e0*/  SEL R9, R28.reuse, R15, !P5 ;  /* 0x0000000f1c097207 */ /* 0x040fe20006800000 */
[----:B0-----:R-:W0:Y:S01]  /*51f0*/  S2R R0, SR_TID.X ;  /* 0x0000000000007919 */ /* 0x001e220000002100 */
[C---:B------:R-:W-:Y:S02]  /*5200*/  SEL R29, R28.reuse, R18, !P5 ;  /* 0x000000121c1d7207 */ /* 0x040fe40006800000 */
[C---:B------:R-:W-:Y:S02]  /*5210*/  SEL R27, R28.reuse, R19, !P5 ;  /* 0x000000131c1b7207 */ /* 0x040fe40006800000 */
[C---:B------:R-:W-:Y:S01]  /*5220*/  SEL R20, R28.reuse, R20, !P5 ;  /* 0x000000141c147207 */ /* 0x040fe20006800000 */
[----:B------:R-:W-:Y:S01]  /*5230*/  STL [R1+0x4], R9 ;  /* 0x0000040901007387 */ /* 0x000fe20000100800 */
[C---:B------:R-:W-:Y:S02]  /*5240*/  SEL R21, R28.reuse, R21, !P5 ;  /* 0x000000151c157207 */ /* 0x040fe40006800000 */
[C---:B------:R-:W-:Y:S01]  /*5250*/  SEL R22, R28.reuse, R22, !P5 ;  /* 0x000000161c167207 */ /* 0x040fe20006800000 */
[----:B------:R-:W-:Y:S01]  /*5260*/  STL [R1+0xaa0], R29 ;  /* 0x000aa01d01007387 */ /* 0x000fe20000100800 */
[----:B------:R-:W-:-:S02]  /*5270*/  SEL R19, R28, R4, !P5 ;  /* 0x000000041c137207 */ /* 0x000fc40006800000 */
[C---:B------:R-:W-:Y:S01]  /*5280*/  SEL R2, R28.reuse, R2, !P5 ;  /* 0x000000021c027207 */ /* 0x040fe20006800000 */
[----:B------:R-:W-:Y:S01]  /*5290*/  STL [R1+0xaa4], R27 ;  /* 0x000aa41b01007387 */ /* 0x000fe20000100800 */
[C---:B------:R-:W-:Y:S02]  /*52a0*/  SEL R5, R28.reuse, R5, !P5 ;  /* 0x000000051c057207 */ /* 0x040fe40006800000 */
[C---:B------:R-:W-:Y:S01]  /*52b0*/  SEL R7, R28.reuse, R7, !P5 ;  /* 0x000000071c077207 */ /* 0x040fe20006800000 */
[----:B------:R-:W-:Y:S01]  /*52c0*/  STL [R1+0xaa8], R20 ;  /* 0x000aa81401007387 */ /* 0x000fe20000100800 */
[----:B------:R-:W-:-:S03]  /*52d0*/  SEL R10, R28, R10, !P5 ;  /* 0x0000000a1c0a7207 */ /* 0x000fc60006800000 */
[----:B------:R-:W-:Y:S01]  /*52e0*/  STL [R1+0xaac], R21 ;  /* 0x000aac1501007387 */ /* 0x000fe20000100800 */
[----:B------:R-:W-:-:S03]  /*52f0*/  SEL R13, R28, R13, !P5 ;  /* 0x0000000d1c0d7207 */ /* 0x000fc60006800000 */
[----:B------:R-:W-:Y:S01]  /*5300*/  STL [R1+0xab0], R22 ;  /* 0x000ab01601007387 */ /* 0x000fe20000100800 */
[----:B------:R-:W-:-:S03]  /*5310*/  SEL R16, R28, R16, !P5 ;  /* 0x000000101c107207 */ /* 0x000fc60006800000 */
[----:B------:R-:W-:Y:S01]  /*5320*/  STL [R1+0xab4], R19 ;  /* 0x000ab41301007387 */ /* 0x000fe20000100800 */
[----:B------:R-:W-:-:S03]  /*5330*/  SEL R3, R28, R3, !P5 ;  /* 0x000000031c037207 */ /* 0x000fc60006800000 */
[----:B------:R1:W-:Y:S04]  /*5340*/  STL [R1+0xab8], R2 ;  /* 0x000ab80201007387 */ /* 0x0003e80000100800 */
[----:B------:R-:W-:Y:S04]  /*5350*/  STL [R1+0xabc], R5 ;  /* 0x000abc0501007387 */ /* 0x000fe80000100800 */
[----:B------:R-:W-:Y:S04]  /*5360*/  STL [R1+0xac0], R7 ;  /* 0x000ac00701007387 */ /* 0x000fe80000100800 */
[----:B------:R-:W-:Y:S04]  /*5370*/  STL [R1+0xac4], R10 ;  /* 0x000ac40a01007387 */ /* 0x000fe80000100800 */
[----:B------:R-:W-:Y:S04]  /*5380*/  STL [R1+0xac8], R13 ;  /* 0x000ac80d01007387 */ /* 0x000fe80000100800 */
[----:B------:R-:W-:Y:S04]  /*5390*/  STL [R1+0xacc], R16 ;  /* 0x000acc1001007387 */ /* 0x000fe80000100800 */
[----:B------:R-:W-:Y:S01]  /*53a0*/  STL [R1+0xad0], R3 ;  /* 0x000ad00301007387 */ /* 0x000fe20000100800 */
[----:B------:R-:W-:-:S03]  /*53b0*/  SEL R23, R28, R23, !P5 ;  /* 0x000000171c177207 */ /* 0x000fc60006800000 */
[----:B-1----:R-:W4:Y:S01]  /*53c0*/  LDL.LU R2, [R1+0x54] ;  /* 0x0000540001027983 */ /* 0x002f220000300800 */
[----:B------:R-:W-:-:S03]  /*53d0*/  SEL R24, R28, R24, !P5 ;  /* 0x000000181c187207 */ /* 0x000fc60006800000 */
[----:B------:R-:W4:Y:S01]  /*53e0*/  LDL.LU R19, [R1+0x5c] ;  /* 0x00005c0001137983 */ /* 0x000f220000300800 */
[----:B0-----:R-:W-:-:S03]  /*53f0*/  LOP3.LUT R0, R0, 0x3f, RZ, 0xc0, !PT ;  /* 0x0000003f00007812 */ /* 0x001fc600078ec0ff */
[----:B------:R-:W4:Y:S01]  /*5400*/  LDL.LU R9, [R1+0x68] ;  /* 0x0000680001097983 */ /* 0x000f220000300800 */
[----:B------:R-:W-:-:S03]  /*5410*/  SEL R25, R28, R25, !P5 ;  /* 0x000000191c197207 */ /* 0x000fc60006800000 */
[----:B------:R-:W4:Y:S01]  /*5420*/  LDL.LU R11, [R1+0x6c] ;  /* 0x00006c00010b7983 */ /* 0x000f220000300800 */
[----:B------:R-:W-:-:S03]  /*5430*/  SEL R26, R28, R26, !P5 ;  /* 0x0000001a1c1a7207 */ /* 0x000fc60006800000 */
[----:B------:R-:W4:Y:S04]  /*5440*/  LDL.LU R12, [R1+0x70] ;  /* 0x00007000010c7983 */ /* 0x000f280000300800 */
[----:B------:R-:W4:Y:S01]  /*5450*/  LDL.LU R14, [R1+0x78] ;  /* 0x00007800010e7983 */ /* 0x000f220000300800 */
[----:B------:R-:W-:-:S03]  /*5460*/  IMAD R0, R0, UR6, RZ ;  /* 0x0000000600007c24 */ /* 0x000fc6000f8e02ff */
[----:B------:R-:W4:Y:S04]  /*5470*/  LDL.LU R15, [R1+0x80] ;  /* 0x00008000010f7983 */ /* 0x000f280000300800 */
[----:B------:R-:W4:Y:S04]  /*5480*/  LDL.LU R17, [R1+0x94] ;  /* 0x0000940001117983 */ /* 0x000f280000300800 */
[----:B------:R-:W-:Y:S04]  /*5490*/  STL [R1+0xad4], R23 ;  /* 0x000ad41701007387 */ /* 0x000fe80000100800 */
[----:B------:R-:W-:Y:S04]  /*54a0*/  STL.64 [R1+0xa90], R24 ;  /* 0x000a901801007387 */ /* 0x000fe80000100a00 */
[----:B------:R-:W-:Y:S01]  /*54b0*/  STL [R1+0xad8], R26 ;  /* 0x000ad81a01007387 */ /* 0x000fe20000100800 */
[----:B---3--:R-:W-:-:S05]  /*54c0*/  IMAD R8, R8, UR7, RZ ;  /* 0x0000000708087c24 */ /* 0x008fca000f8e02ff */
[----:B------:R-:W-:-:S05]  /*54d0*/  LEA R4, P1, R8, UR8, 0x1 ;  /* 0x0000000808047c11 */ /* 0x000fca000f8208ff */
[----:B------:R0:W-:Y:S04]  /*54e0*/  STL [R1+0x3b0], R4 ;  /* 0x0003b00401007387 */ /* 0x0001e80000100800 */
[----:B------:R-:W3:Y:S04]  /*54f0*/  LDL.LU R18, [R1+0x9c] ;  /* 0x00009c0001127983 */ /* 0x000ee80000300800 */
[----:B------:R-:W3:Y:S01]  /*5500*/  LDL.LU R22, [R1+0xd4] ;  /* 0x0000d40001167983 */ /* 0x000ee20000300800 */
[----:B0-----:R-:W-:-:S03]  /*5510*/  LEA.HI.X.SX32 R4, R0, UR11, 0x1, P4 ;  /* 0x0000000b00047c11 */ /* 0x001fc6000a0f0eff */
[----:B------:R-:W3:Y:S04]  /*5520*/  LDL.LU R21, [R1+0xd0] ;  /* 0x0000d00001157983 */ /* 0x000ee80000300800 */
[----:B------:R-:W3:Y:S04]  /*5530*/  LDL.LU R20, [R1+0xcc] ;  /* 0x0000cc0001147983 */ /* 0x000ee80000300800 */
[----:B------:R-:W3:Y:S04]  /*5540*/  LDL.LU R27, [R1+0xc8] ;  /* 0x0000c800011b7983 */ /* 0x000ee80000300800 */
[----:B------:R-:W3:Y:S04]  /*5550*/  LDL.LU R29, [R1+0xc4] ;  /* 0x0000c400011d7983 */ /* 0x000ee80000300800 */
[----:B------:R-:W3:Y:S04]  /*5560*/  LDL.LU R0, [R1+0xc0] ;  /* 0x0000c00001007983 */ /* 0x000ee80000300800 */
[----:B------:R0:W-:Y:S04]  /*5570*/  STL [R1+0xadc], R4 ;  /* 0x000adc0401007387 */ /* 0x0001e80000100800 */
[----:B0-----:R0:W3:Y:S01]  /*5580*/  LDL.64 R4, [R1+0x3b0] ;  /* 0x0003b00001047983 */ /* 0x0010e20000100a00 */
[----:B--2---:R-:W-:-:S05]  /*5590*/  IMAD R6, R6, UR7, RZ ;  /* 0x0000000706067c24 */ /* 0x004fca000f8e02ff */
[----:B------:R-:W-:-:S04]  /*55a0*/  LEA R24, P0, R6, UR8, 0x1 ;  /* 0x0000000806187c11 */ /* 0x000fc8000f8008ff */
[----:B------:R-:W-:-:S05]  /*55b0*/  LEA.HI.X.SX32 R25, R6, UR9, 0x1, P0 ;  /* 0x0000000906197c11 */ /* 0x000fca00080f0eff */
[----:B------:R-:W-:Y:S04]  /*55c0*/  STL.64 [R1+0x3b8], R24 ;  /* 0x0003b81801007387 */ /* 0x000fe80000100a00 */
[----:B------:R-:W-:Y:S04]  /*55d0*/  STL [R1+0xae4], R24 ;  /* 0x000ae41801007387 */ /* 0x000fe80000100800 */
[----:B------:R-:W-:Y:S01]  /*55e0*/  STL [R1+0xae0], R25 ;  /* 0x000ae01901007387 */ /* 0x000fe20000100800 */
[----:B----4-:R-:W-:Y:S02]  /*55f0*/  IMAD R6, R2, UR14, RZ ;  /* 0x0000000e02067c24 */ /* 0x010fe4000f8e02ff */
[----:B------:R-:W-:-:S02]  /*5600*/  IMAD R9, R9, UR14, RZ ;  /* 0x0000000e09097c24 */ /* 0x000fc4000f8e02ff */
[----:B------:R-:W-:Y:S02]  /*5610*/  IMAD R11, R11, UR14, RZ ;  /* 0x0000000e0b0b7c24 */ /* 0x000fe4000f8e02ff */
[----:B------:R-:W-:Y:S02]  /*5620*/  IMAD R12, R12, UR14, RZ ;  /* 0x0000000e0c0c7c24 */ /* 0x000fe4000f8e02ff */
[----:B------:R-:W-:Y:S02]  /*5630*/  IMAD R14, R14, UR14, RZ ;  /* 0x0000000e0e0e7c24 */ /* 0x000fe4000f8e02ff */
[----:B------:R-:W-:Y:S02]  /*5640*/  IMAD R15, R15, UR14, RZ ;  /* 0x0000000e0f0f7c24 */ /* 0x000fe4000f8e02ff */
[----:B------:R-:W-:Y:S02]  /*5650*/  IMAD R17, R17, UR14, RZ ;  /* 0x0000000e11117c24 */ /* 0x000fe4000f8e02ff */
[----:B---3--:R-:W-:-:S02]  /*5660*/  IMAD R18, R18, UR14, RZ ;  /* 0x0000000e12127c24 */ /* 0x008fc4000f8e02ff */
[----:B------:R-:W-:Y:S02]  /*5670*/  IMAD R28, R22, UR14, RZ ;  /* 0x0000000e161c7c24 */ /* 0x000fe4000f8e02ff */
[----:B------:R-:W-:Y:S02]  /*5680*/  IMAD R2, R21, UR14, RZ ;  /* 0x0000000e15027c24 */ /* 0x000fe4000f8e02ff */
[----:B------:R-:W-:Y:S01]  /*5690*/  IMAD R3, R27, UR14, RZ ;  /* 0x0000000e1b037c24 */ /* 0x000fe2000f8e02ff */
[----:B------:R-:W-:Y:S01]  /*56a0*/  LEA.HI.X.SX32 R5, R8, UR9, 0x1, P1 ;  /* 0x0000000908057c11 */ /* 0x000fe200088f0eff */
[----:B------:R-:W-:-:S04]  /*56b0*/  IMAD R8, R19, UR14, RZ ;  /* 0x0000000e13087c24 */ /* 0x000fc8000f8e02ff */
[----:B------:R-:W-:Y:S04]  /*56c0*/  STL [R1+0x3b4], R5 ;  /* 0x0003b40501007387 */ /* 0x000fe80000100800 */
[----:B------:R-:W-:Y:S04]  /*56d0*/  STL [R1+0xae8], R6 ;  /* 0x000ae80601007387 */ /* 0x000fe80000100800 */
[----:B------:R-:W-:Y:S04]  /*56e0*/  STL [R1+0xaec], R8 ;  /* 0x000aec0801007387 */ /* 0x000fe80000100800 */
[----:B------:R-:W-:Y:S01]  /*56f0*/  STL [R1+0xaf0], R9 ;  /* 0x000af00901007387 */ /* 0x000fe20000100800 */
[----:B------:R-:W-:-:S03]  /*5700*/  IMAD R4, R20, UR14, RZ ;  /* 0x0000000e14047c24 */ /* 0x000fc6000f8e02ff */
[----:B------:R-:W-:Y:S04]  /*5710*/  STL [R1+0xaf4], R11 ;  /* 0x000af40b01007387 */ /* 0x000fe80000100800 */
[----:B------:R-:W-:Y:S04]  /*5720*/  STL [R1+0xaf8], R12 ;  /* 0x000af80c01007387 */ /* 0x000fe80000100800 */
[----:B------:R-:W-:Y:S04]  /*5730*/  STL [R1+0xafc], R14 ;  /* 0x000afc0e01007387 */ /* 0x000fe80000100800 */
[----:B------:R-:W-:Y:S04]  /*5740*/  STL [R1+0xb00], R15 ;  /* 0x000b000f01007387 */ /* 0x000fe80000100800 */
[----:B------:R-:W-:Y:S04]  /*5750*/  STL [R1+0xb04], R17 ;  /* 0x000b041101007387 */ /* 0x000fe80000100800 */
[----:B------:R-:W-:Y:S04]  /*5760*/  STL [R1+0xb08], R18 ;  /* 0x000b081201007387 */ /* 0x000fe80000100800 */
[----:B------:R1:W-:Y:S04]  /*5770*/  STL [R1+0xb0c], R28 ;  /* 0x000b0c1c01007387 */ /* 0x0003e80000100800 */
[----:B------:R2:W-:Y:S04]  /*5780*/  STL [R1+0x24], R2 ;  /* 0x0000240201007387 */ /* 0x0005e80000100800 */
[----:B------:R-:W-:Y:S04]  /*5790*/  STL [R1+0x34], R4 ;  /* 0x0000340401007387 */ /* 0x000fe80000100800 */
[----:B------:R-:W-:Y:S04]  /*57a0*/  STL [R1+0x44], R3 ;  /* 0x0000440301007387 */ /* 0x000fe80000100800 */
[----:B-1----:R-:W3:Y:S01]  /*57b0*/  LDL.LU R28, [R1+0xb4] ;  /* 0x0000b400011c7983 */ /* 0x002ee20000300800 */
[----:B--2---:R-:W-:-:S02]  /*57c0*/  IMAD R2, R29, UR14, RZ ;  /* 0x0000000e1d027c24 */ /* 0x004fc4000f8e02ff */
[----:B------:R-:W-:-:S03]  /*57d0*/  IMAD R0, R0, UR14, RZ ;  /* 0x0000000e00007c24 */ /* 0x000fc6000f8e02ff */
[----:B------:R-:W-:Y:S04]  /*57e0*/  STL [R1+0x4c], R2 ;  /* 0x00004c0201007387 */ /* 0x000fe80000100800 */
[----:B---3--:R1:W-:Y:S04]  /*57f0*/  STL [R1+0xb10], R28 ;  /* 0x000b101c01007387 */ /* 0x0083e80000100800 */
[----:B------:R-:W-:Y:S04]  /*5800*/  STL [R1+0x50], R0 ;  /* 0x0000500001007387 */ /* 0x000fe80000100800 */
[----:B-1----:R-:W2:Y:S04]  /*5810*/  LDL.LU R28, [R1+0xb8] ;  /* 0x0000b800011c7983 */ /* 0x002ea80000300800 */
[----:B--2---:R1:W-:Y:S04]  /*5820*/  STL [R1+0xb14], R28 ;  /* 0x000b141c01007387 */ /* 0x0043e80000100800 */
[----:B-1----:R-:W2:Y:S04]  /*5830*/  LDL.LU R28, [R1+0xbc] ;  /* 0x0000bc00011c7983 */ /* 0x002ea80000300800 */
        /* <DEDUP_REMOVED lines=28> */
[----:B--2---:R-:W-:-:S05]  /*5a00*/  IMAD R28, R28, UR14, RZ ;  /* 0x0000000e1c1c7c24 */ /* 0x004fca000f8e02ff */
[----:B------:R1:W-:Y:S04]  /*5a10*/  STL [R1+0x54], R28 ;  /* 0x0000541c01007387 */ /* 0x0003e80000100800 */
[----:B-1----:R-:W2:Y:S02]  /*5a20*/  LDL.LU R28, [R1+0xb14] ;  /* 0x000b1400011c7983 */ /* 0x002ea40000300800 */
[----:B--2---:R-:W-:-:S05]  /*5a30*/  IMAD R28, R28, UR14, RZ ;  /* 0x0000000e1c1c7c24 */ /* 0x004fca000f8e02ff */
[----:B------:R1:W-:Y:S04]  /*5a40*/  STL [R1+0x58], R28 ;  /* 0x0000581c01007387 */ /* 0x0003e80000100800 */
[----:B-1----:R-:W2:Y:S01]  /*5a50*/  LDL.LU R28, [R1+0xb10] ;  /* 0x000b1000011c7983 */ /* 0x002ea20000300800 */
[----:B---3--:R-:W-:Y:S02]  /*5a60*/  IMAD R18, R18, UR14, RZ ;  /* 0x0000000e12127c24 */ /* 0x008fe4000f8e02ff */
[----:B----4-:R-:W-:Y:S02]  /*5a70*/  IMAD R17, R17, UR14, RZ ;  /* 0x0000000e11117c24 */ /* 0x010fe4000f8e02ff */
[----:B------:R-:W-:Y:S02]  /*5a80*/  IMAD R15, R15, UR14, RZ ;  /* 0x0000000e0f0f7c24 */ /* 0x000fe4000f8e02ff */
[----:B------:R-:W-:-:S02]  /*5a90*/  IMAD R14, R14, UR14, RZ ;  /* 0x0000000e0e0e7c24 */ /* 0x000fc4000f8e02ff */
[----:B------:R-:W-:Y:S02]  /*5aa0*/  IMAD R12, R12, UR14, RZ ;  /* 0x0000000e0c0c7c24 */ /* 0x000fe4000f8e02ff */
[----:B------:R-:W-:Y:S02]  /*5ab0*/  IMAD R11, R11, UR14, RZ ;  /* 0x0000000e0b0b7c24 */ /* 0x000fe4000f8e02ff */
[----:B------:R-:W-:Y:S02]  /*5ac0*/  IMAD R9, R9, UR14, RZ ;  /* 0x0000000e09097c24 */ /* 0x000fe4000f8e02ff */
[----:B------:R-:W-:Y:S02]  /*5ad0*/  IMAD R8, R8, UR14, RZ ;  /* 0x0000000e08087c24 */ /* 0x000fe4000f8e02ff */
        /* <DEDUP_REMOVED lines=20> */
[----:B--2---:R-:W-:-:S05]  /*5c20*/  IMAD R28, R28, UR14, RZ ;  /* 0x0000000e1c1c7c24 */ /* 0x004fca000f8e02ff */
[----:B------:R1:W-:Y:S04]  /*5c30*/  STL [R1+0x5c], R28 ;  /* 0x00005c1c01007387 */ /* 0x0003e80000100800 */
[----:B-1----:R-:W2:Y:S04]  /*5c40*/  LDL.LU R28, [R1+0xb0c] ;  /* 0x000b0c00011c7983 */ /* 0x002ea80000300800 */
[----:B------:R1:W-:Y:S04]  /*5c50*/  STL [R1+0x60], R18 ;  /* 0x0000601201007387 */ /* 0x0003e80000100800 */
[----:B-1----:R-:W3:Y:S04]  /*5c60*/  LDL.LU R18, [R1+0xb08] ;  /* 0x000b080001127983 */ /* 0x002ee80000300800 */
[----:B------:R1:W-:Y:S04]  /*5c70*/  STL [R1+0x68], R17 ;  /* 0x0000681101007387 */ /* 0x0003e80000100800 */
[----:B-1----:R-:W4:Y:S04]  /*5c80*/  LDL.LU R17, [R1+0xb04] ;  /* 0x000b040001117983 */ /* 0x002f280000300800 */
[----:B------:R1:W-:Y:S04]  /*5c90*/  STL [R1+0x6c], R15 ;  /* 0x00006c0f01007387 */ /* 0x0003e80000100800 */
[----:B-1----:R-:W2:Y:S04]  /*5ca0*/  LDL.LU R15, [R1+0xb00] ;  /* 0x000b0000010f7983 */ /* 0x002ea80000300800 */
        /* <DEDUP_REMOVED lines=43> */
[----:B-1----:R-:W3:Y:S04]  /*5f60*/  LDL.LU R20, [R1+0xaa8] ;  /* 0x000aa80001147983 */ /* 0x002ee80000300800 */
[----:B------:R1:W-:Y:S04]  /*5f70*/  STL [R1+0xc], R27 ;  /* 0x00000c1b01007387 */ /* 0x0003e80000100800 */
[----:B-1----:R-:W4:Y:S04]  /*5f80*/  LDL.LU R27, [R1+0xaa4] ;  /* 0x000aa400011b7983 */ /* 0x002f280000300800 */
[----:B------:R1:W-:Y:S04]  /*5f90*/  STL [R1+0x8], R29 ;  /* 0x0000081d01007387 */ /* 0x0003e80000100800 */
[----:B-1----:R-:W4:Y:S04]  /*5fa0*/  LDL.LU R29, [R1+0xaa0] ;  /* 0x000aa000011d7983 */ /* 0x002f280000300800 */
[----:B------:R1:W-:Y:S04]  /*5fb0*/  STL [R1+0x4], R0 ;  /* 0x0000040001007387 */ /* 0x0003e80000100800 */
[----:B-1----:R-:W4:Y:S01]  /*5fc0*/  LDL.LU R0, [R1+0xa9c] ;  /* 0x000a9c0001007983 */ /* 0x002f220000300800 */
[----:B--2---:R-:W-:-:S02]  /*5fd0*/  IMAD R21, R21, UR14, RZ ;  /* 0x0000000e15157c24 */ /* 0x004fc4000f8e02ff */
[----:B---3--:R-:W-:Y:S02]  /*5fe0*/  IMAD R20, R20, UR14, RZ ;  /* 0x0000000e14147c24 */ /* 0x008fe4000f8e02ff */
[----:B----4-:R-:W-:Y:S02]  /*5ff0*/  IMAD R27, R27, UR14, RZ ;  /* 0x0000000e1b1b7c24 */ /* 0x010fe4000f8e02ff */
[----:B------:R-:W-:Y:S02]  /*6000*/  IMAD R29, R29, UR14, RZ ;  /* 0x0000000e1d1d7c24 */ /* 0x000fe4000f8e02ff */
[----:B------:R-:W-:-:S05]  /*6010*/  IMAD R0, R0, UR14, RZ ;  /* 0x0000000e00007c24 */ /* 0x000fca000f8e02ff */
[----:B------:R1:W-:Y:S04]  /*6020*/  STL [R1], R0 ;  /* 0x0000000001007387 */ /* 0x0003e80000100800 */
[----:B-1----:R-:W2:Y:S04]  /*6030*/  LDL.LU R0, [R1+0xa98] ;  /* 0x000a980001007983 */ /* 0x002ea80000300800 */
[----:B------:R-:W-:Y:S04]  /*6040*/  STL [R1+0xa54], R29 ;  /* 0x000a541d01007387 */ /* 0x000fe80000100800 */
[----:B------:R-:W-:Y:S04]  /*6050*/  STL [R1+0xa58], R27 ;  /* 0x000a581b01007387 */ /* 0x000fe80000100800 */
[----:B------:R1:W-:Y:S04]  /*6060*/  STL [R1+0xa5c], R20 ;  /* 0x000a5c1401007387 */ /* 0x0003e80000100800 */
[----:B------:R3:W-:Y:S01]  /*6070*/  STL [R1+0xa60], R21 ;  /* 0x000a601501007387 */ /* 0x0007e20000100800 */
[----:B-1----:R-:W-:-:S02]  /*6080*/  IMAD.MOV.U32 R20, RZ, RZ, R24 ;  /* 0x000000ffff147224 */ /* 0x002fc400078e0018 */
[----:B---3--:R-:W-:Y:S02]  /*6090*/  IMAD.MOV.U32 R21, RZ, RZ, R25 ;  /* 0x000000ffff157224 */ /* 0x008fe400078e0019 */
[----:B------:R-:W3:Y:S01]  /*60a0*/  LDL.LU.64 R24, [R1+0xa90] ;  /* 0x000a900001187983 */ /* 0x000ee20000300a00 */
[----:B------:R-:W-:Y:S02]  /*60b0*/  IMAD R22, R22, UR14, RZ ;  /* 0x0000000e16167c24 */ /* 0x000fe4000f8e02ff */
[----:B------:R-:W-:Y:S02]  /*60c0*/  IMAD R19, R19, UR14, RZ ;  /* 0x0000000e13137c24 */ /* 0x000fe4000f8e02ff */
[----:B------:R-:W-:Y:S02]  /*60d0*/  IMAD R2, R2, UR14, RZ ;  /* 0x0000000e02027c24 */ /* 0x000fe4000f8e02ff */
[----:B------:R-:W-:Y:S01]  /*60e0*/  IMAD R5, R5, UR14, RZ ;  /* 0x0000000e05057c24 */ /* 0x000fe2000f8e02ff */
[----:B------:R-:W-:Y:S01]  /*60f0*/  STL [R1+0xa64], R22 ;  /* 0x000a641601007387 */ /* 0x000fe20000100800 */
[----:B------:R-:W-:-:S02]  /*6100*/  IMAD R7, R7, UR14, RZ ;  /* 0x0000000e07077c24 */ /* 0x000fc4000f8e02ff */
[----:B------:R-:W-:Y:S01]  /*6110*/  IMAD R10, R10, UR14, RZ ;  /* 0x0000000e0a0a7c24 */ /* 0x000fe2000f8e02ff */
[----:B------:R-:W-:Y:S01]  /*6120*/  STL [R1+0xa68], R19 ;  /* 0x000a681301007387 */ /* 0x000fe20000100800 */
[----:B------:R-:W-:Y:S02]  /*6130*/  IMAD R13, R13, UR14, RZ ;  /* 0x0000000e0d0d7c24 */ /* 0x000fe4000f8e02ff */
[----:B------:R-:W-:Y:S01]  /*6140*/  IMAD R16, R16, UR14, RZ ;  /* 0x0000000e10107c24 */ /* 0x000fe2000f8e02ff */
[----:B------:R-:W-:Y:S01]  /*6150*/  STL [R1+0xa6c], R2 ;  /* 0x000a6c0201007387 */ /* 0x000fe20000100800 */
[----:B------:R-:W-:Y:S02]  /*6160*/  IMAD R3, R3, UR14, RZ ;  /* 0x0000000e03037c24 */ /* 0x000fe4000f8e02ff */
[----:B------:R-:W-:Y:S01]  /*6170*/  IMAD R23, R23, UR14, RZ ;  /* 0x0000000e17177c24 */ /* 0x000fe2000f8e02ff */
[----:B------:R-:W-:Y:S04]  /*6180*/  STL [R1+0xa70], R5 ;  /* 0x000a700501007387 */ /* 0x000fe80000100800 */
[----:B------:R-:W-:Y:S04]  /*6190*/  STL [R1+0xa74], R7 ;  /* 0x000a740701007387 */ /* 0x000fe80000100800 */
[----:B------:R-:W-:Y:S04]  /*61a0*/  STL [R1+0xa78], R10 ;  /* 0x000a780a01007387 */ /* 0x000fe80000100800 */
[----:B------:R-:W-:Y:S04]  /*61b0*/  STL [R1+0xa7c], R13 ;  /* 0x000a7c0d01007387 */ /* 0x000fe80000100800 */
[----:B------:R-:W-:Y:S04]  /*61c0*/  STL [R1+0xa80], R16 ;  /* 0x000a801001007387 */ /* 0x000fe80000100800 */
[----:B------:R-:W-:Y:S04]  /*61d0*/  STL [R1+0xa84], R3 ;  /* 0x000a840301007387 */ /* 0x000fe80000100800 */
[----:B------:R1:W-:Y:S04]  /*61e0*/  STL [R1+0xa88], R23 ;  /* 0x000a881701007387 */ /* 0x0003e80000100800 */
[----:B-1----:R-:W4:Y:S01]  /*61f0*/  LDL.LU R23, [R1+0x34] ;  /* 0x0000340001177983 */ /* 0x002f220000300800 */
[----:B---3--:R-:W-:-:S05]  /*6200*/  IMAD R24, R24, UR14, RZ ;  /* 0x0000000e18187c24 */ /* 0x008fca000f8e02ff */
[----:B------:R1:W-:Y:S04]  /*6210*/  STL [R1+0xa8c], R24 ;  /* 0x000a8c1801007387 */ /* 0x0003e80000100800 */
[----:B-1----:R-:W3:Y:S01]  /*6220*/  LDL.LU R24, [R1+0x24] ;  /* 0x0000240001187983 */ /* 0x002ee20000300800 */
[----:B--2---:R-:W-:-:S03]  /*6230*/  LEA R2, P2, R6, R0, 0x1 ;  /* 0x0000000006027211 */ /* 0x004fc600078408ff */
[----:B------:R-:W2:Y:S01]  /*6240*/  LDL.LU R3, [R1+0x44] ;  /* 0x0000440001037983 */ /* 0x000ea20000300800 */
[----:B------:R-:W-:-:S03]  /*6250*/  LEA R5, P6, R8, R0, 0x1 ;  /* 0x0000000008057211 */ /* 0x000fc600078c08ff */
[----:B------:R1:W-:Y:S04]  /*6260*/  STL [R1+0xa18], R2 ;  /* 0x000a180201007387 */ /* 0x0003e80000100800 */
[----:B------:R-:W2:Y:S01]  /*6270*/  LDL.LU R16, [R1+0x4c] ;  /* 0x00004c0001107983 */ /* 0x000ea20000300800 */
[----:B-1----:R-:W-:-:S03]  /*6280*/  LEA R2, P1, R9, R0, 0x1 ;  /* 0x0000000009027211 */ /* 0x002fc600078208ff */
[----:B------:R1:W-:Y:S04]  /*6290*/  STL [R1+0xa1c], R5 ;  /* 0x000a1c0501007387 */ /* 0x0003e80000100800 */
[----:B------:R-:W2:Y:S04]  /*62a0*/  LDL.LU R13, [R1+0x50] ;  /* 0x00005000010d7983 */ /* 0x000ea80000300800 */
[----:B------:R0:W-:Y:S01]  /*62b0*/  STL [R1+0xa20], R2 ;  /* 0x000a200201007387 */ /* 0x0001e20000100800 */
[----:B-1----:R-:W-:-:S03]  /*62c0*/  LEA R5, P0, R11, R0, 0x1 ;  /* 0x000000000b057211 */ /* 0x002fc600078008ff */
[----:B------:R-:W2:Y:S01]  /*62d0*/  LDL.LU R10, [R1+0x54] ;  /* 0x00005400010a7983 */ /* 0x000ea20000300800 */
[----:B0-----:R-:W-:-:S03]  /*62e0*/  LEA R2, P5, R12, R0, 0x1 ;  /* 0x000000000c027211 */ /* 0x001fc600078a08ff */
[----:B------:R0:W-:Y:S04]  /*62f0*/  STL [R1+0xa24], R5 ;  /* 0x000a240501007387 */ /* 0x0001e80000100800 */
[----:B------:R1:W-:Y:S04]  /*6300*/  STL [R1+0xa28], R2 ;  /* 0x000a280201007387 */ /* 0x0003e80000100800 */
[----:B------:R-:W2:Y:S01]  /*6310*/  LDL.LU R7, [R1+0x58] ;  /* 0x0000580001077983 */ /* 0x000ea20000300800 */
[----:B0-----:R-:W-:Y:S02]  /*6320*/  LEA R5, P4, R14, R0, 0x1 ;  /* 0x000000000e057211 */ /* 0x001fe400078808ff */
[----:B-1----:R-:W-:-:S03]  /*6330*/  LEA.HI.X.SX32 R2, R6, R4, 0x1, P2 ;  /* 0x0000000406027211 */ /* 0x002fc600010f0eff */
[----:B------:R0:W-:Y:S01]  /*6340*/  STL [R1+0xa2c], R5 ;  /* 0x000a2c0501007387 */ /* 0x0001e20000100800 */
[----:B------:R-:W-:-:S03]  /*6350*/  LEA R6, P3, R15, R0, 0x1 ;  /* 0x000000000f067211 */ /* 0x000fc600078608ff */
[----:B------:R1:W-:Y:S04]  /*6360*/  STL [R1+0xa10], R2 ;  /* 0x000a100201007387 */ /* 0x0003e80000100800 */
[----:B0-----:R-:W2:Y:S01]  /*6370*/  LDL.LU R5, [R1+0x5c] ;  /* 0x00005c0001057983 */ /* 0x001ea20000300800 */
[----:B-1----:R-:W-:-:S03]  /*6380*/  LEA.HI.X.SX32 R2, R8, R4, 0x1, P6 ;  /* 0x0000000408027211 */ /* 0x002fc600030f0eff */
[----:B------:R0:W-:Y:S04]  /*6390*/  STL [R1+0xa14], R6 ;  /* 0x000a140601007387 */ /* 0x0001e80000100800 */
[----:B------:R1:W-:Y:S01]  /*63a0*/  STL [R1+0xa08], R2 ;  /* 0x000a080201007387 */ /* 0x0003e20000100800 */
[----:B0-----:R-:W-:Y:S02]  /*63b0*/  LEA R6, P2, R17, R0, 0x1 ;  /* 0x0000000011067211 */ /* 0x001fe400078408ff */
[----:B-1----:R-:W-:-:S03]  /*63c0*/  LEA.HI.X.SX32 R2, R9, R4, 0x1, P1 ;  /* 0x0000000409027211 */ /* 0x002fc600008f0eff */
[----:B------:R-:W-:Y:S04]  /*63d0*/  STL [R1+0xa0c], R6 ;  /* 0x000a0c0601007387 */ /* 0x000fe80000100800 */
[----:B------:R-:W2:Y:S04]  /*63e0*/  LDL.64 R8, [R1+0x3b0] ;  /* 0x0003b00001087983 */ /* 0x000ea80000100a00 */
[----:B------:R0:W-:Y:S04]  /*63f0*/  STL [R1+0xa00], R2 ;  /* 0x000a000201007387 */ /* 0x0001e80000100800 */
[----:B0-----:R-:W2:Y:S01]  /*6400*/  LDL.LU R2, [R1+0x60] ;  /* 0x0000600001027983 */ /* 0x001ea20000300800 */
[----:B------:R-:W-:-:S02]  /*6410*/  LEA R6, P1, R18, R0, 0x1 ;  /* 0x0000000012067211 */ /* 0x000fc400078208ff */
[----:B------:R-:W-:-:S03]  /*6420*/  LEA.HI.X.SX32 R11, R11, R4, 0x1, P0 ;  /* 0x000000040b0b7211 */ /* 0x000fc600000f0eff */
[----:B------:R0:W-:Y:S04]  /*6430*/  STL [R1+0xa04], R6 ;  /* 0x000a040601007387 */ /* 0x0001e80000100800 */
[----:B------:R1:W-:Y:S04]  /*6440*/  STL [R1+0x9f8], R11 ;  /* 0x0009f80b01007387 */ /* 0x0003e80000100800 */
[----:B------:R-:W2:Y:S01]  /*6450*/  LDL.LU R19, [R1+0x68] ;  /* 0x0000680001137983 */ /* 0x000ea20000300800 */
[----:B0-----:R-:W-:-:S05]  /*6460*/  LEA R6, P0, R28, R0, 0x1 ;  /* 0x000000001c067211 */ /* 0x001fca00078008ff */
[----:B------:R-:W-:Y:S04]  /*6470*/  STL [R1+0x9fc], R6 ;  /* 0x0009fc0601007387 */ /* 0x000fe80000100800 */
[----:B------:R-:W2:Y:S01]  /*6480*/  LDL.LU R22, [R1+0x6c] ;  /* 0x00006c0001167983 */ /* 0x000ea20000300800 */
[----:B-1----:R-:W-:-:S05]  /*6490*/  LEA.HI.X.SX32 R11, R12, R4, 0x1, P5 ;  /* 0x000000040c0b7211 */ /* 0x002fca00028f0eff */
[----:B------:R0:W-:Y:S04]  /*64a0*/  STL [R1+0x9f0], R11 ;  /* 0x0009f00b01007387 */ /* 0x0001e80000100800 */
[----:B------:R-:W2:Y:S01]  /*64b0*/  LDL.LU R12, [R1+0x70] ;  /* 0x00007000010c7983 */ /* 0x000ea20000300800 */
[----:B0-----:R-:W-:Y:S02]  /*64c0*/  LEA.HI.X.SX32 R11, R14, R4, 0x1, P4 ;  /* 0x000000040e0b7211 */ /* 0x001fe400020f0eff */
[----:B---3--:R-:W-:-:S05]  /*64d0*/  LEA R6, P5, R24, R0, 0x1 ;  /* 0x0000000018067211 */ /* 0x008fca00078a08ff */
[----:B------:R4:W-:Y:S04]  /*64e0*/  STL [R1+0x9f4], R6 ;  /* 0x0009f40601007387 */ /* 0x0009e80000100800 */
[----:B------:R0:W-:Y:S04]  /*64f0*/  STL [R1+0x9e8], R11 ;  /* 0x0009e80b01007387 */ /* 0x0001e80000100800 */
[----:B------:R-:W3:Y:S04]  /*6500*/  LDL.LU R27, [R1+0x78] ;  /* 0x00007800011b7983 */ /* 0x000ee80000300800 */
[----:B------:R-:W3:Y:S01]  /*6510*/  LDL.LU R29, [R1+0x80] ;  /* 0x00008000011d7983 */ /* 0x000ee20000300800 */
[----:B----4-:R-:W-:-:S05]  /*6520*/  LEA R6, P4, R23, R0, 0x1 ;  /* 0x0000000017067211 */ /* 0x010fca00078808ff */
[----:B------:R2:W-:Y:S01]  /*6530*/  STL [R1+0x9ec], R6 ;  /* 0x0009ec0601007387 */ /* 0x0005e20000100800 */
[----:B------:R-:W-:-:S03]  /*6540*/  LEA.HI.X.SX32 R14, R15, R4, 0x1, P3 ;  /* 0x000000040f0e7211 */ /* 0x000fc600018f0eff */
[----:B0-----:R-:W4:Y:S01]  /*6550*/  LDL.LU R11, [R1+0x90] ;  /* 0x00009000010b7983 */ /* 0x001f220000300800 */
[----:B--2---:R-:W-:-:S03]  /*6560*/  LEA R6, P3, R3, R0, 0x1 ;  /* 0x0000000003067211 */ /* 0x004fc600078608ff */
[----:B------:R0:W-:Y:S04]  /*6570*/  STL [R1+0x9e0], R14 ;  /* 0x0009e00e01007387 */ /* 0x0001e80000100800 */
[----:B------:R1:W-:Y:S01]  /*6580*/  STL [R1+0x9e4], R6 ;  /* 0x0009e40601007387 */ /* 0x0003e20000100800 */
[----:B0-----:R-:W-:Y:S02]  /*6590*/  LEA.HI.X.SX32 R14, R17, R4, 0x1, P2 ;  /* 0x00000004110e7211 */ /* 0x001fe400010f0eff */
[----:B-1----:R-:W-:-:S03]  /*65a0*/  LEA R6, P2, R16, R0, 0x1 ;  /* 0x0000000010067211 */ /* 0x002fc600078408ff */
[----:B------:R0:W-:Y:S01]  /*65b0*/  STL [R1+0x9d8], R14 ;  /* 0x0009d80e01007387 */ /* 0x0001e20000100800 */
[----:B------:R-:W-:-:S03]  /*65c0*/  LEA.HI.X.SX32 R15, R18, R4, 0x1, P1 ;  /* 0x00000004120f7211 */ /* 0x000fc600008f0eff */
[----:B------:R1:W-:Y:S01]  /*65d0*/  STL [R1+0x9dc], R6 ;  /* 0x0009dc0601007387 */ /* 0x0003e20000100800 */
[----:B------:R-:W-:Y:S02]  /*65e0*/  LEA.HI.X.SX32 R17, R28, R4, 0x1, P0 ;  /* 0x000000041c117211 */ /* 0x000fe400000f0eff */
[-C--:B0-----:R-:W-:Y:S01]  /*65f0*/  LEA R14, P1, R13, R0.reuse, 0x1 ;  /* 0x000000000d0e7211 */ /* 0x081fe200078208ff */
[----:B-1----:R-:W2:Y:S04]  /*6600*/  LDL.LU R6, [R1+0x8c] ;  /* 0x00008c0001067983 */ /* 0x002ea80000300800 */
[----:B------:R0:W-:Y:S04]  /*6610*/  STL [R1+0x84c], R15 ;  /* 0x00084c0f01007387 */ /* 0x0001e80000100800 */
[----:B------:R1:W-:Y:S04]  /*6620*/  STL [R1+0x868], R14 ;  /* 0x0008680e01007387 */ /* 0x0003e80000100800 */
[----:B------:R1:W-:Y:S01]  /*6630*/  STL [R1+0x850], R17 ;  /* 0x0008501101007387 */ /* 0x0003e20000100800 */
[----:B0-----:R-:W-:-:S02]  /*6640*/  LEA R15, P0, R10, R0, 0x1 ;  /* 0x000000000a0f7211 */ /* 0x001fc400078008ff */
[----:B-1----:R-:W-:Y:S02]  /*6650*/  LEA.HI.X.SX32 R14, R24, R4, 0x1, P5 ;  /* 0x00000004180e7211 */ /* 0x002fe400028f0eff */
[----:B------:R-:W2:Y:S01]  /*6660*/  LDL.LU R24, [R1+0x88] ;  /* 0x0000880001187983 */ /* 0x000ea20000300800 */
[----:B------:R-:W-:-:S03]  /*6670*/  LEA R17, P5, R7, R0, 0x1 ;  /* 0x0000000007117211 */ /* 0x000fc600078a08ff */
[----:B------:R0:W-:Y:S04]  /*6680*/  STL [R1+0x870], R15 ;  /* 0x0008700f01007387 */ /* 0x0001e80000100800 */
[----:B------:R1:W-:Y:S01]  /*6690*/  STL [R1+0x854], R14 ;  /* 0x0008540e01007387 */ /* 0x0003e20000100800 */
[----:B0-----:R-:W-:-:S03]  /*66a0*/  LEA.HI.X.SX32 R15, R23, R4, 0x1, P4 ;  /* 0x00000004170f7211 */ /* 0x001fc600020f0eff */
[----:B------:R-:W-:Y:S04]  /*66b0*/  STL [R1+0x878], R17 ;  /* 0x0008781101007387 */ /* 0x000fe80000100800 */
[----:B------:R0:W-:Y:S01]  /*66c0*/  STL [R1+0x858], R15 ;  /* 0x0008580f01007387 */ /* 0x0001e20000100800 */
[----:B-1----:R-:W-:-:S03]  /*66d0*/  LEA R14, P4, R5, R0, 0x1 ;  /* 0x00000000050e7211 */ /* 0x002fc600078808ff */
[----:B------:R-:W2:Y:S01]  /*66e0*/  LDL.LU R23, [R1+0x84] ;  /* 0x0000840001177983 */ /* 0x000ea20000300800 */
[----:B0-----:R-:W-:Y:S02]  /*66f0*/  LEA.HI.X.SX32 R15, R3, R4, 0x1, P3 ;  /* 0x00000004030f7211 */ /* 0x001fe400018f0eff */
[----:B------:R-:W-:Y:S01]  /*6700*/  LEA R3, P3, R2, R0, 0x1 ;  /* 0x0000000002037211 */ /* 0x000fe200078608ff */
[----:B------:R-:W-:Y:S04]  /*6710*/  STL [R1+0x880], R14 ;  /* 0x0008800e01007387 */ /* 0x000fe80000100800 */
[----:B------:R-:W-:Y:S04]  /*6720*/  STL [R1+0x85c], R15 ;  /* 0x00085c0f01007387 */ /* 0x000fe80000100800 */
[----:B------:R0:W-:Y:S04]  /*6730*/  STL [R1+0x888], R3 ;  /* 0x0008880301007387 */ /* 0x0001e80000100800 */
[----:B0-----:R-:W2:Y:S01]  /*6740*/  LDL.LU R3, [R1+0x7c] ;  /* 0x00007c0001037983 */ /* 0x001ea20000300800 */
[----:B------:R-:W-:-:S02]  /*6750*/  LEA.HI.X.SX32 R14, R16, R4, 0x1, P2 ;  /* 0x00000004100e7211 */ /* 0x000fc400010f0eff */
[----:B------:R-:W-:-:S03]  /*6760*/  LEA R15, P2, R19, R0, 0x1 ;  /* 0x00000000130f7211 */ /* 0x000fc600078408ff */
[----:B------:R0:W-:Y:S04]  /*6770*/  STL [R1+0x860], R14 ;  /* 0x0008600e01007387 */ /* 0x0001e80000100800 */
[----:B------:R-:W-:Y:S04]  /*6780*/  STL [R1+0x890], R15 ;  /* 0x0008900f01007387 */ /* 0x000fe80000100800 */
[----:B------:R-:W2:Y:S01]  /*6790*/  LDL.LU R16, [R1+0x74] ;  /* 0x0000740001107983 */ /* 0x000ea20000300800 */
[----:B------:R-:W-:Y:S02]  /*67a0*/  LEA.HI.X.SX32 R13, R13, R4, 0x1, P1 ;  /* 0x000000040d0d7211 */ /* 0x000fe400008f0eff */
[----:B0-----:R-:W-:-:S03]  /*67b0*/  LEA R14, P1, R22, R0, 0x1 ;  /* 0x00000000160e7211 */ /* 0x001fc600078208ff */
[----:B------:R0:W-:Y:S04]  /*67c0*/  STL [R1+0x864], R13 ;  /* 0x0008640d01007387 */ /* 0x0001e80000100800 */
[----:B------:R-:W-:Y:S01]  /*67d0*/  STL [R1+0x898], R14 ;  /* 0x0008980e01007387 */ /* 0x000fe20000100800 */
[----:B0-----:R-:W-:-:S05]  /*67e0*/  LEA.HI.X.SX32 R13, R10, R4, 0x1, P0 ;  /* 0x000000040a0d7211 */ /* 0x001fca00000f0eff */
[----:B------:R0:W-:Y:S01]  /*67f0*/  STL [R1+0x86c], R13 ;  /* 0x00086c0d01007387 */ /* 0x0001e20000100800 */
[----:B------:R-:W-:-:S03]  /*6800*/  LEA R10, P0, R12, R0, 0x1 ;  /* 0x000000000c0a7211 */ /* 0x000fc600078008ff */
[----:B0-----:R-:W2:Y:S01]  /*6810*/  LDL.LU R13, [R1+0x64] ;  /* 0x00006400010d7983 */ /* 0x001ea20000300800 */
[----:B------:R-:W-:-:S03]  /*6820*/  LEA.HI.X.SX32 R7, R7, R4, 0x1, P5 ;  /* 0x0000000407077211 */ /* 0x000fc600028f0eff */
[----:B------:R3:W-:Y:S04]  /*6830*/  STL [R1+0x8a0], R10 ;  /* 0x0008a00a01007387 */ /* 0x0007e80000100800 */
[----:B------:R-:W-:Y:S01]  /*6840*/  STL [R1+0x874], R7 ;  /* 0x0008740701007387 */ /* 0x000fe20000100800 */
[----:B---3--:R-:W-:-:S05]  /*6850*/  LEA R10, P5, R27, R0, 0x1 ;  /* 0x000000001b0a7211 */ /* 0x008fca00078a08ff */
[----:B------:R0:W-:Y:S04]  /*6860*/  STL [R1+0x8a8], R10 ;  /* 0x0008a80a01007387 */ /* 0x0001e80000100800 */
[----:B0-----:R-:W3:Y:S01]  /*6870*/  LDL.LU R10, [R1+0x48] ;  /* 0x00004800010a7983 */ /* 0x001ee20000300800 */
[----:B------:R-:W-:Y:S02]  /*6880*/  LEA.HI.X.SX32 R5, R5, R4, 0x1, P4 ;  /* 0x0000000405057211 */ /* 0x000fe400020f0eff */
[----:B------:R-:W-:-:S03]  /*6890*/  LEA R7, P4, R29, R0, 0x1 ;  /* 0x000000001d077211 */ /* 0x000fc600078808ff */
[----:B------:R0:W-:Y:S04]  /*68a0*/  STL [R1+0x87c], R5 ;  /* 0x00087c0501007387 */ /* 0x0001e80000100800 */
[----:B------:R1:W-:Y:S01]  /*68b0*/  STL [R1+0x8b0], R7 ;  /* 0x0008b00701007387 */ /* 0x0003e20000100800 */
[----:B0-----:R-:W-:-:S03]  /*68c0*/  LEA.HI.X.SX32 R5, R2, R4, 0x1, P3 ;  /* 0x0000000402057211 */ /* 0x001fc600018f0eff */
[----:B-1----:R-:W3:Y:S01]  /*68d0*/  LDL.LU R7, [R1+0x40] ;  /* 0x0000400001077983 */ /* 0x002ee20000300800 */
[----:B----4-:R-:W-:-:S03]  /*68e0*/  LEA R2, P3, R11, R0, 0x1 ;  /* 0x000000000b027211 */ /* 0x010fc600078608ff */
[----:B------:R0:W-:Y:S04]  /*68f0*/  STL [R1+0x884], R5 ;  /* 0x0008840501007387 */ /* 0x0001e80000100800 */
[----:B0-----:R-:W4:Y:S01]  /*6900*/  LDL.LU R5, [R1+0x3c] ;  /* 0x00003c0001057983 */ /* 0x001f220000300800 */
[----:B------:R-:W-:-:S03]  /*6910*/  LEA.HI.X.SX32 R14, R19, R4, 0x1, P2 ;  /* 0x00000004130e7211 */ /* 0x000fc600010f0eff */
[----:B------:R0:W-:Y:S04]  /*6920*/  STL [R1+0x8b8], R2 ;  /* 0x0008b80201007387 */ /* 0x0001e80000100800 */
[----:B0-----:R-:W4:Y:S01]  /*6930*/  LDL.LU R2, [R1+0x38] ;  /* 0x0000380001027983 */ /* 0x001f220000300800 */
[----:B--2---:R-:W-:-:S03]  /*6940*/  LEA R15, P2, R6, R0, 0x1 ;  /* 0x00000000060f7211 */ /* 0x004fc600078408ff */
[----:B------:R0:W-:Y:S04]  /*6950*/  STL [R1+0x88c], R14 ;  /* 0x00088c0e01007387 */ /* 0x0001e80000100800 */
[----:B------:R-:W2:Y:S04]  /*6960*/  LDL.LU R19, [R1+0x30] ;  /* 0x0000300001137983 */ /* 0x000ea80000300800 */
[----:B------:R1:W-:Y:S01]  /*6970*/  STL [R1+0x8c0], R15 ;  /* 0x0008c00f01007387 */ /* 0x0003e20000100800 */
[----:B0-----:R-:W-:-:S03]  /*6980*/  LEA.HI.X.SX32 R14, R22, R4, 0x1, P1 ;  /* 0x00000004160e7211 */ /* 0x001fc600008f0eff */
[----:B------:R-:W2:Y:S01]  /*6990*/  LDL.LU R22, [R1+0x2c] ;  /* 0x00002c0001167983 */ /* 0x000ea20000300800 */
[----:B------:R-:W-:-:S03]  /*69a0*/  LEA R17, P1, R24, R0, 0x1 ;  /* 0x0000000018117211 */ /* 0x000fc600078208ff */
[----:B------:R0:W-:Y:S01]  /*69b0*/  STL [R1+0x894], R14 ;  /* 0x0008940e01007387 */ /* 0x0001e20000100800 */
[----:B-1----:R-:W-:-:S03]  /*69c0*/  IMAD.MOV.U32 R15, RZ, RZ, R21 ;  /* 0x000000ffff0f7224 */ /* 0x002fc600078e0015 */
[----:B------:R1:W-:Y:S01]  /*69d0*/  STL [R1+0x8c8], R17 ;  /* 0x0008c81101007387 */ /* 0x0003e20000100800 */
[----:B------:R-:W-:-:S03]  /*69e0*/  LEA.HI.X.SX32 R12, R12, R4, 0x1, P0 ;  /* 0x000000040c0c7211 */ /* 0x000fc600000f0eff */
[----:B------:R-:W2:Y:S01]  /*69f0*/  LDL.LU R21, [R1+0x28] ;  /* 0x0000280001157983 */ /* 0x000ea20000300800 */
[----:B0-----:R-:W-:-:S03]  /*6a00*/  IMAD.MOV.U32 R14, RZ, RZ, R20 ;  /* 0x000000ffff0e7224 */ /* 0x001fc600078e0014 */
[----:B------:R0:W-:Y:S01]  /*6a10*/  STL [R1+0x89c], R12 ;  /* 0x00089c0c01007387 */ /* 0x0001e20000100800 */
[----:B-1----:R-:W-:-:S03]  /*6a20*/  LEA.HI.X.SX32 R17, R27, R4, 0x1, P5 ;  /* 0x000000041b117211 */ /* 0x002fc600028f0eff */
[----:B------:R-:W2:Y:S01]  /*6a30*/  LDL.LU R20, [R1+0x20] ;  /* 0x0000200001147983 */ /* 0x000ea20000300800 */
[----:B0-----:R-:W-:-:S05]  /*6a40*/  LEA R12, P0, R23, R0, 0x1 ;  /* 0x00000000170c7211 */ /* 0x001fca00078008ff */
[----:B------:R0:W-:Y:S04]  /*6a50*/  STL [R1+0x8d0], R12 ;  /* 0x0008d00c01007387 */ /* 0x0001e80000100800 */
[----:B------:R1:W-:Y:S04]  /*6a60*/  STL [R1+0x8a4], R17 ;  /* 0x0008a41101007387 */ /* 0x0003e80000100800 */
[----:B------:R-:W2:Y:S01]  /*6a70*/  LDL.LU R27, [R1+0x1c] ;  /* 0x00001c00011b7983 */ /* 0x000ea20000300800 */
[----:B0-----:R-:W-:Y:S02]  /*6a80*/  LEA R12, P5, R3, R0, 0x1 ;  /* 0x00000000030c7211 */ /* 0x001fe400078a08ff */
[----:B-1----:R-:W-:-:S03]  /*6a90*/  LEA.HI.X.SX32 R17, R29, R4, 0x1, P4 ;  /* 0x000000041d117211 */ /* 0x002fc600020f0eff */
[----:B------:R0:W-:Y:S04]  /*6aa0*/  STL [R1+0x8d8], R12 ;  /* 0x0008d80c01007387 */ /* 0x0001e80000100800 */
[----:B------:R-:W2:Y:S04]  /*6ab0*/  LDL.LU R29, [R1+0x18] ;  /* 0x00001800011d7983 */ /* 0x000ea80000300800 */
[----:B------:R1:W-:Y:S01]  /*6ac0*/  STL [R1+0x8ac], R17 ;  /* 0x0008ac1101007387 */ /* 0x0003e20000100800 */
[----:B0-----:R-:W-:-:S03]  /*6ad0*/  LEA R12, P4, R16, R0, 0x1 ;  /* 0x00000000100c7211 */ /* 0x001fc600078808ff */
[----:B------:R-:W2:Y:S01]  /*6ae0*/  LDL.LU R28, [R1+0x14] ;  /* 0x00001400011c7983 */ /* 0x000ea20000300800 */
[----:B------:R-:W-:-:S03]  /*6af0*/  LEA.HI.X.SX32 R11, R11, R4, 0x1, P3 ;  /* 0x000000040b0b7211 */ /* 0x000fc600018f0eff */
[----:B------:R0:W-:Y:S04]  /*6b00*/  STL [R1+0x8e0], R12 ;  /* 0x0008e00c01007387 */ /* 0x0001e80000100800 */
[----:B------:R-:W2:Y:S04]  /*6b10*/  LDL.LU R18, [R1+0x10] ;  /* 0x0000100001127983 */ /* 0x000ea80000300800 */
[----:B------:R0:W-:Y:S04]  /*6b20*/  STL [R1+0x8b4], R11 ;  /* 0x0008b40b01007387 */ /* 0x0001e80000100800 */
[----:B-1----:R-:W2:Y:S01]  /*6b30*/  LDL.LU R17, [R1+0xc] ;  /* 0x00000c0001117983 */ /* 0x002ea20000300800 */
[----:B0-----:R-:W-:-:S02]  /*6b40*/  LEA R12, P3, R13, R0, 0x1 ;  /* 0x000000000d0c7211 */ /* 0x001fc400078608ff */
[----:B------:R-:W-:-:S03]  /*6b50*/  LEA.HI.X.SX32 R11, R6, R4, 0x1, P2 ;  /* 0x00000004060b7211 */ /* 0x000fc600010f0eff */
[----:B------:R0:W-:Y:S04]  /*6b60*/  STL [R1+0x8e8], R12 ;  /* 0x0008e80c01007387 */ /* 0x0001e80000100800 */
[----:B0-----:R-:W2:Y:S04]  /*6b70*/  LDL.LU R12, [R1+0x8] ;  /* 0x00000800010c7983 */ /* 0x001ea80000300800 */
[----:B------:R0:W-:Y:S04]  /*6b80*/  STL [R1+0x8bc], R11 ;  /* 0x0008bc0b01007387 */ /* 0x0001e80000100800 */
[----:B0-----:R-:W2:Y:S01]  /*6b90*/  LDL.LU R11, [R1+0x4] ;  /* 0x00000400010b7983 */ /* 0x001ea20000300800 */
[----:B---3--:R-:W-:-:S05]  /*6ba0*/  LEA R6, P2, R10, R0, 0x1 ;  /* 0x000000000a067211 */ /* 0x008fca00078408ff */
[----:B------:R0:W-:Y:S04]  /*6bb0*/  STL [R1+0x8f0], R6 ;  /* 0x0008f00601007387 */ /* 0x0001e80000100800 */
[----:B0-----:R-:W3:Y:S01]  /*6bc0*/  LDL.LU R6, [R1] ;  /* 0x0000000001067983 */ /* 0x001ee20000300800 */
[-C--:B------:R-:W-:Y:S02]  /*6bd0*/  LEA.HI.X.SX32 R24, R24, R4.reuse, 0x1, P1 ;  /* 0x0000000418187211 */ /* 0x080fe400008f0eff */
[----:B------:R-:W-:-:S03]  /*6be0*/  LEA.HI.X.SX32 R23, R23, R4, 0x1, P0 ;  /* 0x0000000417177211 */ /* 0x000fc600000f0eff */
[----:B------:R0:W-:Y:S02]  /*6bf0*/  STL [R1+0x8c4], R24 ;  /* 0x0008c41801007387 */ /* 0x0001e40000100800 */
[----:B0-----:R-:W-:-:S05]  /*6c00*/  LEA R24, P1, R7, R0, 0x1 ;  /* 0x0000000007187211 */ /* 0x001fca00078208ff */
[----:B------:R0:W-:Y:S01]  /*6c10*/  STL [R1+0x8f8], R24 ;  /* 0x0008f81801007387 */ /* 0x0001e20000100800 */
[----:B------:R-:W-:-:S03]  /*6c20*/  LEA.HI.X.SX32 R3, R3, R4, 0x1, P5 ;  /* 0x0000000403037211 */ /* 0x000fc600028f0eff */
[----:B0-----:R-:W3:Y:S04]  /*6c30*/  LDL.LU R24, [R1+0xa8c] ;  /* 0x000a8c0001187983 */ /* 0x001ee80000300800 */
[----:B------:R4:W-:Y:S02]  /*6c40*/  STL [R1+0x8cc], R23 ;  /* 0x0008cc1701007387 */ /* 0x0009e40000100800 */
[----:B----4-:R-:W-:-:S05]  /*6c50*/  LEA R23, P0, R5, R0, 0x1 ;  /* 0x0000000005177211 */ /* 0x010fca00078008ff */
[----:B------:R0:W-:Y:S01]  /*6c60*/  STL [R1+0x900], R23 ;  /* 0x0009001701007387 */ /* 0x0001e20000100800 */
[----:B------:R-:W-:-:S03]  /*6c70*/  LEA.HI.X.SX32 R16, R16, R4, 0x1, P4 ;  /* 0x0000000410107211 */ /* 0x000fc600020f0eff */
[----:B0-----:R-:W4:Y:S04]  /*6c80*/  LDL.LU R23, [R1+0xa88] ;  /* 0x000a880001177983 */ /* 0x001f280000300800 */
[----:B------:R0:W-:Y:S02]  /*6c90*/  STL [R1+0x8d4], R3 ;  /* 0x0008d40301007387 */ /* 0x0001e40000100800 */
[----:B0-----:R-:W-:-:S05]  /*6ca0*/  LEA R3, P5, R2, R0, 0x1 ;  /* 0x0000000002037211 */ /* 0x001fca00078a08ff */
[----:B------:R0:W-:Y:S01]  /*6cb0*/  STL [R1+0x908], R3 ;  /* 0x0009080301007387 */ /* 0x0001e20000100800 */
[----:B------:R-:W-:-:S03]  /*6cc0*/  LEA.HI.X.SX32 R13, R13, R4, 0x1, P3 ;  /* 0x000000040d0d7211 */ /* 0x000fc600018f0eff */
[----:B0-----:R-:W3:Y:S04]  /*6cd0*/  LDL.LU R3, [R1+0xa84] ;  /* 0x000a840001037983 */ /* 0x001ee80000300800 */
[----:B------:R2:W-:Y:S02]  /*6ce0*/  STL [R1+0x8dc], R16 ;  /* 0x0008dc1001007387 */ /* 0x0005e40000100800 */
[----:B--2---:R-:W-:-:S05]  /*6cf0*/  LEA R16, P4, R19, R0, 0x1 ;  /* 0x0000000013107211 */ /* 0x004fca00078808ff */
[----:B------:R0:W-:Y:S01]  /*6d00*/  STL [R1+0x910], R16 ;  /* 0x0009101001007387 */ /* 0x0001e20000100800 */
[----:B------:R-:W-:-:S03]  /*6d10*/  LEA.HI.X.SX32 R10, R10, R4, 0x1, P2 ;  /* 0x000000040a0a7211 */ /* 0x000fc600010f0eff */
[----:B0-----:R-:W2:Y:S04]  /*6d20*/  LDL.LU R16, [R1+0xa80] ;  /* 0x000a800001107983 */ /* 0x001ea80000300800 */
[----:B------:R0:W-:Y:S02]  /*6d30*/  STL [R1+0x8e4], R13 ;  /* 0x0008e40d01007387 */ /* 0x0001e40000100800 */
[----:B0-----:R-:W-:-:S05]  /*6d40*/  LEA R13, P3, R22, R0, 0x1 ;  /* 0x00000000160d7211 */ /* 0x001fca00078608ff */
        /* <DEDUP_REMOVED lines=45> */
[----:B------:R0:W-:Y:S04]  /*7020*/  STL [R1+0x960], R27 ;  /* 0x0009601b01007387 */ /* 0x0001e80000100800 */
[----:B0-----:R-:W2:Y:S04]  /*7030*/  LDL.LU R27, [R1+0xa58] ;  /* 0x000a5800011b7983 */ /* 0x001ea80000300800 */
[----:B------:R3:W-:Y:S02]  /*7040*/  STL [R1+0x934], R29 ;  /* 0x0009341d01007387 */ /* 0x0007e40000100800 */
[----:B---3--:R-:W-:-:S05]  /*7050*/  LEA R29, P5, R6, R0, 0x1 ;  /* 0x00000000061d7211 */ /* 0x008fca00078a08ff */
[----:B------:R0:W-:Y:S04]  /*7060*/  STL [R1+0x968], R29 ;  /* 0x0009681d01007387 */ /* 0x0001e80000100800 */
[----:B0-----:R-:W3:Y:S01]  /*7070*/  LDL.LU R29, [R1+0xa54] ;  /* 0x000a5400011d7983 */ /* 0x001ee20000300800 */
[----:B------:R-:W-:-:S05]  /*7080*/  LEA.HI.X.SX32 R28, R28, R4, 0x1, P4 ;  /* 0x000000041c1c7211 */ /* 0x000fca00020f0eff */
[----:B------:R3:W-:Y:S01]  /*7090*/  STL [R1+0x93c], R28 ;  /* 0x00093c1c01007387 */ /* 0x0007e20000100800 */
[----:B------:R-:W-:Y:S01]  /*70a0*/  LEA.HI.X.SX32 R17, R17, R4, 0x1, P2 ;  /* 0x0000000411117211 */ /* 0x000fe200010f0eff */
[----:B------:R-:W-:Y:S02]  /*70b0*/  IMAD R25, R25, UR14, RZ ;  /* 0x0000000e19197c24 */ /* 0x000fe4000f8e02ff */
[----:B------:R-:W-:Y:S01]  /*70c0*/  IMAD R26, R26, UR14, RZ ;  /* 0x0000000e1a1a7c24 */ /* 0x000fe2000f8e02ff */
[----:B---3--:R-:W-:-:S05]  /*70d0*/  LEA R28, P4, R29, R0, 0x1 ;  /* 0x000000001d1c7211 */ /* 0x008fca00078808ff */
[----:B------:R0:W-:Y:S02]  /*70e0*/  STL [R1+0x970], R28 ;  /* 0x0009701c01007387 */ /* 0x0001e40000100800 */
[----:B0-----:R-:W-:Y:S02]  /*70f0*/  LEA.HI.X.SX32 R28, R18, R4, 0x1, P3 ;  /* 0x00000004121c7211 */ /* 0x001fe400018f0eff */
[----:B--2---:R-:W-:-:S03]  /*7100*/  LEA R18, P3, R27, R0, 0x1 ;  /* 0x000000001b127211 */ /* 0x004fc600078608ff */
[----:B------:R0:W-:Y:S04]  /*7110*/  STL [R1+0x944], R28 ;  /* 0x0009441c01007387 */ /* 0x0001e80000100800 */
[----:B------:R1:W-:Y:S04]  /*7120*/  STL [R1+0x978], R18 ;  /* 0x0009781201007387 */ /* 0x0003e80000100800 */
[----:B------:R2:W-:Y:S01]  /*7130*/  STL [R1+0x94c], R17 ;  /* 0x00094c1101007387 */ /* 0x0005e20000100800 */
[----:B0-----:R-:W-:Y:S02]  /*7140*/  LEA R28, P2, R20, R0, 0x1 ;  /* 0x00000000141c7211 */ /* 0x001fe400078408ff */
[----:B-1----:R-:W-:-:S02]  /*7150*/  LEA.HI.X.SX32 R18, R12, R4, 0x1, P1 ;  /* 0x000000040c127211 */ /* 0x002fc400008f0eff */
[----:B------:R-:W-:Y:S02]  /*7160*/  LEA.HI.X.SX32 R12, R11, R4, 0x1, P0 ;  /* 0x000000040b0c7211 */ /* 0x000fe400000f0eff */
[-C--:B--2---:R-:W-:Y:S01]  /*7170*/  LEA R17, P1, R21, R0.reuse, 0x1 ;  /* 0x0000000015117211 */ /* 0x084fe200078208ff */
[----:B------:R-:W-:Y:S01]  /*7180*/  STL [R1+0x980], R28 ;  /* 0x0009801c01007387 */ /* 0x000fe20000100800 */
[----:B------:R-:W-:-:S03]  /*7190*/  LEA R11, P0, R22, R0, 0x1 ;  /* 0x00000000160b7211 */ /* 0x000fc600078008ff */
[----:B------:R-:W-:Y:S04]  /*71a0*/  STL [R1+0x954], R18 ;  /* 0x0009541201007387 */ /* 0x000fe80000100800 */
[----:B------:R-:W-:Y:S04]  /*71b0*/  STL [R1+0x988], R17 ;  /* 0x0009881101007387 */ /* 0x000fe80000100800 */
[----:B------:R0:W-:Y:S04]  /*71c0*/  STL [R1+0x95c], R12 ;  /* 0x00095c0c01007387 */ /* 0x0001e80000100800 */
[----:B------:R1:W-:Y:S01]  /*71d0*/  STL [R1+0x990], R11 ;  /* 0x0009900b01007387 */ /* 0x0003e20000100800 */
[----:B0-----:R-:W-:-:S02]  /*71e0*/  LEA.HI.X.SX32 R12, R6, R4, 0x1, P5 ;  /* 0x00000004060c7211 */ /* 0x001fc400028f0eff */
[----:B------:R-:W-:Y:S02]  /*71f0*/  LEA.HI.X.SX32 R6, R29, R4, 0x1, P4 ;  /* 0x000000041d067211 */ /* 0x000fe400020f0eff */
[-C--:B-1----:R-:W-:Y:S01]  /*7200*/  LEA R11, P5, R19, R0.reuse, 0x1 ;  /* 0x00000000130b7211 */ /* 0x082fe200078a08ff */
[----:B------:R-:W-:Y:S01]  /*7210*/  STL [R1+0x964], R12 ;  /* 0x0009640c01007387 */ /* 0x000fe20000100800 */
[----:B------:R-:W-:Y:S01]  /*7220*/  IMAD.MOV.U32 R29, RZ, RZ, R9 ;  /* 0x000000ffff1d7224 */ /* 0x000fe200078e0009 */
[----:B------:R-:W-:Y:S02]  /*7230*/  LEA R9, P4, R2, R0, 0x1 ;  /* 0x0000000002097211 */ /* 0x000fe400078808ff */
[----:B------:R-:W-:Y:S01]  /*7240*/  STL [R1+0x998], R11 ;  /* 0x0009980b01007387 */ /* 0x000fe20000100800 */
[----:B------:R-:W-:-:S03]  /*7250*/  IMAD.MOV.U32 R28, RZ, RZ, R8 ;  /* 0x000000ffff1c7224 */ /* 0x000fc600078e0008 */
[----:B------:R0:W-:Y:S04]  /*7260*/  STL [R1+0x96c], R6 ;  /* 0x00096c0601007387 */ /* 0x0001e80000100800 */
[----:B------:R1:W-:Y:S01]  /*7270*/  STL [R1+0x9a0], R9 ;  /* 0x0009a00901007387 */ /* 0x0003e20000100800 */
[----:B0-----:R-:W-:Y:S02]  /*7280*/  LEA.HI.X.SX32 R6, R27, R4, 0x1, P3 ;  /* 0x000000041b067211 */ /* 0x001fe400018f0eff */
[----:B------:R-:W-:Y:S02]  /*7290*/  LEA R8, P3, R5, R0, 0x1 ;  /* 0x0000000005087211 */ /* 0x000fe400078608ff */
[----:B-1----:R-:W-:Y:S01]  /*72a0*/  LEA.HI.X.SX32 R9, R20, R4, 0x1, P2 ;  /* 0x0000000414097211 */ /* 0x002fe200010f0eff */
[----:B------:R0:W-:Y:S04]  /*72b0*/  STL [R1+0x974], R6 ;  /* 0x0009740601007387 */ /* 0x0001e80000100800 */
[----:B------:R1:W-:Y:S01]  /*72c0*/  STL [R1+0x9a8], R8 ;  /* 0x0009a80801007387 */ /* 0x0003e20000100800 */
[----:B0-----:R-:W-:-:S03]  /*72d0*/  LEA R6, P2, R7, R0, 0x1 ;  /* 0x0000000007067211 */ /* 0x001fc600078408ff */
[----:B------:R0:W-:Y:S01]  /*72e0*/  STL [R1+0x97c], R9 ;  /* 0x00097c0901007387 */ /* 0x0001e20000100800 */
[----:B-1----:R-:W-:-:S03]  /*72f0*/  LEA.HI.X.SX32 R8, R21, R4, 0x1, P1 ;  /* 0x0000000415087211 */ /* 0x002fc600008f0eff */
[----:B------:R1:W-:Y:S04]  /*7300*/  STL [R1+0x9b0], R6 ;  /* 0x0009b00601007387 */ /* 0x0003e80000100800 */
[----:B------:R2:W-:Y:S01]  /*7310*/  STL [R1+0x984], R8 ;  /* 0x0009840801007387 */ /* 0x0005e20000100800 */
[----:B0-----:R-:W-:Y:S02]  /*7320*/  LEA R9, P1, R10, R0, 0x1 ;  /* 0x000000000a097211 */ /* 0x001fe400078208ff */
[----:B-1----:R-:W-:-:S03]  /*7330*/  LEA.HI.X.SX32 R6, R22, R4, 0x1, P0 ;  /* 0x0000000416067211 */ /* 0x002fc600000f0eff */
[----:B------:R0:W-:Y:S01]  /*7340*/  STL [R1+0x9b8], R9 ;  /* 0x0009b80901007387 */ /* 0x0001e20000100800 */
[----:B--2---:R-:W-:-:S03]  /*7350*/  LEA R8, P0, R13, R0, 0x1 ;  /* 0x000000000d087211 */ /* 0x004fc600078008ff */
[----:B------:R1:W-:Y:S04]  /*7360*/  STL [R1+0x98c], R6 ;  /* 0x00098c0601007387 */ /* 0x0003e80000100800 */
[----:B------:R2:W-:Y:S01]  /*7370*/  STL [R1+0x9c0], R8 ;  /* 0x0009c00801007387 */ /* 0x0005e20000100800 */
[----:B0-----:R-:W-:Y:S02]  /*7380*/  LEA.HI.X.SX32 R9, R19, R4, 0x1, P5 ;  /* 0x0000000413097211 */ /* 0x001fe400028f0eff */
[----:B-1----:R-:W-:-:S03]  /*7390*/  LEA R6, P5, R16, R0, 0x1 ;  /* 0x0000000010067211 */ /* 0x002fc600078a08ff */
[----:B------:R-:W-:Y:S01]  /*73a0*/  STL [R1+0x994], R9 ;  /* 0x0009940901007387 */ /* 0x000fe20000100800 */
[----:B--2---:R-:W-:-:S03]  /*73b0*/  LEA.HI.X.SX32 R8, R2, R4, 0x1, P4 ;  /* 0x0000000402087211 */ /* 0x004fc600020f0eff */
[----:B------:R0:W-:Y:S01]  /*73c0*/  STL [R1+0x9c4], R6 ;  /* 0x0009c40601007387 */ /* 0x0001e20000100800 */
[----:B------:R-:W-:-:S03]  /*73d0*/  LEA R2, P4, R3, R0, 0x1 ;  /* 0x0000000003027211 */ /* 0x000fc600078808ff */
[----:B------:R1:W-:Y:S01]  /*73e0*/  STL [R1+0x99c], R8 ;  /* 0x00099c0801007387 */ /* 0x0003e20000100800 */
[----:B0-----:R-:W-:-:S03]  /*73f0*/  LEA.HI.X.SX32 R6, R5, R4, 0x1, P3 ;  /* 0x0000000405067211 */ /* 0x001fc600018f0eff */
[----:B------:R0:W-:Y:S01]  /*7400*/  STL [R1+0x9c8], R2 ;  /* 0x0009c80201007387 */ /* 0x0001e20000100800 */
[----:B-1----:R-:W1:Y:S01]  /*7410*/  LDC R8, c[0x0][0x3a8] ;  /* 0x0000ea00ff087b82 */ /* 0x002e620000000800 */
[----:B----4-:R-:W-:Y:S02]  /*7420*/  LEA R5, P3, R23, R0, 0x1 ;  /* 0x0000000017057211 */ /* 0x010fe400078608ff */
[----:B------:R2:W-:Y:S01]  /*7430*/  STL [R1+0x9a4], R6 ;  /* 0x0009a40601007387 */ /* 0x0005e20000100800 */
[----:B0-----:R-:W-:-:S03]  /*7440*/  LEA.HI.X.SX32 R2, R7, R4, 0x1, P2 ;  /* 0x0000000407027211 */ /* 0x001fc600010f0eff */
[----:B------:R0:W-:Y:S01]  /*7450*/  STL [R1+0x9cc], R5 ;  /* 0x0009cc0501007387 */ /* 0x0001e20000100800 */
[----:B--2---:R-:W-:-:S03]  /*7460*/  LEA R6, P2, R24, R0, 0x1 ;  /* 0x0000000018067211 */ /* 0x004fc600078408ff */
[----:B------:R-:W-:Y:S04]  /*7470*/  STL [R1+0x9ac], R2 ;  /* 0x0009ac0201007387 */ /* 0x000fe80000100800 */
[----:B------:R2:W-:Y:S01]  /*7480*/  STL [R1+0x9d0], R6 ;  /* 0x0009d00601007387 */ /* 0x0005e20000100800 */
[----:B0-----:R-:W-:Y:S01]  /*7490*/  LEA.HI.X.SX32 R5, R10, R4, 0x1, P1 ;  /* 0x000000040a057211 */ /* 0x001fe200008f0eff */
[----:B--2---:R-:W0:Y:S01]  /*74a0*/  LDC R6, c[0x0][0x3a8] ;  /* 0x0000ea00ff067b82 */ /* 0x004e220000000800 */
[----:B------:R-:W-:-:S03]  /*74b0*/  LEA R2, P1, R25, R0, 0x1 ;  /* 0x0000000019027211 */ /* 0x000fc600078208ff */
[----:B------:R2:W-:Y:S01]  /*74c0*/  STL [R1+0x9b4], R5 ;  /* 0x0009b40501007387 */ /* 0x0005e20000100800 */
[----:B-1----:R-:W-:-:S03]  /*74d0*/  IMAD R9, R8, 0x3e, RZ ;  /* 0x0000003e08097824 */ /* 0x002fc600078e02ff */
[----:B------:R1:W-:Y:S01]  /*74e0*/  STL [R1+0x9d4], R2 ;  /* 0x0009d40201007387 */ /* 0x0003e20000100800 */
[----:B------:R-:W3:Y:S01]  /*74f0*/  LDC R8, c[0x0][0x3a8] ;  /* 0x0000ea00ff087b82 */ /* 0x000ee20000000800 */
[----:B--2---:R-:W-:Y:S02]  /*7500*/  LEA.HI.X.SX32 R5, R13, R4, 0x1, P0 ;  /* 0x000000040d057211 */ /* 0x004fe400000f0eff */
[----:B-1----:R-:W-:Y:S02]  /*7510*/  LEA R2, P0, R26, R0, 0x1 ;  /* 0x000000001a027211 */ /* 0x002fe400078008ff */
[-C--:B------:R-:W-:Y:S01]  /*7520*/  LEA.HI.X.SX32 R0, R16, R4.reuse, 0x1, P5 ;  /* 0x0000000410007211 */ /* 0x080fe200028f0eff */
[----:B------:R1:W-:Y:S04]  /*7530*/  STL [R1+0x9bc], R5 ;  /* 0x0009bc0501007387 */ /* 0x0003e80000100800 */
[----:B------:R2:W-:Y:S04]  /*7540*/  STL [R1+0x848], R2 ;  /* 0x0008480201007387 */ /* 0x0005e80000100800 */
[----:B------:R4:W-:Y:S01]  /*7550*/  STL [R1+0x834], R0 ;  /* 0x0008340001007387 */ /* 0x0009e20000100800 */
[----:B-1----:R-:W-:-:S02]  /*7560*/  LEA.HI.X.SX32 R5, R23, R4, 0x1, P3 ;  /* 0x0000000417057211 */ /* 0x002fc400018f0eff */
[-C--:B--2---:R-:W-:Y:S01]  /*7570*/  LEA.HI.X.SX32 R2, R3, R4.reuse, 0x1, P4 ;  /* 0x0000000403027211 */ /* 0x084fe200020f0eff */
[----:B0-----:R-:W-:Y:S01]  /*7580*/  IMAD R6, R6, 0x3f, RZ ;  /* 0x0000003f06067824 */ /* 0x001fe200078e02ff */
[----:B----4-:R-:W-:-:S03]  /*7590*/  LEA.HI.X.SX32 R0, R24, R4, 0x1, P2 ;  /* 0x0000000418007211 */ /* 0x010fc600010f0eff */
[----:B------:R0:W-:Y:S04]  /*75a0*/  STL [R1+0x838], R2 ;  /* 0x0008380201007387 */ /* 0x0001e80000100800 */
[----:B------:R1:W-:Y:S04]  /*75b0*/  STL [R1+0x83c], R5 ;  /* 0x00083c0501007387 */ /* 0x0003e80000100800 */
[----:B------:R2:W-:Y:S01]  /*75c0*/  STL [R1+0x840], R0 ;  /* 0x0008400001007387 */ /* 0x0005e20000100800 */
[----:B0-----:R-:W-:Y:S01]  /*75d0*/  IMAD.WIDE R2, R6, 0x2, R28 ;  /* 0x0000000206027825 */ /* 0x001fe200078e021c */
[----:B-1----:R-:W-:-:S02]  /*75e0*/  LEA.HI.X.SX32 R5, R25, R4, 0x1, P1 ;  /* 0x0000000419057211 */ /* 0x002fc400008f0eff */
[----:B--2---:R-:W-:-:S03]  /*75f0*/  LEA.HI.X.SX32 R0, R26, R4, 0x1, P0 ;  /* 0x000000041a007211 */ /* 0x004fc600000f0eff */
[----:B------:R0:W-:Y:S01]  /*7600*/  STL [R1+0x844], R5 ;  /* 0x0008440501007387 */ /* 0x0001e20000100800 */
[----:B------:R-:W-:-:S03]  /*7610*/  IMAD.WIDE R6, R6, 0x2, R14 ;  /* 0x0000000206067825 */ /* 0x000fc600078e020e */
[----:B------:R-:W-:Y:S04]  /*7620*/  STL [R1+0x440], R0 ;  /* 0x0004400001007387 */ /* 0x000fe80000100800 */
[----:B------:R-:W-:Y:S04]  /*7630*/  STL [R1+0x448], R2 ;  /* 0x0004480201007387 */ /* 0x000fe80000100800 */
[----:B------:R1:W-:Y:S01]  /*7640*/  STL [R1+0x444], R3 ;  /* 0x0004440301007387 */ /* 0x0003e20000100800 */
[----:B0-----:R-:W-:-:S03]  /*7650*/  IMAD.WIDE R4, R9, 0x2, R14 ;  /* 0x0000000209047825 */ /* 0x001fc600078e020e */
[----:B------:R3:W-:Y:S01]  /*7660*/  STL [R1+0x450], R6 ;  /* 0x0004500601007387 */ /* 0x0007e20000100800 */
[----:B-1----:R-:W-:-:S03]  /*7670*/  IMAD.WIDE R2, R9, 0x2, R28 ;  /* 0x0000000209027825 */ /* 0x002fc600078e021c */
[----:B------:R-:W-:Y:S01]  /*7680*/  STL [R1+0x44c], R7 ;  /* 0x00044c0701007387 */ /* 0x000fe20000100800 */
[----:B---3--:R-:W-:-:S03]  /*7690*/  IMAD R6, R8, 0x3d, RZ ;  /* 0x0000003d08067824 */ /* 0x008fc600078e02ff */
[----:B------:R-:W-:Y:S04]  /*76a0*/  STL [R1+0x458], R2 ;  /* 0x0004580201007387 */ /* 0x000fe80000100800 */
[----:B------:R0:W-:Y:S01]  /*76b0*/  STL [R1+0x454], R3 ;  /* 0x0004540301007387 */ /* 0x0001e20000100800 */
[----:B------:R-:W-:-:S03]  /*76c0*/  IMAD R0, R8, 0x3c, RZ ;  /* 0x0000003c08007824 */ /* 0x000fc600078e02ff */
[----:B------:R-:W-:Y:S01]  /*76d0*/  STL [R1+0x460], R4 ;  /* 0x0004600401007387 */ /* 0x000fe20000100800 */
[----:B0-----:R-:W-:-:S03]  /*76e0*/  IMAD.WIDE R2, R6, 0x2, R28 ;  /* 0x0000000206027825 */ /* 0x001fc600078e021c */
[----:B------:R0:W-:Y:S01]  /*76f0*/  STL [R1+0x45c], R5 ;  /* 0x00045c0501007387 */ /* 0x0001e20000100800 */
[----:B------:R-:W-:-:S03]  /*7700*/  IMAD.WIDE R6, R6, 0x2, R14 ;  /* 0x0000000206067825 */ /* 0x000fc600078e020e */
[----:B------:R-:W-:Y:S04]  /*7710*/  STL [R1+0x468], R2 ;  /* 0x0004680201007387 */ /* 0x000fe80000100800 */
[----:B------:R1:W-:Y:S04]  /*7720*/  STL [R1+0x464], R3 ;  /* 0x0004640301007387 */ /* 0x0003e80000100800 */
[----:B------:R2:W-:Y:S01]  /*7730*/  STL [R1+0x470], R6 ;  /* 0x0004700601007387 */ /* 0x0005e20000100800 */
[----:B0-----:R-:W-:-:S04]  /*7740*/  IMAD.WIDE R4, R0, 0x2, R14 ;  /* 0x0000000200047825 */ /* 0x001fc800078e020e */
[----:B-1----:R-:W-:Y:S01]  /*7750*/  IMAD.WIDE R2, R0, 0x2, R28 ;  /* 0x0000000200027825 */ /* 0x002fe200078e021c */
[----:B------:R-:W-:Y:S03]  /*7760*/  STL [R1+0x46c], R7 ;  /* 0x00046c0701007387 */ /* 0x000fe60000100800 */
[C---:B--2---:R-:W-:Y:S01]  /*7770*/  IMAD R6, R8.reuse, 0x3b, RZ ;  /* 0x0000003b08067824 */ /* 0x044fe200078e02ff */
        /* <DEDUP_REMOVED lines=184> */
[----:B------:R-:W-:-:S03]  /*8300*/  IMAD.SHL.U32 R0, R8, 0x20, RZ ;  /* 0x0000002008007824 */ /* 0x000fc600078e00ff */
        /* <DEDUP_REMOVED lines=215> */
[----:B------:R1:W-:Y:S01]  /*9080*/  STL [R1+0x804], R3 ;  /* 0x0008040301007387 */ /* 0x0003e20000100800 */
[----:B0-----:R-:W-:-:S03]  /*9090*/  IMAD.WIDE R4, R0, 0x2, R14 ;  /* 0x0000000200047825 */ /* 0x001fc600078e020e */
[----:B------:R-:W-:Y:S01]  /*90a0*/  STL [R1+0x810], R6 ;  /* 0x0008100601007387 */ /* 0x000fe20000100800 */
[----:B-1----:R-:W-:-:S03]  /*90b0*/  IMAD.WIDE R2, R0, 0x2, R28 ;  /* 0x0000000200027825 */ /* 0x002fc600078e021c */
[----:B------:R0:W-:Y:S04]  /*90c0*/  STL [R1+0x80c], R7 ;  /* 0x00080c0701007387 */ /* 0x0001e80000100800 */
[----:B------:R-:W-:Y:S04]  /*90d0*/  STL [R1+0x818], R2 ;  /* 0x0008180201007387 */ /* 0x000fe80000100800 */
[----:B------:R1:W-:Y:S01]  /*90e0*/  STL [R1+0x814], R3 ;  /* 0x0008140301007387 */ /* 0x0003e20000100800 */
[----:B0-----:R-:W-:-:S03]  /*90f0*/  IMAD.WIDE R6, R8, 0x2, R28 ;  /* 0x0000000208067825 */ /* 0x001fc600078e021c */
[----:B------:R-:W-:Y:S04]  /*9100*/  STL [R1+0x820], R4 ;  /* 0x0008200401007387 */ /* 0x000fe80000100800 */
[----:B------:R-:W-:Y:S01]  /*9110*/  STL [R1+0x81c], R5 ;  /* 0x00081c0501007387 */ /* 0x000fe20000100800 */
[----:B-1----:R-:W-:-:S03]  /*9120*/  IMAD.WIDE R2, R8, 0x2, R14 ;  /* 0x0000000208027825 */ /* 0x002fc600078e020e */
[----:B------:R-:W-:Y:S04]  /*9130*/  STL [R1+0x828], R6 ;  /* 0x0008280601007387 */ /* 0x000fe80000100800 */
[----:B------:R-:W-:Y:S04]  /*9140*/  STL [R1+0x824], R7 ;  /* 0x0008240701007387 */ /* 0x000fe80000100800 */
[----:B------:R0:W-:Y:S04]  /*9150*/  STL [R1+0x830], R2 ;  /* 0x0008300201007387 */ /* 0x0001e80000100800 */
[----:B------:R1:W-:Y:S04]  /*9160*/  STL [R1+0x82c], R3 ;  /* 0x00082c0301007387 */ /* 0x0003e80000100800 */
[----:B------:R2:W-:Y:S04]  /*9170*/  STL [R1+0x434], RZ ;  /* 0x000434ff01007387 */ /* 0x0005e80000100800 */
        /* <DEDUP_REMOVED lines=66> */
[----:B------:R2:W-:Y:S01]  /*95a0*/  STL [R1+0x368], RZ ;  /* 0x000368ff01007387 */ /* 0x0005e20000100800 */
[----:B------:R-:W3:Y:S03]  /*95b0*/  S2R R9, SR_TID.X ;  /* 0x0000000000097919 */ /* 0x000ee60000002100 */
[----:B------:R2:W-:Y:S04]  /*95c0*/  STL [R1+0x36c], RZ ;  /* 0x00036cff01007387 */ /* 0x0005e80000100800 */
[----:B------:R2:W-:Y:S01]  /*95d0*/  STL [R1+0x350], RZ ;  /* 0x000350ff01007387 */ /* 0x0005e20000100800 */
[----:B0-----:R-:W-:-:S03]  /*95e0*/  IMAD.SHL.U32 R2, R8, 0x40, RZ ;  /* 0x0000004008027824 */ /* 0x001fc600078e00ff */
[----:B------:R2:W-:Y:S04]  /*95f0*/  STL [R1+0x354], RZ ;  /* 0x000354ff01007387 */ /* 0x0005e80000100800 */
[----:B------:R2:W-:Y:S01]  /*9600*/  STL [R1+0x358], RZ ;  /* 0x000358ff01007387 */ /* 0x0005e20000100800 */
[----:B------:R-:W0:Y:S03]  /*9610*/  S2R R15, SR_TID.X ;  /* 0x00000000000f7919 */ /* 0x000e260000002100 */
[----:B------:R2:W-:Y:S04]  /*9620*/  STL [R1+0x35c], RZ ;  /* 0x00035cff01007387 */ /* 0x0005e80000100800 */
[----:B------:R2:W-:Y:S04]  /*9630*/  STL [R1+0x340], RZ ;  /* 0x000340ff01007387 */ /* 0x0005e80000100800 */
[----:B------:R2:W-:Y:S01]  /*9640*/  STL [R1+0x344], RZ ;  /* 0x000344ff01007387 */ /* 0x0005e20000100800 */
[----:B------:R-:W4:Y:S03]  /*9650*/  S2R R8, SR_TID.X ;  /* 0x0000000000087919 */ /* 0x000f260000002100 */
        /* <DEDUP_REMOVED lines=22> */
[----:B---3--:R-:W-:-:S03]  /*97c0*/  LOP3.LUT R9, R9, 0x3f, RZ, 0xc0, !PT ;  /* 0x0000003f09097812 */ /* 0x008fc600078ec0ff */
[----:B------:R2:W-:Y:S04]  /*97d0*/  STL [R1+0x2e0], RZ ;  /* 0x0002e0ff01007387 */ /* 0x0005e80000100800 */
[----:B------:R2:W-:Y:S04]  /*97e0*/  STL [R1+0x2e4], RZ ;  /* 0x0002e4ff01007387 */ /* 0x0005e80000100800 */
[----:B------:R2:W-:Y:S01]  /*97f0*/  STL [R1+0x2e8], RZ ;  /* 0x0002e8ff01007387 */ /* 0x0005e20000100800 */
[----:B0-----:R-:W-:-:S03]  /*9800*/  IMAD.SHL.U32 R12, R15, 0x2, RZ ;  /* 0x000000020f0c7824 */ /* 0x001fc600078e00ff */
[----:B------:R2:W-:Y:S04]  /*9810*/  STL [R1+0x2ec], RZ ;  /* 0x0002ecff01007387 */ /* 0x0005e80000100800 */
[----:B------:R2:W-:Y:S01]  /*9820*/  STL [R1+0x2b0], RZ ;  /* 0x0002b0ff01007387 */ /* 0x0005e20000100800 */
[----:B------:R-:W-:-:S03]  /*9830*/  IMAD.SHL.U32 R28, R9, 0x2, RZ ;  /* 0x00000002091c7824 */ /* 0x000fc600078e00ff */
[----:B------:R2:W-:Y:S01]  /*9840*/  STL [R1+0x2b4], RZ ;  /* 0x0002b4ff01007387 */ /* 0x0005e20000100800 */
[----:B----4-:R-:W-:-:S03]  /*9850*/  LOP3.LUT R9, R8, 0x7, RZ, 0xc0, !PT ;  /* 0x0000000708097812 */ /* 0x010fc600078ec0ff */
[----:B------:R2:W-:Y:S04]  /*9860*/  STL [R1+0x2b8], RZ ;  /* 0x0002b8ff01007387 */ /* 0x0005e80000100800 */
[----:B------:R2:W-:Y:S01]  /*9870*/  STL [R1+0x2bc], RZ ;  /* 0x0002bcff01007387 */ /* 0x0005e20000100800 */
[----:B------:R-:W-:-:S03]  /*9880*/  LOP3.LUT R8, R12, 0x10, RZ, 0xc0, !PT ;  /* 0x000000100c087812 */ /* 0x000fc600078ec0ff */
[----:B------:R2:W-:Y:S04]  /*9890*/  STL [R1+0x270], RZ ;  /* 0x000270ff01007387 */ /* 0x0005e80000100800 */
[----:B------:R2:W-:Y:S04]  /*98a0*/  STL [R1+0x274], RZ ;  /* 0x000274ff01007387 */ /* 0x0005e80000100800 */
[----:B------:R2:W-:Y:S01]  /*98b0*/  STL [R1+0x278], RZ ;  /* 0x000278ff01007387 */ /* 0x0005e20000100800 */
[----:B------:R-:W-:-:S03]  /*98c0*/  IMAD R14, R9, 0x110, RZ ;  /* 0x00000110090e7824 */ /* 0x000fc600078e02ff */
[----:B------:R2:W-:Y:S01]  /*98d0*/  STL [R1+0x27c], RZ ;  /* 0x00027cff01007387 */ /* 0x0005e20000100800 */
[----:B------:R-:W-:-:S03]  /*98e0*/  LOP3.LUT R8, R8, 0x20, R15, 0xf8, !PT ;  /* 0x0000002008087812 */ /* 0x000fc600078ef80f */
[----:B------:R2:W-:Y:S04]  /*98f0*/  STL [R1+0x260], RZ ;  /* 0x000260ff01007387 */ /* 0x0005e80000100800 */
[----:B------:R2:W-:Y:S04]  /*9900*/  STL [R1+0x264], RZ ;  /* 0x000264ff01007387 */ /* 0x0005e80000100800 */
[----:B------:R2:W-:Y:S01]  /*9910*/  STL [R1+0x268], RZ ;  /* 0x000268ff01007387 */ /* 0x0005e20000100800 */
[----:B-1----:R-:W-:-:S03]  /*9920*/  SHF.R.S32.HI R3, RZ, 0x1f, R2 ;  /* 0x0000001fff037819 */ /* 0x002fc60000011402 */
[----:B------:R2:W-:Y:S01]  /*9930*/  STL [R1+0x26c], RZ ;  /* 0x00026cff01007387 */ /* 0x0005e20000100800 */
[----:B------:R-:W-:-:S03]  /*9940*/  IMAD.SHL.U32 R11, R15, 0x80, RZ ;  /* 0x000000800f0b7824 */ /* 0x000fc600078e00ff */
[----:B------:R2:W-:Y:S01]  /*9950*/  STL [R1+0x250], RZ ;  /* 0x000250ff01007387 */ /* 0x0005e20000100800 */
[----:B------:R-:W-:-:S03]  /*9960*/  LOP3.LUT R8, R14, R8, RZ, 0x3c, !PT ;  /* 0x000000080e087212 */ /* 0x000fc600078e3cff */
[----:B------:R2:W-:Y:S04]  /*9970*/  STL [R1+0x254], RZ ;  /* 0x000254ff01007387 */ /* 0x0005e80000100800 */
[----:B------:R2:W-:Y:S01]  /*9980*/  STL [R1+0x258], RZ ;  /* 0x000258ff01007387 */ /* 0x0005e20000100800 */
[----:B------:R-:W-:-:S03]  /*9990*/  SHF.L.U64.HI R0, R2, 0x1, R3 ;  /* 0x0000000102007819 */ /* 0x000fc60000010203 */
[----:B------:R2:W-:Y:S01]  /*99a0*/  STL [R1+0x25c], RZ ;  /* 0x00025cff01007387 */ /* 0x0005e20000100800 */
[----:B------:R-:W-:-:S03]  /*99b0*/  LOP3.LUT R2, R28, 0x10, RZ, 0x3c, !PT ;  /* 0x000000101c027812 */ /* 0x000fc600078e3cff */
[----:B------:R2:W-:Y:S01]  /*99c0*/  STL [R1+0x240], RZ ;  /* 0x000240ff01007387 */ /* 0x0005e20000100800 */
[----:B------:R-:W-:-:S03]  /*99d0*/  LOP3.LUT R8, R8, 0x800, R11, 0xf8, !PT ;  /* 0x0000080008087812 */ /* 0x000fc600078ef80b */
[----:B------:R2:W-:Y:S01]  /*99e0*/  STL [R1+0x244], RZ ;  /* 0x000244ff01007387 */ /* 0x0005e20000100800 */
[----:B------:R-:W-:-:S03]  /*99f0*/  LOP3.LUT R2, R28, 0x30, RZ, 0x3c, !PT ;  /* 0x000000301c027812 */ /* 0x000fc600078e3cff */
[----:B------:R2:W-:Y:S01]  /*9a00*/  STL [R1+0x248], RZ ;  /* 0x000248ff01007387 */ /* 0x0005e20000100800 */
[----:B------:R-:W-:-:S03]  /*9a10*/  LOP3.LUT R2, R28, 0x50, RZ, 0x3c, !PT ;  /* 0x000000501c027812 */ /* 0x000fc600078e3cff */
[----:B------:R2:W-:Y:S01]  /*9a20*/  STL [R1+0x24c], RZ ;  /* 0x00024cff01007387 */ /* 0x0005e20000100800 */
[----:B------:R-:W-:-:S03]  /*9a30*/  LOP3.LUT R2, R28, 0x60, RZ, 0x3c, !PT ;  /* 0x000000601c027812 */ /* 0x000fc600078e3cff */
[----:B------:R2:W-:Y:S01]  /*9a40*/  STL [R1+0x230], RZ ;  /* 0x000230ff01007387 */ /* 0x0005e20000100800 */
[----:B------:R-:W-:-:S03]  /*9a50*/  LOP3.LUT R2, R8, 0x40, RZ, 0x3c, !PT ;  /* 0x0000004008027812 */ /* 0x000fc600078e3cff */
[----:B------:R2:W-:Y:S04]  /*9a60*/  STL [R1+0x234], RZ ;  /* 0x000234ff01007387 */ /* 0x0005e80000100800 */
[----:B------:R2:W-:Y:S04]  /*9a70*/  STL [R1+0x238], RZ ;  /* 0x000238ff01007387 */ /* 0x0005e80000100800 */
[----:B------:R2:W-:Y:S04]  /*9a80*/  STL [R1+0x23c], RZ ;  /* 0x00023cff01007387 */ /* 0x0005e80000100800 */
[----:B------:R2:W-:Y:S04]  /*9a90*/  STL [R1+0x1f0], RZ ;  /* 0x0001f0ff01007387 */ /* 0x0005e80000100800 */
[----:B------:R2:W-:Y:S04]  /*9aa0*/  STL [R1+0x1f4], RZ ;  /* 0x0001f4ff01007387 */ /* 0x0005e80000100800 */
[----:B------:R2:W-:Y:S04]  /*9ab0*/  STL [R1+0x1f8], RZ ;  /* 0x0001f8ff01007387 */ /* 0x0005e80000100800 */
[----:B------:R2:W-:Y:S04]  /*9ac0*/  STL [R1+0x1fc], RZ ;  /* 0x0001fcff01007387 */ /* 0x0005e80000100800 */
[----:B------:R2:W-:Y:S01]  /*9ad0*/  STL [R1+0xa50], R2 ;  /* 0x000a500201007387 */ /* 0x0005e20000100800 */
[----:B------:R-:W-:Y:S01]  /*9ae0*/  IMAD R9, R9, 0x90, RZ ;  /* 0x0000009009097824 */ /* 0x000fe200078e02ff */
[----:B------:R-:W-:-:S02]  /*9af0*/  USHF.R.S32.HI UR7, URZ, 0x1f, UR4 ;  /* 0x0000001fff077899 */ /* 0x000fc40008011404 */
[----:B------:R-:W-:Y:S02]  /*9b00*/  USHF.L.U32 UR6, UR6, 0x6, URZ ;  /* 0x0000000606067899 */ /* 0x000fe400080006ff */
[----:B------:R-:W-:Y:S01]  /*9b10*/  LOP3.LUT R9, R9, 0x30, R12, 0x78, !PT ;  /* 0x0000003009097812 */ /* 0x000fe200078e780c */
[----:B------:R-:W-:Y:S01]  /*9b20*/  ULEA.HI UR7, UR7, UR4, URZ, 0x6 ;  /* 0x0000000407077291 */ /* 0x000fe2000f8f30ff */
[C---:B------:R-:W-:Y:S01]  /*9b30*/  LOP3.LUT R3, R28.reuse, 0x20, RZ, 0x3c, !PT ;  /* 0x000000201c037812 */ /* 0x040fe200078e3cff */
[----:B------:R-:W-:Y:S01]  /*9b40*/  USHF.R.S32.HI UR4, URZ, 0x1f, UR6 ;  /* 0x0000001fff047899 */ /* 0x000fe20008011406 */
[C---:B------:R-:W-:Y:S02]  /*9b50*/  LOP3.LUT R3, R28.reuse, 0x40, RZ, 0x3c, !PT ;  /* 0x000000401c037812 */ /* 0x040fe400078e3cff */
[----:B------:R-:W-:Y:S02]  /*9b60*/  LOP3.LUT R4, R28, 0x70, RZ, 0x3c, !PT ;  /* 0x000000701c047812 */ /* 0x000fe400078e3cff */
[----:B------:R-:W-:Y:S01]  /*9b70*/  LOP3.LUT R3, R9, 0x40, RZ, 0x3c, !PT ;  /* 0x0000004009037812 */ /* 0x000fe200078e3cff */
[----:B------:R-:W-:-:S02]  /*9b80*/  USHF.L.U32 UR8, UR6, 0x1, URZ ;  /* 0x0000000106087899 */ /* 0x000fc400080006ff */
[----:B------:R-:W-:Y:S02]  /*9b90*/  USHF.R.S32.HI UR7, URZ, 0x6, UR7 ;  /* 0x00000006ff077899 */ /* 0x000fe40008011407 */
[----:B--2---:R-:W-:-:S12]  /*9ba0*/  USHF.L.U64.HI UR4, UR6, 0x1, UR4 ;  /* 0x0000000106047899 */ /* 0x004fd80008010204 */
.L_x_1:
[----:B0-----:R-:W2:Y:S01]  /*9bb0*/  LDL.64 R2, [R1+0x3b8] ;  /* 0x0003b80001027983 */ /* 0x001ea20000100a00 */
[----:B-----5:R-:W0:Y:S03]  /*9bc0*/  LDC R6, c[0x0][0x3a0] ;  /* 0x0000e800ff067b82 */ /* 0x020e260000000800 */
[----:B--2---:R1:W-:Y:S04]  /*9bd0*/  STL [R1+0x1640], R3 ;  /* 0x0016400301007387 */ /* 0x0043e80000100800 */
[----:B-1----:R-:W0:Y:S04]  /*9be0*/  LDL R3, [R1+0x434] ;  /* 0x0004340001037983 */ /* 0x002e280000100800 */
[----:B------:R-:W-:Y:S04]  /*9bf0*/  STL [R1+0x15c4], R26 ;  /* 0x0015c41a01007387 */ /* 0x000fe80000100800 */
        /* <DEDUP_REMOVED lines=14> */
[----:B------:R1:W-:Y:S04]  /*9ce0*/  STL [R1+0x163c], R26 ;  /* 0x00163c1a01007387 */ /* 0x0003e80000100800 */
        /* <DEDUP_REMOVED lines=58> */
[----:B------:R-:W-:Y:S01]  /*a090*/  STL [R1+0x1510], R5 ;  /* 0x0015100501007387 */ /* 0x000fe20000100800 */
[----:B0-----:R-:W-:-:S03]  /*a0a0*/  IMAD R6, R3, -0x40, R6 ;  /* 0xffffffc003067824 */ /* 0x001fc600078e0206 */
        /* <DEDUP_REMOVED lines=28> */
[----:B------:R-:W3:Y:S01]  /*a270*/  LDL.LU R3, [R1+0x1640] ;  /* 0x0016400001037983 */ /* 0x000ee20000300800 */
[----:B------:R-:W-:-:S02]  /*a280*/  ISETP.GT.AND P0, PT, R6, RZ, PT ;  /* 0x000000ff0600720c */ /* 0x000fc40003f04270 */
[----:B-1----:R-:W-:Y:S02]  /*a290*/  PRMT R26, RZ, 0x7610, R26 ;  /* 0x00007610ff1a7816 */ /* 0x002fe4000000001a */
[----:B--2---:R-:W-:Y:S02]  /*a2a0*/  PRMT R27, RZ, 0x7610, R27 ;  /* 0x00007610ff1b7816 */ /* 0x004fe4000000001b */
[----:B------:R-:W-:-:S07]  /*a2b0*/  ISETP.GT.AND P1, PT, R6, 0x1, PT ;  /* 0x000000010600780c */ /* 0x000fce0003f24270 */
[----:B---3--:R-:W2:Y:S04]  /*a2c0*/  @P0 LDG.E.U16 R26, desc[UR12][R2.64] ;  /* 0x0000000c021a0981 */ /* 0x008ea8000c1e1500 */
[----:B--2---:R0:W-:Y:S04]  /*a2d0*/  STL [R1+0x14], R26 ;  /* 0x0000141a01007387 */ /* 0x0041e80000100800 */
[----:B0-----:R-:W2:Y:S04]  /*a2e0*/  LDL.LU R26, [R1+0x163c] ;  /* 0x00163c00011a7983 */ /* 0x001ea80000300800 */
[----:B------:R-:W3:Y:S01]  /*a2f0*/  LDL.64 R2, [R1+0x3b0] ;  /* 0x0003b00001027983 */ /* 0x000ee20000100a00 */
[----:B------:R-:W-:-:S02]  /*a300*/  ISETP.GT.AND P2, PT, R6, 0x2, PT ;  /* 0x000000020600780c */ /* 0x000fc40003f44270 */
[----:B--2---:R-:W-:Y:S01]  /*a310*/  PRMT R26, RZ, 0x7610, R26 ;  /* 0x00007610ff1a7816 */ /* 0x004fe2000000001a */
[----:B---3--:R-:W2:Y:S04]  /*a320*/  @P0 LDG.E.U16 R27, desc[UR12][R2.64] ;  /* 0x0000000c021b0981 */ /* 0x008ea8000c1e1500 */
[----:B--2---:R0:W-:Y:S04]  /*a330*/  STL [R1+0x18], R27 ;  /* 0x0000181b01007387 */ /* 0x0041e80000100800 */
[----:B0-----:R-:W2:Y:S04]  /*a340*/  LDL.LU R27, [R1+0x1638] ;  /* 0x00163800011b7983 */ /* 0x001ea80000300800 */
[----:B------:R-:W3:Y:S04]  /*a350*/  LDL R2, [R1+0x82c] ;  /* 0x00082c0001027983 */ /* 0x000ee80000100800 */
[----:B------:R-:W3:Y:S01]  /*a360*/  LDL R3, [R1+0x830] ;  /* 0x0008300001037983 */ /* 0x000ee20000100800 */
[----:B--2---:R-:W-:-:S02]  /*a370*/  PRMT R27, RZ, 0x7610, R27 ;  /* 0x00007610ff1b7816 */ /* 0x004fc4000000001b */
[----:B---3--:R-:W-:-:S04]  /*a380*/  @P1 LOP3.LUT R3, R3, R2, RZ, 0x3c, !PT ;  /* 0x0000000203031212 */ /* 0x008fc800078e3cff */
[----:B------:R-:W-:-:S04]  /*a390*/  @P1 LOP3.LUT R2, R3, R2, RZ, 0x3c, !PT ;  /* 0x0000000203021212 */ /* 0x000fc800078e3cff */
[----:B------:R-:W-:-:S05]  /*a3a0*/  @P1 LOP3.LUT R3, R3, R2, RZ, 0x3c, !PT ;  /* 0x0000000203031212 */ /* 0x000fca00078e3cff */
[----:B------:R-:W2:Y:S04]  /*a3b0*/  @P1 LDG.E.U16 R26, desc[UR12][R2.64] ;  /* 0x0000000c021a1981 */ /* 0x000ea8000c1e1500 */
[----:B--2---:R0:W-:Y:S04]  /*a3c0*/  STL [R1+0x24], R26 ;  /* 0x0000241a01007387 */ /* 0x0041e80000100800 */
[----:B0-----:R-:W2:Y:S04]  /*a3d0*/  LDL.LU R26, [R1+0x1634] ;  /* 0x00163400011a7983 */ /* 0x001ea80000300800 */
[----:B------:R-:W3:Y:S04]  /*a3e0*/  LDL R2, [R1+0x824] ;  /* 0x0008240001027983 */ /* 0x000ee80000100800 */
[----:B------:R-:W3:Y:S01]  /*a3f0*/  LDL R3, [R1+0x828] ;  /* 0x0008280001037983 */ /* 0x000ee20000100800 */
[----:B------:R-:W-:-:S02]  /*a400*/  ISETP.GT.AND P0, PT, R6, 0x3, PT ;  /* 0x000000030600780c */ /* 0x000fc40003f04270 */
[----:B--2---:R-:W-:Y:S02]  /*a410*/  PRMT R26, RZ, 0x7610, R26 ;  /* 0x00007610ff1a7816 */ /* 0x004fe4000000001a */
        /* <DEDUP_REMOVED lines=279> */
[----:B------:R-:W3:Y:S04]  /*b590*/  LDL R2, [R1+0x734] ;  /* 0x0007340001027983 */ /* 0x000ee80000100800 */
[----:B------:R-:W3:Y:S01]  /*b5a0*/  LDL R3, [R1+0x738] ;  /* 0x0007380001037983 */ /* 0x000ee20000100800 */
[----:B------:R-:W-:Y:S02]  /*b5b0*/  PRMT R23, RZ, 0x7610, R23 ;  /* 0x00007610ff177816 */ /* 0x000fe40000000017 */
[----:B------:R-:W-:-:S02]  /*b5c0*/  PRMT R22, RZ, 0x7610, R22 ;  /* 0x00007610ff167816 */ /* 0x000fc40000000016 */
[----:B------:R-:W-:Y:S01]  /*b5d0*/  ISETP.GT.AND P0, PT, R6, 0x12, PT ;  /* 0x000000120600780c */ /* 0x000fe20003f04270 */
[----:B--2---:R-:W-:Y:S01]  /*b5e0*/  STL [R1+0x149c], R26 ;  /* 0x00149c1a01007387 */ /* 0x004fe20000100800 */
[----:B---3--:R-:W-:-:S04]  /*b5f0*/  @P1 LOP3.LUT R3, R3, R2, RZ, 0x3c, !PT ;  /* 0x0000000203031212 */ /* 0x008fc800078e3cff */
[----:B------:R-:W-:-:S04]  /*b600*/  @P1 LOP3.LUT R2, R3, R2, RZ, 0x3c, !PT ;  /* 0x0000000203021212 */ /* 0x000fc800078e3cff */
[----:B------:R-:W-:-:S05]  /*b610*/  @P1 LOP3.LUT R3, R3, R2, RZ, 0x3c, !PT ;  /* 0x0000000203031212 */ /* 0x000fca00078e3cff */
[----:B------:R-:W2:Y:S04]  /*b620*/  @P1 LDG.E.U16 R27, desc[UR12][R2.64] ;  /* 0x0000000c021b1981 */ /* 0x000ea8000c1e1500 */
[----:B------:R-:W3:Y:S04]  /*b630*/  LDL R2, [R1+0x72c] ;  /* 0x00072c0001027983 */ /* 0x000ee80000100800 */
[----:B------:R-:W3:Y:S04]  /*b640*/  LDL R3, [R1+0x730] ;  /* 0x0007300001037983 */ /* 0x000ee80000100800 */
[----:B--2---:R-:W-:Y:S01]  /*b650*/  STL [R1+0x14a0], R27 ;  /* 0x0014a01b01007387 */ /* 0x004fe20000100800 */
        /* <DEDUP_REMOVED lines=94> */
[----:B------:R-:W-:-:S02]  /*bc40*/  PRMT R29, RZ, 0x7610, R29 ;  /* 0x00007610ff1d7816 */ /* 0x000fc4000000001d */
[----:B------:R-:W-:Y:S02]  /*bc50*/  ISETP.GT.AND P0, PT, R6, 0x18, PT ;  /* 0x000000180600780c */ /* 0x000fe40003f04270 */
        /* <DEDUP_REMOVED lines=19> */
[----:B---3--:R-:W-:-:S04]  /*bd90*/  @P2 LOP3.LUT R3, R3, R2, RZ, 0x3c, !PT ;  /* 0x0000000203032212 */ /* 0x008fc800078e3cff */
[----:B------:R-:W-:-:S04]  /*bda0*/  @P2 LOP3.LUT R2, R3, R2, RZ, 0x3c, !PT ;  /* 0x0000000203022212 */ /* 0x000fc800078e3cff */
[----:B------:R-:W-:-:S05]  /*bdb0*/  @P2 LOP3.LUT R3, R3, R2, RZ, 0x3c, !PT ;  /* 0x0000000203032212 */ /* 0x000fca00078e3cff */
[----:B------:R-:W3:Y:S04]  /*bdc0*/  @P2 LDG.E.U16 R23, desc[UR12][R2.64] ;  /* 0x0000000c02172981 */ /* 0x000ee8000c1e1500 */
[----:B---3--:R0:W-:Y:S04]  /*bdd0*/  STL [R1+0x398], R23 ;  /* 0x0003981701007387 */ /* 0x0081e80000100800 */
[----:B0-----:R-:W3:Y:S04]  /*bde0*/  LDL.LU R23, [R1+0x158c] ;  /* 0x00158c0001177983 */ /* 0x001ee80000300800 */
[----:B------:R-:W4:Y:S04]  /*bdf0*/  LDL R2, [R1+0x6c4] ;  /* 0x0006c40001027983 */ /* 0x000f280000100800 */
[----:B------:R-:W4:Y:S01]  /*be00*/  LDL R3, [R1+0x6c8] ;  /* 0x0006c80001037983 */ /* 0x000f220000100800 */
[----:B--2---:R-:W-:-:S02]  /*be10*/  PRMT R22, RZ, 0x7610, R22 ;  /* 0x00007610ff167816 */ /* 0x004fc40000000016 */
[----:B----4-:R-:W-:-:S04]  /*be20*/  @P2 LOP3.LUT R3, R3, R2, RZ, 0x3c, !PT ;  /* 0x0000000203032212 */ /* 0x010fc800078e3cff */
[----:B------:R-:W-:-:S04]  /*be30*/  @P2 LOP3.LUT R2, R3, R2, RZ, 0x3c, !PT ;  /* 0x0000000203022212 */ /* 0x000fc800078e3cff */
[----:B------:R-:W-:-:S05]  /*be40*/  @P2 LOP3.LUT R3, R3, R2, RZ, 0x3c, !PT ;  /* 0x0000000203032212 */ /* 0x000fca00078e3cff */
[----:B------:R-:W2:Y:S04]  /*be50*/  @P2 LDG.E.U16 R29, desc[UR12][R2.64] ;  /* 0x0000000c021d2981 */ /* 0x000ea8000c1e1500 */
[----:B--2---:R0:W-:Y:S04]  /*be60*/  STL [R1+0x394], R29 ;  /* 0x0003941d01007387 */ /* 0x0041e80000100800 */
[----:B0-----:R-:W2:Y:S04]  /*be70*/  LDL.LU R29, [R1+0x1588] ;  /* 0x00158800011d7983 */ /* 0x001ea80000300800 */
[----:B------:R-:W4:Y:S04]  /*be80*/  LDL R2, [R1+0x6bc] ;  /* 0x0006bc0001027983 */ /* 0x000f280000100800 */
[----:B------:R-:W4:Y:S01]  /*be90*/  LDL R3, [R1+0x6c0] ;  /* 0x0006c00001037983 */ /* 0x000f220000100800 */
[----:B---3--:R-:W-:-:S02]  /*bea0*/  PRMT R23, RZ, 0x7610, R23 ;  /* 0x00007610ff177816 */ /* 0x008fc40000000017 */
[----:B----4-:R-:W-:-:S04]  /*beb0*/  @P0 LOP3.LUT R3, R3, R2, RZ, 0x3c, !PT ;  /* 0x0000000203030212 */ /* 0x010fc800078e3cff */
[----:B------:R-:W-:-:S04]  /*bec0*/  @P0 LOP3.LUT R2, R3, R2, RZ, 0x3c, !PT ;  /* 0x0000000203020212 */ /* 0x000fc800078e3cff */
[----:B------:R-:W-:-:S05]  /*bed0*/  @P0 LOP3.LUT R3, R3, R2, RZ, 0x3c, !PT ;  /* 0x0000000203030212 */ /* 0x000fca00078e3cff */
[----:B------:R-:W3:Y:S04]  /*bee0*/  @P0 LDG.E.U16 R22, desc[UR12][R2.64] ;  /* 0x0000000c02160981 */ /* 0x000ee8000c1e1500 */
[----:B------:R-:W4:Y:S04]  /*bef0*/  LDL R2, [R1+0x6b4] ;  /* 0x0006b40001027983 */ /* 0x000f280000100800 */
[----:B------:R-:W4:Y:S01]  /*bf00*/  LDL R3, [R1+0x6b8] ;  /* 0x0006b80001037983 */ /* 0x000f220000100800 */
[----:B--2---:R-:W-:Y:S02]  /*bf10*/  PRMT R29, RZ, 0x7610, R29 ;  /* 0x00007610ff1d7816 */ /* 0x004fe4000000001d */
[----:B------:R-:W-:-:S02]  /*bf20*/  PRMT R17, RZ, 0x7610, R17 ;  /* 0x00007610ff117816 */ /* 0x000fc40000000011 */
[----:B------:R-:W-:Y:S01]  /*bf30*/  ISETP.GT.AND P2, PT, R6, 0x1a, PT ;  /* 0x0000001a0600780c */ /* 0x000fe20003f44270 */
[----:B---3--:R-:W-:Y:S01]  /*bf40*/  STL [R1+0x14a4], R22 ;  /* 0x0014a41601007387 */ /* 0x008fe20000100800 */
[----:B----4-:R-:W-:-:S04]  /*bf50*/  @P0 LOP3.LUT R3, R3, R2, RZ, 0x3c, !PT ;  /* 0x0000000203030212 */ /* 0x010fc800078e3cff */
[----:B------:R-:W-:-:S04]  /*bf60*/  @P0 LOP3.LUT R2, R3, R2, RZ, 0x3c, !PT ;  /* 0x0000000203020212 */ /* 0x000fc800078e3cff */
[----:B------:R-:W-:-:S05]  /*bf70*/  @P0 LOP3.LUT R3, R3, R2, RZ, 0x3c, !PT ;  /* 0x0000000203030212 */ /* 0x000fca00078e3cff */
[----:B------:R0:W2:Y:S04]  /*bf80*/  @P0 LDG.E.U16 R23, desc[UR12][R2.64] ;  /* 0x0000000c02170981 */ /* 0x0000a8000c1e1500 */
[----:B------:R-:W0:Y:S04]  /*bf90*/  LDL R2, [R1+0x6ac] ;  /* 0x0006ac0001027983 */ /* 0x000e280000100800 */
[----:B------:R-:W0:Y:S02]  /*bfa0*/  LDL R3, [R1+0x6b0] ;  /* 0x0006b00001037983 */ /* 0x000e240000100800 */
[----:B0-----:R-:W-:-:S04]  /*bfb0*/  @P1 LOP3.LUT R3, R3, R2, RZ, 0x3c, !PT ;  /* 0x0000000203031212 */ /* 0x001fc800078e3cff */
[----:B------:R-:W-:-:S04]  /*bfc0*/  @P1 LOP3.LUT R2, R3, R2, RZ, 0x3c, !PT ;  /* 0x0000000203021212 */ /* 0x000fc800078e3cff */
[----:B------:R-:W-:-:S05]  /*bfd0*/  @P1 LOP3.LUT R3, R3, R2, RZ, 0x3c, !PT ;  /* 0x0000000203031212 */ /* 0x000fca00078e3cff */
[----:B------:R-:W3:Y:S04]  /*bfe0*/  @P1 LDG.E.U16 R29, desc[UR12][R2.64] ;  /* 0x0000000c021d1981 */ /* 0x000ee8000c1e1500 */
[----:B------:R-:W4:Y:S04]  /*bff0*/  LDL R2, [R1+0x6a4] ;  /* 0x0006a40001027983 */ /* 0x000f280000100800 */
[----:B------:R-:W4:Y:S01]  /*c000*/  LDL R3, [R1+0x6a8] ;  /* 0x0006a80001037983 */ /* 0x000f220000100800 */
[----:B------:R-:W-:Y:S02]  /*c010*/  PRMT R16, RZ, 0x7610, R16 ;  /* 0x00007610ff107816 */ /* 0x000fe40000000010 */
[----:B------:R-:W-:Y:S01]  /*c020*/  ISETP.GT.AND P0, PT, R6, 0x1b, PT ;  /* 0x0000001b0600780c */ /* 0x000fe20003f04270 */
[----:B---3--:R-:W-:Y:S04]  /*c030*/  STL [R1+0x1474], R29 ;  /* 0x0014741d01007387 */ /* 0x008fe80000100800 */
[----:B------:R-:W-:Y:S01]  /*c040*/  STL [R1+0x1478], R29 ;  /* 0x0014781d01007387 */ /* 0x000fe20000100800 */
[----:B----4-:R-:W-:-:S04]  /*c050*/  @P1 LOP3.LUT R3, R3, R2, RZ, 0x3c, !PT ;  /* 0x0000000203031212 */ /* 0x010fc800078e3cff */
[----:B------:R-:W-:-:S04]  /*c060*/  @P1 LOP3.LUT R2, R3, R2, RZ, 0x3c, !PT ;  /* 0x0000000203021212 */ /* 0x000fc800078e3cff */
[----:B------:R-:W-:-:S05]  /*c070*/  @P1 LOP3.LUT R3, R3, R2, RZ, 0x3c, !PT ;  /* 0x0000000203031212 */ /* 0x000fca00078e3cff */
[----:B------:R-:W3:Y:S04]  /*c080*/  @P1 LDG.E.U16 R17, desc[UR12][R2.64] ;  /* 0x0000000c02111981 */ /* 0x000ee8000c1e1500 */
[----:B---3--:R0:W-:Y:S04]  /*c090*/  STL [R1], R17 ;  /* 0x0000001101007387 */ /* 0x0081e80000100800 */
[----:B0-----:R-:W3:Y:S04]  /*c0a0*/  LDL.LU R17, [R1+0x1584] ;  /* 0x0015840001117983 */ /* 0x001ee80000300800 */
[----:B------:R-:W4:Y:S04]  /*c0b0*/  LDL R2, [R1+0x69c] ;  /* 0x00069c0001027983 */ /* 0x000f280000100800 */
[----:B------:R-:W4:Y:S01]  /*c0c0*/  LDL R3, [R1+0x6a0] ;  /* 0x0006a00001037983 */ /* 0x000f220000100800 */
[----:B------:R-:W-:-:S02]  /*c0d0*/  ISETP.GT.AND P1, PT, R6, 0x1c, PT ;  /* 0x0000001c0600780c */ /* 0x000fc40003f24270 */
[----:B---3--:R-:W-:Y:S02]  /*c0e0*/  PRMT R17, RZ, 0x7610, R17 ;  /* 0x00007610ff117816 */ /* 0x008fe40000000011 */
[----:B----4-:R-:W-:-:S04]  /*c0f0*/  @P2 LOP3.LUT R3, R3, R2, RZ, 0x3c, !PT ;  /* 0x0000000203032212 */ /* 0x010fc800078e3cff */
[----:B------:R-:W-:-:S04]  /*c100*/  @P2 LOP3.LUT R2, R3, R2, RZ, 0x3c, !PT ;  /* 0x0000000203022212 */ /* 0x000fc800078e3cff */
[----:B------:R-:W-:-:S05]  /*c110*/  @P2 LOP3.LUT R3, R3, R2, RZ, 0x3c, !PT ;  /* 0x0000000203032212 */ /* 0x000fca00078e3cff */
[----:B------:R-:W3:Y:S04]  /*c120*/  @P2 LDG.E.U16 R16, desc[UR12][R2.64] ;  /* 0x0000000c02102981 */ /* 0x000ee8000c1e1500 */
[----:B---3--:R0:W-:Y:S04]  /*c130*/  STL [R1+0x160], R16 ;  /* 0x0001601001007387 */ /* 0x0081e80000100800 */
[----:B0-----:R-:W3:Y:S04]  /*c140*/  LDL.LU R16, [R1+0x1580] ;  /* 0x0015800001107983 */ /* 0x001ee80000300800 */
[----:B------:R-:W4:Y:S04]  /*c150*/  LDL R2, [R1+0x694] ;  /* 0x0006940001027983 */ /* 0x000f280000100800 */
[----:B------:R-:W4:Y:S01]  /*c160*/  LDL R3, [R1+0x698] ;  /* 0x0006980001037983 */ /* 0x000f220000100800 */
[----:B---3--:R-:W-:-:S02]  /*c170*/  PRMT R16, RZ, 0x7610, R16 ;  /* 0x00007610ff107816 */ /* 0x008fc40000000010 */
        /* <DEDUP_REMOVED lines=65> */
[----:B------:R-:W-:-:S02]  /*c590*/  PRMT R24, RZ, 0x7610, R24 ;  /* 0x00007610ff187816 */ /* 0x000fc40000000018 */
[----:B------:R-:W-:Y:S02]  /*c5a0*/  PRMT R25, RZ, 0x7610, R25 ;  /* 0x00007610ff197816 */ /* 0x000fe40000000019 */
[----:B------:R-:W-:Y:S02]  /*c5b0*/  ISETP.GT.AND P2, PT, R6, 0x20, PT ;  /* 0x000000200600780c */ /* 0x000fe40003f44270 */
        /* <DEDUP_REMOVED lines=8> */
[----:B------:R-:W4:Y:S02]  /*c640*/  LDL R3, [R1+0x658] ;  /* 0x0006580001037983 */ /* 0x000f240000100800 */
[----:B----4-:R-:W-:-:S04]  /*c650*/  @P0 LOP3.LUT R3, R3, R2, RZ, 0x3c, !PT ;  /* 0x0000000203030212 */ /* 0x010fc800078e3cff */
[----:B------:R-:W-:-:S04]  /*c660*/  @P0 LOP3.LUT R2, R3, R2, RZ, 0x3c, !PT ;  /* 0x0000000203020212 */ /* 0x000fc800078e3cff */
[----:B------:R-:W-:-:S05]  /*c670*/  @P0 LOP3.LUT R3, R3, R2, RZ, 0x3c, !PT ;  /* 0x0000000203030212 */ /* 0x000fca00078e3cff */
[----:B------:R-:W4:Y:S04]  /*c680*/  @P0 LDG.E.U16 R17, desc[UR12][R2.64] ;  /* 0x0000000c02110981 */ /* 0x000f28000c1e1500 */
[----:B----4-:R0:W-:Y:S04]  /*c690*/  STL [R1+0x19c], R17 ;  /* 0x00019c1101007387 */ /* 0x0101e80000100800 */
[----:B0-----:R-:W4:Y:S04]  /*c6a0*/  LDL.LU R17, [R1+0x155c] ;  /* 0x00155c0001117983 */ /* 0x001f280000300800 */
[----:B------:R-:W2:Y:S04]  /*c6b0*/  LDL R2, [R1+0x64c] ;  /* 0x00064c0001027983 */ /* 0x000ea80000100800 */
[----:B------:R-:W2:Y:S01]  /*c6c0*/  LDL R3, [R1+0x650] ;  /* 0x0006500001037983 */ /* 0x000ea20000100800 */
[----:B---3--:R-:W-:-:S02]  /*c6d0*/  PRMT R16, RZ, 0x7610, R16 ;  /* 0x00007610ff107816 */ /* 0x008fc40000000010 */
[----:B------:R-:W-:Y:S02]  /*c6e0*/  ISETP.GT.AND P0, PT, R6, 0x21, PT ;  /* 0x000000210600780c */ /* 0x000fe40003f04270 */
[----:B--2---:R-:W-:-:S04]  /*c6f0*/  @P1 LOP3.LUT R3, R3, R2, RZ, 0x3c, !PT ;  /* 0x0000000203031212 */ /* 0x004fc800078e3cff */
[----:B------:R-:W-:-:S04]  /*c700*/  @P1 LOP3.LUT R2, R3, R2, RZ, 0x3c, !PT ;  /* 0x0000000203021212 */ /* 0x000fc800078e3cff */
[----:B------:R-:W-:-:S05]  /*c710*/  @P1 LOP3.LUT R3, R3, R2, RZ, 0x3c, !PT ;  /* 0x0000000203031212 */ /* 0x000fca00078e3cff */
[----:B------:R-:W2:Y:S04]  /*c720*/  @P1 LDG.E.U16 R24, desc[UR12][R2.64] ;  /* 0x0000000c02181981 */ /* 0x000ea8000c1e1500 */
[----:B--2---:R0:W-:Y:S04]  /*c730*/  STL [R1+0x198], R24 ;  /* 0x0001981801007387 */ /* 0x0041e80000100800 */
[----:B0-----:R-:W2:Y:S04]  /*c740*/  LDL.LU R24, [R1+0x1558] ;  /* 0x0015580001187983 */ /* 0x001ea80000300800 */
[----:B------:R-:W3:Y:S04]  /*c750*/  LDL R2, [R1+0x644] ;  /* 0x0006440001027983 */ /* 0x000ee80000100800 */
[----:B------:R-:W3:Y:S02]  /*c760*/  LDL R3, [R1+0x648] ;  /* 0x0006480001037983 */ /* 0x000ee40000100800 */
[----:B---3--:R-:W-:-:S04]  /*c770*/  @P1 LOP3.LUT R3, R3, R2, RZ, 0x3c, !PT ;  /* 0x0000000203031212 */ /* 0x008fc800078e3cff */
[----:B------:R-:W-:-:S04]  /*c780*/  @P1 LOP3.LUT R2, R3, R2, RZ, 0x3c, !PT ;  /* 0x0000000203021212 */ /* 0x000fc800078e3cff */
[----:B------:R-:W-:-:S05]  /*c790*/  @P1 LOP3.LUT R3, R3, R2, RZ, 0x3c, !PT ;  /* 0x0000000203031212 */ /* 0x000fca00078e3cff */
[----:B------:R-:W3:Y:S04]  /*c7a0*/  @P1 LDG.E.U16 R25, desc[UR12][R2.64] ;  /* 0x0000000c02191981 */ /* 0x000ee8000c1e1500 */
[----:B---3--:R0:W-:Y:S04]  /*c7b0*/  STL [R1+0x194], R25 ;  /* 0x0001941901007387 */ /* 0x0081e80000100800 */
[----:B0-----:R-:W3:Y:S04]  /*c7c0*/  LDL.LU R25, [R1+0x1554] ;  /* 0x0015540001197983 */ /* 0x001ee80000300800 */
[----:B------:R-:W2:Y:S04]  /*c7d0*/  LDL R2, [R1+0x63c] ;  /* 0x00063c0001027983 */ /* 0x000ea80000100800 */
[----:B------:R-:W2:Y:S01]  /*c7e0*/  LDL R3, [R1+0x640] ;  /* 0x0006400001037983 */ /* 0x000ea20000100800 */
[----:B----4-:R-:W-:-:S02]  /*c7f0*/  PRMT R17, RZ, 0x7610, R17 ;  /* 0x00007610ff117816 */ /* 0x010fc40000000011 */
[----:B--2---:R-:W-:-:S04]  /*c800*/  @P2 LOP3.LUT R3, R3, R2, RZ, 0x3c, !PT ;  /* 0x0000000203032212 */ /* 0x004fc800078e3cff */
[----:B------:R-:W-:-:S04]  /*c810*/  @P2 LOP3.LUT R2, R3, R2, RZ, 0x3c, !PT ;  /* 0x0000000203022212 */ /* 0x000fc800078e3cff */
[----:B------:R-:W-:-:S05]  /*c820*/  @P2 LOP3.LUT R3, R3, R2, RZ, 0x3c, !PT ;  /* 0x0000000203032212 */ /* 0x000fca00078e3cff */
[----:B------:R0:W2:Y:S04]  /*c830*/  @P2 LDG.E.U16 R16, desc[UR12][R2.64] ;  /* 0x0000000c02102981 */ /* 0x0000a8000c1e1500 */
[----:B------:R-:W0:Y:S04]  /*c840*/  LDL R2, [R1+0x634] ;  /* 0x0006340001027983 */ /* 0x000e280000100800 */
[----:B------:R-:W0:Y:S01]  /*c850*/  LDL R3, [R1+0x638] ;  /* 0x0006380001037983 */ /* 0x000e220000100800 */
[----:B------:R-:W-:Y:S02]  /*c860*/  PRMT R24, RZ, 0x7610, R24 ;  /* 0x00007610ff187816 */ /* 0x000fe40000000018 */
[----:B------:R-:W-:-:S02]  /*c870*/  ISETP.GT.AND P1, PT, R6, 0x22, PT ;  /* 0x000000220600780c */ /* 0x000fc40003f24270 */
[----:B0-----:R-:W-:-:S04]  /*c880*/  @P2 LOP3.LUT R3, R3, R2, RZ, 0x3c, !PT ;  /* 0x0000000203032212 */ /* 0x001fc800078e3cff */
[----:B------:R-:W-:-:S04]  /*c890*/  @P2 LOP3.LUT R2, R3, R2, RZ, 0x3c, !PT ;  /* 0x0000000203022212 */ /* 0x000fc800078e3cff */
[----:B------:R-:W-:-:S05]  /*c8a0*/  @P2 LOP3.LUT R3, R3, R2, RZ, 0x3c, !PT ;  /* 0x0000000203032212 */ /* 0x000fca00078e3cff */
[----:B------:R0:W4:Y:S04]  /*c8b0*/  @P2 LDG.E.U16 R17, desc[UR12][R2.64] ;  /* 0x0000000c02112981 */ /* 0x000128000c1e1500 */
[----:B------:R-:W0:Y:S04]  /*c8c0*/  LDL R2, [R1+0x62c] ;  /* 0x00062c0001027983 */ /* 0x000e280000100800 */
[----:B------:R-:W0:Y:S01]  /*c8d0*/  LDL R3, [R1+0x630] ;  /* 0x0006300001037983 */ /* 0x000e220000100800 */
[----:B---3--:R-:W-:Y:S02]  /*c8e0*/  PRMT R25, RZ, 0x7610, R25 ;  /* 0x00007610ff197816 */ /* 0x008fe40000000019 */
[----:B0-----:R-:W-:-:S04]  /*c8f0*/  @P0 LOP3.LUT R3, R3, R2, RZ, 0x3c, !PT ;  /* 0x0000000203030212 */ /* 0x001fc800078e3cff */
[----:B------:R-:W-:-:S04]  /*c900*/  @P0 LOP3.LUT R2, R3, R2, RZ, 0x3c, !PT ;  /* 0x0000000203020212 */ /* 0x000fc800078e3cff */
[----:B------:R-:W-:-:S05]  /*c910*/  @P0 LOP3.LUT R3, R3, R2, RZ, 0x3c, !PT ;  /* 0x0000000203030212 */ /* 0x000fca00078e3cff */
[----:B------:R-:W3:Y:S04]  /*c920*/  @P0 LDG.E.U16 R24, desc[UR12][R2.64] ;  /* 0x0000000c02180981 */ /* 0x000ee8000c1e1500 */
[----:B------:R-:W2:Y:S04]  /*c930*/  LDL R2, [R1+0x624] ;  /* 0x0006240001027983 */ /* 0x000ea80000100800 */
[----:B------:R-:W2:Y:S01]  /*c940*/  LDL R3, [R1+0x628] ;  /* 0x0006280001037983 */ /* 0x000ea20000100800 */
[----:B------:R-:W-:Y:S02]  /*c950*/  PRMT R9, RZ, 0x7610, R9 ;  /* 0x00007610ff097816 */ /* 0x000fe40000000009 */
[----:B------:R-:W-:-:S02]  /*c960*/  PRMT R12, RZ, 0x7610, R12 ;  /* 0x00007610ff0c7816 */ /* 0x000fc4000000000c */
[----:B------:R-:W-:Y:S01]  /*c970*/  ISETP.GT.AND P2, PT, R6, 0x23, PT ;  /* 0x000000230600780c */ /* 0x000fe20003f44270 */
[----:B---3--:R-:W-:Y:S01]  /*c980*/  STL [R1+0x146c], R24 ;  /* 0x00146c1801007387 */ /* 0x008fe20000100800 */
[----:B--2---:R-:W-:-:S04]  /*c990*/  @P0 LOP3.LUT R3, R3, R2, RZ, 0x3c, !PT ;  /* 0x0000000203030212 */ /* 0x004fc800078e3cff */
[----:B------:R-:W-:-:S04]  /*c9a0*/  @P0 LOP3.LUT R2, R3, R2, RZ, 0x3c, !PT ;  /* 0x0000000203020212 */ /* 0x000fc800078e3cff */
[----:B------:R-:W-:-:S05]  /*c9b0*/  @P0 LOP3.LUT R3, R3, R2, RZ, 0x3c, !PT ;  /* 0x0000000203030212 */ /* 0x000fca00078e3cff */
[----:B------:R-:W2:Y:S04]  /*c9c0*/  @P0 LDG.E.U16 R25, desc[UR12][R2.64] ;  /* 0x0000000c02190981 */ /* 0x000ea8000c1e1500 */
[----:B------:R-:W3:Y:S04]  /*c9d0*/  LDL R2, [R1+0x61c] ;  /* 0x00061c0001027983 */ /* 0x000ee80000100800 */
[----:B------:R-:W3:Y:S01]  /*c9e0*/  LDL R3, [R1+0x620] ;  /* 0x0006200001037983 */ /* 0x000ee20000100800 */
[----:B------:R-:W-:-:S03]  /*c9f0*/  ISETP.GT.AND P0, PT, R6, 0x24, PT ;  /* 0x000000240600780c */ /* 0x000fc60003f04270 */
[----:B--2---:R-:W-:Y:S04]  /*ca00*/  STL [R1+0x1470], R25 ;  /* 0x0014701901007387 */ /* 0x004fe80000100800 */
[----:B------:R-:W-:Y:S04]  /*ca10*/  STL [R1+0x147c], R25 ;  /* 0x00147c1901007387 */ /* 0x000fe80000100800 */
[----:B------:R-:W-:Y:S04]  /*ca20*/  STL [R1+0x1480], R25 ;  /* 0x0014801901007387 */ /* 0x000fe80000100800 */
[----:B------:R-:W-:Y:S01]  /*ca30*/  STL [R1+0x1484], R25 ;  /* 0x0014841901007387 */ /* 0x000fe20000100800 */
        /* <DEDUP_REMOVED lines=41> */
[----:B------:R-:W2:Y:S04]  /*ccd0*/  LDL R2, [R1+0x5f4] ;  /* 0x0005f40001027983 */ /* 0x000ea80000100800 */
[----:B------:R-:W4:Y:S04]  /*cce0*/  LDL R3, [R1+0x5f8] ;  /* 0x0005f80001037983 */ /* 0x000f280000100800 */
[----:B---3--:R0:W-:Y:S04]  /*ccf0*/  STL [R1+0x180], R9 ;  /* 0x0001800901007387 */ /* 0x0081e80000100800 */
[----:B0-----:R-:W3:Y:S01]  /*cd00*/  LDL R9, [R1+0x5d8] ;  /* 0x0005d80001097983 */ /* 0x001ee20000100800 */
[----:B--2---:R-:W-:-:S02]  /*cd10*/  PRMT R12, RZ, 0x7610, R12 ;  /* 0x00007610ff0c7816 */ /* 0x004fc4000000000c */
[----:B------:R-:W-:Y:S02]  /*cd20*/  ISETP.GT.AND P2, PT, R6, 0x26, PT ;  /* 0x000000260600780c */ /* 0x000fe40003f44270 */
        /* <DEDUP_REMOVED lines=17> */
[----:B------:R-:W-:-:S02]  /*ce40*/  ISETP.GT.AND P0, PT, R6, 0x27, PT ;  /* 0x000000270600780c */ /* 0x000fc40003f04270 */
[----:B--2---:R-:W-:Y:S02]  /*ce50*/  PRMT R12, RZ, 0x7610, R12 ;  /* 0x00007610ff0c7816 */ /* 0x004fe4000000000c */
        /* <DEDUP_REMOVED lines=8> */
[----:B------:R-:W-:-:S02]  /*cee0*/  PRMT R20, RZ, 0x7610, R20 ;  /* 0x00007610ff147816 */ /* 0x000fc40000000014 */
[----:B------:R-:W-:Y:S02]  /*cef0*/  PRMT R21, RZ, 0x7610, R21 ;  /* 0x00007610ff157816 */ /* 0x000fe40000000015 */
[----:B------:R-:W-:Y:S02]  /*cf00*/  ISETP.GT.AND P1, PT, R6, 0x28, PT ;  /* 0x000000280600780c */ /* 0x000fe40003f24270 */
[----:B--2---:R-:W-:Y:S02]  /*cf10*/  PRMT R11, RZ, 0x7610, R11 ;  /* 0x00007610ff0b7816 */ /* 0x004fe4000000000b */
[----:B----4-:R-:W-:-:S04]  /*cf20*/  @P2 LOP3.LUT R3, R3, R2, RZ, 0x3c, !PT ;  /* 0x0000000203032212 */ /* 0x010fc800078e3cff */
[----:B------:R-:W-:-:S04]  /*cf30*/  @P2 LOP3.LUT R2, R3, R2, RZ, 0x3c, !PT ;  /* 0x0000000203022212 */ /* 0x000fc800078e3cff */
[----:B------:R-:W-:-:S05]  /*cf40*/  @P2 LOP3.LUT R3, R3, R2, RZ, 0x3c, !PT ;  /* 0x0000000203032212 */ /* 0x000fca00078e3cff */
[----:B------:R-:W2:Y:S04]  /*cf50*/  @P2 LDG.E.U16 R12, desc[UR12][R2.64] ;  /* 0x0000000c020c2981 */ /* 0x000ea8000c1e1500 */
[----:B--2---:R0:W-:Y:S04]  /*cf60*/  STL [R1+0x170], R12 ;  /* 0x0001700c01007387 */ /* 0x0041e80000100800 */
[----:B0-----:R-:W2:Y:S04]  /*cf70*/  LDL.LU R12, [R1+0x1534] ;  /* 0x00153400010c7983 */ /* 0x001ea80000300800 */
[----:B------:R-:W4:Y:S01]  /*cf80*/  LDL R3, [R1+0x5d4] ;  /* 0x0005d40001037983 */ /* 0x000f220000100800 */
[----:B---3--:R-:W-:-:S03]  /*cf90*/  @P2 IMAD.MOV.U32 R2, RZ, RZ, R9 ;  /* 0x000000ffff022224 */ /* 0x008fc600078e0009 */
[----:B------:R-:W3:Y:S04]  /*cfa0*/  LDL R9, [R1+0x5b0] ;  /* 0x0005b00001097983 */ /* 0x000ee80000100800 */
[----:B----4-:R-:W4:Y:S04]  /*cfb0*/  @P2 LDG.E.U16 R11, desc[UR12][R2.64] ;  /* 0x0000000c020b2981 */ /* 0x010f28000c1e1500 */
[----:B----4-:R0:W-:Y:S04]  /*cfc0*/  STL [R1+0x16c], R11 ;  /* 0x00016c0b01007387 */ /* 0x0101e80000100800 */
[----:B0-----:R-:W4:Y:S04]  /*cfd0*/  LDL.LU R11, [R1+0x1530] ;  /* 0x00153000010b7983 */ /* 0x001f280000300800 */
[----:B------:R-:W3:Y:S04]  /*cfe0*/  LDL R2, [R1+0x5cc] ;  /* 0x0005cc0001027983 */ /* 0x000ee80000100800 */
[----:B------:R-:W3:Y:S01]  /*cff0*/  LDL R3, [R1+0x5d0] ;  /* 0x0005d00001037983 */ /* 0x000ee20000100800 */
[----:B--2---:R-:W-:-:S02]  /*d000*/  PRMT R12, RZ, 0x7610, R12 ;  /* 0x00007610ff0c7816 */ /* 0x004fc4000000000c */
[----:B------:R-:W-:Y:S02]  /*d010*/  ISETP.GT.AND P2, PT, R6, 0x29, PT ;  /* 0x000000290600780c */ /* 0x000fe40003f44270 */
        /* <DEDUP_REMOVED lines=29> */
[----:B------:R-:W2:Y:S01]  /*d1f0*/  LDL R3, [R1+0x5ac] ;  /* 0x0005ac0001037983 */ /* 0x000ea20000100800 */
[----:B0-----:R-:W-:Y:S01]  /*d200*/  @P2 IMAD.MOV.U32 R2, RZ, RZ, R9 ;  /* 0x000000ffff022224 */ /* 0x001fe200078e0009 */
[----:B---3--:R-:W-:Y:S02]  /*d210*/  PRMT R21, RZ, 0x7610, R21 ;  /* 0x00007610ff157816 */ /* 0x008fe40000000015 */
[----:B------:R-:W3:Y:S04]  /*d220*/  LDL R9, [R1+0x598] ;  /* 0x0005980001097983 */ /* 0x000ee80000100800 */
[----:B--2---:R-:W2:Y:S04]  /*d230*/  @P2 LDG.E.U16 R20, desc[UR12][R2.64] ;  /* 0x0000000c02142981 */ /* 0x004ea8000c1e1500 */
[----:B------:R-:W3:Y:S04]  /*d240*/  LDL R2, [R1+0x5a4] ;  /* 0x0005a40001027983 */ /* 0x000ee80000100800 */
[----:B------:R-:W3:Y:S01]  /*d250*/  LDL R3, [R1+0x5a8] ;  /* 0x0005a80001037983 */ /* 0x000ee20000100800 */
[----:B------:R-:W-:-:S02]  /*d260*/  PRMT R8, RZ, 0x7610, R8 ;  /* 0x00007610ff087816 */ /* 0x000fc40000000008 */
[----:B------:R-:W-:Y:S02]  /*d270*/  PRMT R5, RZ, 0x7610, R5 ;  /* 0x00007610ff057816 */ /* 0x000fe40000000005 */
[----:B------:R-:W-:Y:S01]  /*d280*/  ISETP.GT.AND P1, PT, R6, 0x2b, PT ;  /* 0x0000002b0600780c */ /* 0x000fe20003f24270 */
[----:B--2---:R-:W-:Y:S04]  /*d290*/  STL [R1+0x1468], R20 ;  /* 0x0014681401007387 */ /* 0x004fe80000100800 */
[----:B------:R-:W-:Y:S04]  /*d2a0*/  STL [R1+0x1488], R20 ;  /* 0x0014881401007387 */ /* 0x000fe80000100800 */
[----:B------:R-:W-:Y:S01]  /*d2b0*/  STL [R1+0x148c], R20 ;  /* 0x00148c1401007387 */ /* 0x000fe20000100800 */
[----:B---3--:R-:W-:-:S04]  /*d2c0*/  @P2 LOP3.LUT R3, R3, R2, RZ, 0x3c, !PT ;  /* 0x0000000203032212 */ /* 0x008fc800078e3cff */
        /* <DEDUP_REMOVED lines=15> */
[----:B------:R-:W3:Y:S01]  /*d3c0*/  LDL R3, [R1+0x594] ;  /* 0x0005940001037983 */ /* 0x000ee20000100800 */
[----:B------:R-:W-:-:S03]  /*d3d0*/  @P0 IMAD.MOV.U32 R2, RZ, RZ, R9 ;  /* 0x000000ffff020224 */ /* 0x000fc600078e0009 */
[----:B------:R-:W4:Y:S01]  /*d3e0*/  LDL R9, [R1+0x570] ;  /* 0x0005700001097983 */ /* 0x000f220000100800 */
[----:B--2---:R-:W-:-:S03]  /*d3f0*/  PRMT R8, RZ, 0x7610, R8 ;  /* 0x00007610ff087816 */ /* 0x004fc60000000008 */
[----:B---3--:R-:W2:Y:S04]  /*d400*/  @P0 LDG.E.U16 R5, desc[UR12][R2.64] ;  /* 0x0000000c02050981 */ /* 0x008ea8000c1e1500 */
        /* <DEDUP_REMOVED lines=34> */
[----:B------:R-:W2:Y:S01]  /*d630*/  @P2 LDG.E.U16 R5, desc[UR12][R2.64] ;  /* 0x0000000c02052981 */ /* 0x000ea2000c1e1500 */
[----:B------:R-:W-:Y:S02]  /*d640*/  ISETP.GT.AND P0, PT, R6, 0x2d, PT ;  /* 0x0000002d0600780c */ /* 0x000fe40003f04270 */
[----:B------:R-:W-:Y:S01]  /*d650*/  PRMT R8, RZ, 0x7610, R8 ;  /* 0x00007610ff087816 */ /* 0x000fe20000000008 */
[----:B--2---:R0:W-:Y:S04]  /*d660*/  STL [R1+0x11c], R5 ;  /* 0x00011c0501007387 */ /* 0x0041e80000100800 */
[----:B0-----:R-:W2:Y:S04]  /*d670*/  LDL.LU R5, [R1+0x1510] ;  /* 0x0015100001057983 */ /* 0x001ea80000300800 */
[----:B------:R-:W3:Y:S02]  /*d680*/  LDL R3, [R1+0x56c] ;  /* 0x00056c0001037983 */ /* 0x000ee40000100800 */
[----:B----4-:R-:W-:Y:S01]  /*d690*/  @P0 IMAD.MOV.U32 R2, RZ, RZ, R9 ;  /* 0x000000ffff020224 */ /* 0x010fe200078e0009 */
[----:B------:R-:W-:Y:S01]  /*d6a0*/  PRMT R4, RZ, 0x7610, R4 ;  /* 0x00007610ff047816 */ /* 0x000fe20000000004 */
[----:B------:R-:W4:Y:S04]  /*d6b0*/  LDL R9, [R1+0x53c] ;  /* 0x00053c0001097983 */ /* 0x000f280000100800 */
[----:B---3--:R0:W3:Y:S04]  /*d6c0*/  @P0 LDG.E.U16 R8, desc[UR12][R2.64] ;  /* 0x0000000c02080981 */ /* 0x0080e8000c1e1500 */
[----:B------:R-:W0:Y:S04]  /*d6d0*/  LDL R2, [R1+0x564] ;  /* 0x0005640001027983 */ /* 0x000e280000100800 */
[----:B------:R-:W0:Y:S02]  /*d6e0*/  LDL R3, [R1+0x568] ;  /* 0x0005680001037983 */ /* 0x000e240000100800 */
[----:B0-----:R-:W-:-:S04]  /*d6f0*/  @P0 LOP3.LUT R3, R3, R2, RZ, 0x3c, !PT ;  /* 0x0000000203030212 */ /* 0x001fc800078e3cff */
[----:B------:R-:W-:-:S04]  /*d700*/  @P0 LOP3.LUT R2, R3, R2, RZ, 0x3c, !PT ;  /* 0x0000000203020212 */ /* 0x000fc800078e3cff */
[----:B------:R-:W-:-:S05]  /*d710*/  @P0 LOP3.LUT R3, R3, R2, RZ, 0x3c, !PT ;  /* 0x0000000203030212 */ /* 0x000fca00078e3cff */
[----:B------:R-:W2:Y:S04]  /*d720*/  @P0 LDG.E.U16 R4, desc[UR12][R2.64] ;  /* 0x0000000c02040981 */ /* 0x000ea8000c1e1500 */
[----:B---3--:R0:W-:Y:S04]  /*d730*/  STL [R1+0x118], R8 ;  /* 0x0001180801007387 */ /* 0x0081e80000100800 */
[----:B0-----:R-:W3:Y:S04]  /*d740*/  LDL R8, [R1+0x540] ;  /* 0x0005400001087983 */ /* 0x001ee80000100800 */
[----:B--2---:R0:W-:Y:S04]  /*d750*/  STL [R1+0x114], R4 ;  /* 0x0001140401007387 */ /* 0x0041e80000100800 */
[----:B0-----:R-:W2:Y:S04]  /*d760*/  LDL.LU R4, [R1+0x150c] ;  /* 0x00150c0001047983 */ /* 0x001ea80000300800 */
[----:B------:R-:W2:Y:S04]  /*d770*/  LDL R2, [R1+0x55c] ;  /* 0x00055c0001027983 */ /* 0x000ea80000100800 */
[----:B------:R-:W2:Y:S01]  /*d780*/  LDL R3, [R1+0x560] ;  /* 0x0005600001037983 */ /* 0x000ea20000100800 */
[----:B------:R-:W-:-:S02]  /*d790*/  ISETP.GT.AND P1, PT, R6, 0x2e, PT ;  /* 0x0000002e0600780c */ /* 0x000fc40003f24270 */
[----:B------:R-:W-:-:S11]  /*d7a0*/  PRMT R5, RZ, 0x7610, R5 ;  /* 0x00007610ff057816 */ /* 0x000fd60000000005 */
[----:B--2---:R-:W-:-:S04]  /*d7b0*/  @P1 LOP3.LUT R3, R3, R2, RZ, 0x3c, !PT ;  /* 0x0000000203031212 */ /* 0x004fc800078e3cff */
[----:B------:R-:W-:-:S04]  /*d7c0*/  @P1 LOP3.LUT R2, R3, R2, RZ, 0x3c, !PT ;  /* 0x0000000203021212 */ /* 0x000fc800078e3cff */
[----:B------:R-:W-:-:S05]  /*d7d0*/  @P1 LOP3.LUT R3, R3, R2, RZ, 0x3c, !PT ;  /* 0x0000000203031212 */ /* 0x000fca00078e3cff */
[----:B------:R-:W2:Y:S04]  /*d7e0*/  @P1 LDG.E.U16 R5, desc[UR12][R2.64] ;  /* 0x0000000c02051981 */ /* 0x000ea8000c1e1500 */
[----:B--2---:R0:W-:Y:S04]  /*d7f0*/  STL [R1+0x108], R5 ;  /* 0x0001080501007387 */ /* 0x0041e80000100800 */
[----:B0-----:R-:W2:Y:S04]  /*d800*/  LDL.LU R5, [R1+0x1508] ;  /* 0x0015080001057983 */ /* 0x001ea80000300800 */
[----:B------:R-:W2:Y:S04]  /*d810*/  LDL R2, [R1+0x554] ;  /* 0x0005540001027983 */ /* 0x000ea80000100800 */
[----:B------:R-:W2:Y:S01]  /*d820*/  LDL R3, [R1+0x558] ;  /* 0x0005580001037983 */ /* 0x000ea20000100800 */
[----:B------:R-:W-:-:S02]  /*d830*/  PRMT R4, RZ, 0x7610, R4 ;  /* 0x00007610ff047816 */ /* 0x000fc40000000004 */
[----:B--2---:R-:W-:-:S04]  /*d840*/  @P1 LOP3.LUT R3, R3, R2, RZ, 0x3c, !PT ;  /* 0x0000000203031212 */ /* 0x004fc800078e3cff */
[----:B------:R-:W-:-:S04]  /*d850*/  @P1 LOP3.LUT R2, R3, R2, RZ, 0x3c, !PT ;  /* 0x0000000203021212 */ /* 0x000fc800078e3cff */
[----:B------:R-:W-:-:S05]  /*d860*/  @P1 LOP3.LUT R3, R3, R2, RZ, 0x3c, !PT ;  /* 0x0000000203031212 */ /* 0x000fca00078e3cff */
[----:B------:R-:W2:Y:S01]  /*d870*/  @P1 LDG.E.U16 R4, desc[UR12][R2.64] ;  /* 0x0000000c02041981 */ /* 0x000ea2000c1e1500 */
[----:B------:R-:W-:-:S03]  /*d880*/  ISETP.GT.AND P2, PT, R6, 0x2f, PT ;  /* 0x0000002f0600780c */ /* 0x000fc60003f44270 */
        /* <DEDUP_REMOVED lines=14> */
[----:B------:R-:W-:Y:S02]  /*d970*/  ISETP.GT.AND P0, PT, R6, 0x30, PT ;  /* 0x000000300600780c */ /* 0x000fe40003f04270 */
[----:B--2---:R-:W-:-:S04]  /*d980*/  @P2 LOP3.LUT R3, R3, R2, RZ, 0x3c, !PT ;  /* 0x0000000203032212 */ /* 0x004fc800078e3cff */
[----:B------:R-:W-:-:S04]  /*d990*/  @P2 LOP3.LUT R2, R3, R2, RZ, 0x3c, !PT ;  /* 0x0000000203022212 */ /* 0x000fc800078e3cff */
[----:B------:R-:W-:-:S05]  /*d9a0*/  @P2 LOP3.LUT R3, R3, R2, RZ, 0x3c, !PT ;  /* 0x0000000203032212 */ /* 0x000fca00078e3cff */
[----:B------:R3:W2:Y:S01]  /*d9b0*/  @P2 LDG.E.U16 R15, desc[UR12][R2.64] ;  /* 0x0000000c020f2981 */ /* 0x0006a2000c1e1500 */
[----:B------:R-:W-:Y:S01]  /*d9c0*/  PRMT R5, RZ, 0x7610, R5 ;  /* 0x00007610ff057816 */ /* 0x000fe20000000005 */
[----:B---3--:R-:W-:Y:S02]  /*d9d0*/  @P0 IMAD.MOV.U32 R2, RZ, RZ, R8 ;  /* 0x000000ffff020224 */ /* 0x008fe400078e0008 */
[----:B----4-:R-:W-:-:S05]  /*d9e0*/  @P0 IMAD.MOV.U32 R3, RZ, RZ, R9 ;  /* 0x000000ffff030224 */ /* 0x010fca00078e0009 */
[----:B------:R0:W3:Y:S04]  /*d9f0*/  @P0 LDG.E.U16 R5, desc[UR12][R2.64] ;  /* 0x0000000c02050981 */ /* 0x0000e8000c1e1500 */
[----:B--2---:R1:W-:Y:S04]  /*da00*/  STL [R1+0xfc], R15 ;  /* 0x0000fc0f01007387 */ /* 0x0043e80000100800 */
[----:B-1----:R-:W2:Y:S04]  /*da10*/  LDL.LU R15, [R1+0x14fc] ;  /* 0x0014fc00010f7983 */ /* 0x002ea80000300800 */
[----:B------:R-:W0:Y:S04]  /*da20*/  LDL R2, [R1+0x534] ;  /* 0x0005340001027983 */ /* 0x000e280000100800 */
[----:B------:R-:W0:Y:S01]  /*da30*/  LDL R3, [R1+0x538] ;  /* 0x0005380001037983 */ /* 0x000e220000100800 */
[----:B------:R-:W-:-:S02]  /*da40*/  PRMT R4, RZ, 0x7610, R4 ;  /* 0x00007610ff047816 */ /* 0x000fc40000000004 */
[----:B------:R-:W-:Y:S01]  /*da50*/  ISETP.GT.AND P1, PT, R6, 0x31, PT ;  /* 0x000000310600780c */ /* 0x000fe20003f24270 */
[----:B------:R-:W4:Y:S01]  /*da60*/  LDL R9, [R1+0x514] ;  /* 0x0005140001097983 */ /* 0x000f220000100800 */
[----:B------:R-:W-:-:S03]  /*da70*/  PRMT R14, RZ, 0x7610, R14 ;  /* 0x00007610ff0e7816 */ /* 0x000fc6000000000e */
[----:B------:R-:W2:Y:S01]  /*da80*/  LDL R8, [R1+0x518] ;  /* 0x0005180001087983 */ /* 0x000ea20000100800 */
[----:B0-----:R-:W-:-:S04]  /*da90*/  @P0 LOP3.LUT R3, R3, R2, RZ, 0x3c, !PT ;  /* 0x0000000203030212 */ /* 0x001fc800078e3cff */
        /* <DEDUP_REMOVED lines=11> */
[----:B--2---:R-:W-:-:S03]  /*db50*/  PRMT R15, RZ, 0x7610, R15 ;  /* 0x00007610ff0f7816 */ /* 0x004fc6000000000f */
[----:B---3--:R-:W-:Y:S01]  /*db60*/  STL [R1+0x1460], R14 ;  /* 0x0014600e01007387 */ /* 0x008fe20000100800 */
[----:B----4-:R-:W-:-:S04]  /*db70*/  @P1 LOP3.LUT R3, R3, R2, RZ, 0x3c, !PT ;  /* 0x0000000203031212 */ /* 0x010fc800078e3cff */
[----:B------:R-:W-:-:S04]  /*db80*/  @P1 LOP3.LUT R2, R3, R2, RZ, 0x3c, !PT ;  /* 0x0000000203021212 */ /* 0x000fc800078e3cff */
[----:B------:R-:W-:-:S05]  /*db90*/  @P1 LOP3.LUT R3, R3, R2, RZ, 0x3c, !PT ;  /* 0x0000000203031212 */ /* 0x000fca00078e3cff */
[----:B------:R0:W2:Y:S04]  /*dba0*/  @P1 LDG.E.U16 R15, desc[UR12][R2.64] ;  /* 0x0000000c020f1981 */ /* 0x0000a8000c1e1500 */
[----:B------:R-:W0:Y:S04]  /*dbb0*/  LDL R2, [R1+0x51c] ;  /* 0x00051c0001027983 */ /* 0x000e280000100800 */
[----:B------:R-:W0:Y:S01]  /*dbc0*/  LDL R3, [R1+0x520] ;  /* 0x0005200001037983 */ /* 0x000e220000100800 */
[----:B------:R-:W-:Y:S02]  /*dbd0*/  ISETP.GT.AND P0, PT, R6, 0x32, PT ;  /* 0x000000320600780c */ /* 0x000fe40003f04270 */
[----:B------:R-:W-:-:S11]  /*dbe0*/  PRMT R10, RZ, 0x7610, R10 ;  /* 0x00007610ff0a7816 */ /* 0x000fd6000000000a */
[----:B0-----:R-:W-:-:S04]  /*dbf0*/  @P0 LOP3.LUT R3, R3, R2, RZ, 0x3c, !PT ;  /* 0x0000000203030212 */ /* 0x001fc800078e3cff */
[----:B------:R-:W-:-:S04]  /*dc00*/  @P0 LOP3.LUT R2, R3, R2, RZ, 0x3c, !PT ;  /* 0x0000000203020212 */ /* 0x000fc800078e3cff */
[----:B------:R-:W-:-:S05]  /*dc10*/  @P0 LOP3.LUT R3, R3, R2, RZ, 0x3c, !PT ;  /* 0x0000000203030212 */ /* 0x000fca00078e3cff */
[----:B------:R-:W3:Y:S04]  /*dc20*/  @P0 LDG.E.U16 R10, desc[UR12][R2.64] ;  /* 0x0000000c020a0981 */ /* 0x000ee8000c1e1500 */
[----:B--2---:R-:W-:Y:S04]  /*dc30*/  STL [R1+0x1498], R15 ;  /* 0x0014980f01007387 */ /* 0x004fe80000100800 */
[----:B---3--:R0:W-:Y:S04]  /*dc40*/  STL [R1+0xc4], R10 ;  /* 0x0000c40a01007387 */ /* 0x0081e80000100800 */
[----:B0-----:R-:W2:Y:S01]  /*dc50*/  LDL.LU R10, [R1+0x14f8] ;  /* 0x0014f800010a7983 */ /* 0x001ea20000300800 */
[----:B------:R-:W-:-:S02]  /*dc60*/  @P0 IMAD.MOV.U32 R2, RZ, RZ, R8 ;  /* 0x000000ffff020224 */ /* 0x000fc400078e0008 */
[----:B------:R-:W-:Y:S01]  /*dc70*/  @P0 IMAD.MOV.U32 R3, RZ, RZ, R9 ;  /* 0x000000ffff030224 */ /* 0x000fe200078e0009 */
[----:B------:R-:W3:Y:S04]  /*dc80*/  LDL R8, [R1+0x4c0] ;  /* 0x0004c00001087983 */ /* 0x000ee80000100800 */
[----:B------:R-:W3:Y:S01]  /*dc90*/  LDL R9, [R1+0x4bc] ;  /* 0x0004bc0001097983 */ /* 0x000ee20000100800 */
[----:B--2---:R-:W-:-:S06]  /*dca0*/  PRMT R10, RZ, 0x7610, R10 ;  /* 0x00007610ff0a7816 */ /* 0x004fcc000000000a */
[----:B------:R-:W2:Y:S01]  /*dcb0*/  @P0 LDG.E.U16 R10, desc[UR12][R2.64] ;  /* 0x0000000c020a0981 */ /* 0x000ea2000c1e1500 */
[----:B------:R-:W-:-:S03]  /*dcc0*/  ISETP.GT.AND P1, PT, R6, 0x33, PT ;  /* 0x000000330600780c */ /* 0x000fc60003f24270 */
        /* <DEDUP_REMOVED lines=33> */
[----:B----4-:R-:W-:-:S04]  /*dee0*/  @P0 LOP3.LUT R3, R3, R2, RZ, 0x3c, !PT ;  /* 0x0000000203030212 */ /* 0x010fc800078e3cff */
[----:B------:R-:W-:-:S04]  /*def0*/  @P0 LOP3.LUT R2, R3, R2, RZ, 0x3c, !PT ;  /* 0x0000000203020212 */ /* 0x000fc800078e3cff */
[----:B------:R-:W-:-:S05]  /*df00*/  @P0 LOP3.LUT R3, R3, R2, RZ, 0x3c, !PT ;  /* 0x0000000203030212 */ /* 0x000fca00078e3cff */
[----:B------:R0:W4:Y:S01]  /*df10*/  @P0 LDG.E.U16 R26, desc[UR12][R2.64] ;  /* 0x0000000c021a0981 */ /* 0x000122000c1e1500 */
[----:B------:R-:W-:Y:S02]  /*df20*/  ISETP.GT.AND P1, PT, R6, 0x38, PT ;  /* 0x000000380600780c */ /* 0x000fe40003f24270 */
[----:B0-----:R-:W-:-:S11]  /*df30*/  PRMT R3, RZ, 0x7610, R3 ;  /* 0x00007610ff037816 */ /* 0x001fd60000000003 */
[----:B---3--:R0:W3:Y:S04]  /*df40*/  @P1 LDG.E.U16 R3, desc[UR12][R8.64] ;  /* 0x0000000c08031981 */ /* 0x0080e8000c1e1500 */
[----:B----4-:R1:W-:Y:S04]  /*df50*/  STL [R1+0xe4], R26 ;  /* 0x0000e41a01007387 */ /* 0x0103e80000100800 */
[----:B------:R-:W0:Y:S04]  /*df60*/  LDL R8, [R1+0x4b4] ;  /* 0x0004b40001087983 */ /* 0x000e280000100800 */
[----:B------:R-:W0:Y:S01]  /*df70*/  LDL R9, [R1+0x4b8] ;  /* 0x0004b80001097983 */ /* 0x000e220000100800 */
[----:B------:R-:W-:-:S02]  /*df80*/  PRMT R2, RZ, 0x7610, R2 ;  /* 0x00007610ff027816 */ /* 0x000fc40000000002 */
[----:B------:R-:W-:Y:S01]  /*df90*/  ISETP.GT.AND P0, PT, R6, 0x35, PT ;  /* 0x000000350600780c */ /* 0x000fe20003f04270 */
[----:B-1----:R-:W4:Y:S01]  /*dfa0*/  LDL R26, [R1+0x4d8] ;  /* 0x0004d800011a7983 */ /* 0x002f220000100800 */
[----:B0-----:R-:W-:-:S04]  /*dfb0*/  @P1 LOP3.LUT R9, R9, R8, RZ, 0x3c, !PT ;  /* 0x0000000809091212 */ /* 0x001fc800078e3cff */
[----:B------:R-:W-:-:S04]  /*dfc0*/  @P1 LOP3.LUT R8, R9, R8, RZ, 0x3c, !PT ;  /* 0x0000000809081212 */ /* 0x000fc800078e3cff */
[----:B------:R-:W-:-:S05]  /*dfd0*/  @P1 LOP3.LUT R9, R9, R8, RZ, 0x3c, !PT ;  /* 0x0000000809091212 */ /* 0x000fca00078e3cff */
[----:B------:R0:W3:Y:S04]  /*dfe0*/  @P1 LDG.E.U16 R2, desc[UR12][R8.64] ;  /* 0x0000000c08021981 */ /* 0x0000e8000c1e1500 */
[----:B------:R-:W0:Y:S04]  /*dff0*/  LDL R8, [R1+0x4ec] ;  /* 0x0004ec0001087983 */ /* 0x000e280000100800 */
[----:B------:R-:W0:Y:S01]  /*e000*/  LDL R9, [R1+0x4f0] ;  /* 0x0004f00001097983 */ /* 0x000e220000100800 */
[----:B--2---:R-:W-:Y:S02]  /*e010*/  PRMT R10, RZ, 0x7610, R10 ;  /* 0x00007610ff0a7816 */ /* 0x004fe4000000000a */
[----:B0-----:R-:W-:-:S04]  /*e020*/  @P0 LOP3.LUT R9, R9, R8, RZ, 0x3c, !PT ;  /* 0x0000000809090212 */ /* 0x001fc800078e3cff */
        /* <DEDUP_REMOVED lines=11> */
[----:B------:R-:W2:Y:S01]  /*e0e0*/  @P0 LDG.E.U16 R10, desc[UR12][R8.64] ;  /* 0x0000000c080a0981 */ /* 0x000ea2000c1e1500 */
[----:B------:R-:W-:-:S03]  /*e0f0*/  ISETP.GT.AND P1, PT, R6, 0x36, PT ;  /* 0x000000360600780c */ /* 0x000fc60003f24270 */
        /* <DEDUP_REMOVED lines=8> */
[----:B------:R4:W3:Y:S04]  /*e180*/  @P1 LDG.E.U16 R0, desc[UR12][R8.64] ;  /* 0x0000000c08001981 */ /* 0x0008e8000c1e1500 */
[----:B------:R-:W2:Y:S01]  /*e190*/  LDL R9, [R1+0x4d4] ;  /* 0x0004d40001097983 */ /* 0x000ea20000100800 */
[----:B------:R-:W-:Y:S01]  /*e1a0*/  PRMT R13, RZ, 0x7610, R13 ;  /* 0x00007610ff0d7816 */ /* 0x000fe2000000000d */
[----:B----4-:R-:W-:-:S05]  /*e1b0*/  @P1 IMAD.MOV.U32 R8, RZ, RZ, R26 ;  /* 0x000000ffff081224 */ /* 0x010fca00078e001a */
[----:B--2---:R-:W2:Y:S04]  /*e1c0*/  @P1 LDG.E.U16 R13, desc[UR12][R8.64] ;  /* 0x0000000c080d1981 */ /* 0x004ea8000c1e1500 */
[----:B---3--:R-:W-:Y:S04]  /*e1d0*/  STL [R1+0x1450], R0 ;  /* 0x0014500001007387 */ /* 0x008fe80000100800 */
[----:B------:R-:W3:Y:S01]  /*e1e0*/  LDL R26, [R1+0x4a0] ;  /* 0x0004a000011a7983 */ /* 0x000ee20000100800 */
[----:B------:R-:W-:-:S03]  /*e1f0*/  ISETP.GT.AND P0, PT, R6, 0x37, PT ;  /* 0x000000370600780c */ /* 0x000fc60003f04270 */
        /* <DEDUP_REMOVED lines=35> */
[----:B------:R3:W2:Y:S04]  /*e430*/  @P1 LDG.E.U16 R13, desc[UR12][R8.64] ;  /* 0x0000000c080d1981 */ /* 0x0006a8000c1e1500 */
[----:B------:R-:W2:Y:S01]  /*e440*/  LDL R9, [R1+0x49c] ;  /* 0x00049c0001097983 */ /* 0x000ea20000100800 */
[----:B----4-:R-:W-:Y:S01]  /*e450*/  PRMT R18, RZ, 0x7610, R18 ;  /* 0x00007610ff127816 */ /* 0x010fe20000000012 */
[----:B---3--:R-:W-:Y:S01]  /*e460*/  @P0 IMAD.MOV.U32 R8, RZ, RZ, R26 ;  /* 0x000000ffff080224 */ /* 0x008fe200078e001a */
[----:B------:R-:W-:Y:S01]  /*e470*/  PRMT R19, RZ, 0x7610, R19 ;  /* 0x00007610ff137816 */ /* 0x000fe20000000013 */
[----:B------:R-:W3:Y:S04]  /*e480*/  LDL R26, [R1+0x478] ;  /* 0x00047800011a7983 */ /* 0x000ee80000100800 */
[----:B--2---:R-:W2:Y:S04]  /*e490*/  @P0 LDG.E.U16 R18, desc[UR12][R8.64] ;  /* 0x0000000c08120981 */ /* 0x004ea8000c1e1500 */
[----:B------:R-:W4:Y:S04]  /*e4a0*/  LDL R8, [R1+0x494] ;  /* 0x0004940001087983 */ /* 0x000f280000100800 */
[----:B------:R-:W4:Y:S04]  /*e4b0*/  LDL R9, [R1+0x498] ;  /* 0x0004980001097983 */ /* 0x000f280000100800 */
[----:B--2---:R-:W-:Y:S01]  /*e4c0*/  STL [R1+0x1454], R18 ;  /* 0x0014541201007387 */ /* 0x004fe20000100800 */
[----:B----4-:R-:W-:-:S04]  /*e4d0*/  @P0 LOP3.LUT R9, R9, R8, RZ, 0x3c, !PT ;  /* 0x0000000809090212 */ /* 0x010fc800078e3cff */
[----:B------:R-:W-:-:S04]  /*e4e0*/  @P0 LOP3.LUT R8, R9, R8, RZ, 0x3c, !PT ;  /* 0x0000000809080212 */ /* 0x000fc800078e3cff */
[----:B------:R-:W-:Y:S01]  /*e4f0*/  @P0 LOP3.LUT R9, R9, R8, RZ, 0x3c, !PT ;  /* 0x0000000809090212 */ /* 0x000fe200078e3cff */
[----:B------:R-:W-:Y:S04]  /*e500*/  STL [R1+0x1458], R18 ;  /* 0x0014581201007387 */ /* 0x000fe80000100800 */
[----:B------:R0:W2:Y:S04]  /*e510*/  @P0 LDG.E.U16 R19, desc[UR12][R8.64] ;  /* 0x0000000c08130981 */ /* 0x0000a8000c1e1500 */
[----:B------:R-:W0:Y:S04]  /*e520*/  LDL R8, [R1+0x48c] ;  /* 0x00048c0001087983 */ /* 0x000e280000100800 */
[----:B------:R-:W0:Y:S01]  /*e530*/  LDL R9, [R1+0x490] ;  /* 0x0004900001097983 */ /* 0x000e220000100800 */
[----:B------:R-:W-:-:S02]  /*e540*/  ISETP.GT.AND P1, PT, R6, 0x3b, PT ;  /* 0x0000003b0600780c */ /* 0x000fc40003f24270 */
[----:B------:R-:W-:-:S11]  /*e550*/  PRMT R7, RZ, 0x7610, R7 ;  /* 0x00007610ff077816 */ /* 0x000fd60000000007 */
[----:B0-----:R-:W-:-:S04]  /*e560*/  @P1 LOP3.LUT R9, R9, R8, RZ, 0x3c, !PT ;  /* 0x0000000809091212 */ /* 0x001fc800078e3cff */
[----:B------:R-:W-:-:S04]  /*e570*/  @P1 LOP3.LUT R8, R9, R8, RZ, 0x3c, !PT ;  /* 0x0000000809081212 */ /* 0x000fc800078e3cff */
[----:B------:R-:W-:-:S05]  /*e580*/  @P1 LOP3.LUT R9, R9, R8, RZ, 0x3c, !PT ;  /* 0x0000000809091212 */ /* 0x000fca00078e3cff */
[----:B------:R-:W4:Y:S04]  /*e590*/  @P1 LDG.E.U16 R7, desc[UR12][R8.64] ;  /* 0x0000000c08071981 */ /* 0x000f28000c1e1500 */
[----:B--2---:R-:W-:Y:S04]  /*e5a0*/  STL [R1+0x145c], R19 ;  /* 0x00145c1301007387 */ /* 0x004fe80000100800 */
[----:B----4-:R0:W-:Y:S04]  /*e5b0*/  STL [R1+0xc0], R7 ;  /* 0x0000c00701007387 */ /* 0x0101e80000100800 */
[----:B0-----:R-:W2:Y:S04]  /*e5c0*/  LDL.LU R7, [R1+0x14d0] ;  /* 0x0014d00001077983 */ /* 0x001ea80000300800 */
[----:B------:R-:W4:Y:S04]  /*e5d0*/  LDL R8, [R1+0x484] ;  /* 0x0004840001087983 */ /* 0x000f280000100800 */
[----:B------:R-:W4:Y:S01]  /*e5e0*/  LDL R9, [R1+0x488] ;  /* 0x0004880001097983 */ /* 0x000f220000100800 */
[----:B------:R-:W-:-:S02]  /*e5f0*/  PRMT R27, RZ, 0x7610, R27 ;  /* 0x00007610ff1b7816 */ /* 0x000fc4000000001b */
[----:B----4-:R-:W-:-:S04]  /*e600*/  @P1 LOP3.LUT R9, R9, R8, RZ, 0x3c, !PT ;  /* 0x0000000809091212 */ /* 0x010fc800078e3cff */
[----:B------:R-:W-:-:S04]  /*e610*/  @P1 LOP3.LUT R8, R9, R8, RZ, 0x3c, !PT ;  /* 0x0000000809081212 */ /* 0x000fc800078e3cff */
[----:B------:R-:W-:-:S05]  /*e620*/  @P1 LOP3.LUT R9, R9, R8, RZ, 0x3c, !PT ;  /* 0x0000000809091212 */ /* 0x000fca00078e3cff */
[----:B------:R0:W4:Y:S04]  /*e630*/  @P1 LDG.E.U16 R27, desc[UR12][R8.64] ;  /* 0x0000000c081b1981 */ /* 0x000128000c1e1500 */
[----:B------:R-:W0:Y:S04]  /*e640*/  LDL R8, [R1+0x47c] ;  /* 0x00047c0001087983 */ /* 0x000e280000100800 */
[----:B------:R-:W0:Y:S01]  /*e650*/  LDL R9, [R1+0x480] ;  /* 0x0004800001097983 */ /* 0x000e220000100800 */
[----:B------:R-:W-:Y:S02]  /*e660*/  ISETP.GT.AND P0, PT, R6, 0x3c, PT ;  /* 0x0000003c0600780c */ /* 0x000fe40003f04270 */
[----:B--2---:R-:W-:-:S11]  /*e670*/  PRMT R7, RZ, 0x7610, R7 ;  /* 0x00007610ff077816 */ /* 0x004fd60000000007 */
[----:B0-----:R-:W-:-:S04]  /*e680*/  @P0 LOP3.LUT R9, R9, R8, RZ, 0x3c, !PT ;  /* 0x0000000809090212 */ /* 0x001fc800078e3cff */
[----:B------:R-:W-:-:S04]  /*e690*/  @P0 LOP3.LUT R8, R9, R8, RZ, 0x3c, !PT ;  /* 0x0000000809080212 */ /* 0x000fc800078e3cff */
[----:B------:R-:W-:-:S05]  /*e6a0*/  @P0 LOP3.LUT R9, R9, R8, RZ, 0x3c, !PT ;  /* 0x0000000809090212 */ /* 0x000fca00078e3cff */
[----:B------:R-:W2:Y:S04]  /*e6b0*/  @P0 LDG.E.U16 R7, desc[UR12][R8.64] ;  /* 0x0000000c08070981 */ /* 0x000ea8000c1e1500 */
[----:B----4-:R0:W-:Y:S04]  /*e6c0*/  STL [R1+0xbc], R27 ;  /* 0x0000bc1b01007387 */ /* 0x0101e80000100800 */
[----:B0-----:R-:W4:Y:S04]  /*e6d0*/  LDL R27, [R1+0x460] ;  /* 0x00046000011b7983 */ /* 0x001f280000100800 */
[----:B--2---:R0:W-:Y:S04]  /*e6e0*/  STL [R1+0xb8], R7 ;  /* 0x0000b80701007387 */ /* 0x0041e80000100800 */
[----:B0-----:R-:W2:Y:S04]  /*e6f0*/  LDL.LU R7, [R1+0x14cc] ;  /* 0x0014cc0001077983 */ /* 0x001ea80000300800 */
[----:B------:R-:W4:Y:S01]  /*e700*/  LDL R9, [R1+0x474] ;  /* 0x0004740001097983 */ /* 0x000f220000100800 */
[----:B---3--:R-:W-:-:S03]  /*e710*/  @P0 IMAD.MOV.U32 R8, RZ, RZ, R26 ;  /* 0x000000ffff080224 */ /* 0x008fc600078e001a */
[----:B------:R-:W3:Y:S01]  /*e720*/  LDL R26, [R1+0x458] ;  /* 0x00045800011a7983 */ /* 0x000ee20000100800 */
[----:B--2---:R-:W-:-:S06]  /*e730*/  PRMT R7, RZ, 0x7610, R7 ;  /* 0x00007610ff077816 */ /* 0x004fcc0000000007 */
[----:B----4-:R-:W2:Y:S01]  /*e740*/  @P0 LDG.E.U16 R7, desc[UR12][R8.64] ;  /* 0x0000000c08070981 */ /* 0x010ea2000c1e1500 */
        /* <DEDUP_REMOVED lines=10> */
[----:B------:R-:W4:Y:S04]  /*e7f0*/  LDL R8, [R1+0x464] ;  /* 0x0004640001087983 */ /* 0x000f280000100800 */
[----:B------:R-:W4:Y:S01]  /*e800*/  LDL R9, [R1+0x468] ;  /* 0x0004680001097983 */ /* 0x000f220000100800 */
[----:B------:R-:W-:Y:S02]  /*e810*/  PRMT R0, RZ, 0x7610, R0 ;  /* 0x00007610ff007816 */ /* 0x000fe40000000000 */
[----:B------:R-:W-:Y:S01]  /*e820*/  ISETP.GT.AND P0, PT, R6, 0x3e, PT ;  /* 0x0000003e0600780c */ /* 0x000fe20003f04270 */
[----:B--2---:R0:W-:Y:S01]  /*e830*/  STL [R1+0xb0], R7 ;  /* 0x0000b00701007387 */ /* 0x0041e20000100800 */
[----:B------:R-:W-:-:S03]  /*e840*/  PRMT R14, RZ, 0x7610, R14 ;  /* 0x00007610ff0e7816 */ /* 0x000fc6000000000e */
[----:B0-----:R-:W2:Y:S01]  /*e850*/  LDL R7, [R1+0x450] ;  /* 0x0004500001077983 */ /* 0x001ea20000100800 */
[----:B----4-:R-:W-:-:S04]  /*e860*/  @P1 LOP3.LUT R9, R9, R8, RZ, 0x3c, !PT ;  /* 0x0000000809091212 */ /* 0x010fc800078e3cff */
[----:B------:R-:W-:-:S04]  /*e870*/  @P1 LOP3.LUT R8, R9, R8, RZ, 0x3c, !PT ;  /* 0x0000000809081212 */ /* 0x000fc800078e3cff */
[----:B------:R-:W-:-:S05]  /*e880*/  @P1 LOP3.LUT R9, R9, R8, RZ, 0x3c, !PT ;  /* 0x0000000809091212 */ /* 0x000fca00078e3cff */
[----:B------:R0:W4:Y:S04]  /*e890*/  @P1 LDG.E.U16 R0, desc[UR12][R8.64] ;  /* 0x0000000c08001981 */ /* 0x000128000c1e1500 */
[----:B------:R-:W2:Y:S01]  /*e8a0*/  LDL R9, [R1+0x45c] ;  /* 0x00045c0001097983 */ /* 0x000ea20000100800 */
[----:B0-----:R-:W-:-:S05]  /*e8b0*/  @P0 IMAD.MOV.U32 R8, RZ, RZ, R27 ;  /* 0x000000ffff080224 */ /* 0x001fca00078e001b */
[----:B--2---:R-:W2:Y:S01]  /*e8c0*/  @P0 LDG.E.U16 R14, desc[UR12][R8.64] ;  /* 0x0000000c080e0981 */ /* 0x004ea2000c1e1500 */
[----:B------:R-:W-:-:S03]  /*e8d0*/  PRMT R21, RZ, 0x7610, R21 ;  /* 0x00007610ff157816 */ /* 0x000fc60000000015 */
[----:B--2---:R0:W-:Y:S04]  /*e8e0*/  STL [R1+0xa8], R14 ;  /* 0x0000a80e01007387 */ /* 0x0041e80000100800 */
[----:B------:R-:W2:Y:S01]  /*e8f0*/  LDL R9, [R1+0x454] ;  /* 0x0004540001097983 */ /* 0x000ea20000100800 */
[----:B---3--:R-:W-:Y:S01]  /*e900*/  @P0 IMAD.MOV.U32 R8, RZ, RZ, R26 ;  /* 0x000000ffff080224 */ /* 0x008fe200078e001a */
[----:B------:R-:W-:Y:S02]  /*e910*/  ISETP.GT.AND P1, PT, R6, 0x3f, PT ;  /* 0x0000003f0600780c */ /* 0x000fe40003f24270 */
[----:B------:R-:W3:Y:S01]  /*e920*/  LDL R27, [R1+0xa18] ;  /* 0x000a1800011b7983 */ /* 0x000ee20000100800 */
[----:B0-----:R-:W0:Y:S03]  /*e930*/  S2R R14, SR_TID.X ;  /* 0x00000000000e7919 */ /* 0x001e260000002100 */
[----:B------:R-:W3:Y:S04]  /*e940*/  LDL R26, [R1+0x848] ;  /* 0x00084800011a7983 */ /* 0x000ee80000100800 */
[----:B--2---:R-:W2:Y:S01]  /*e950*/  @P0 LDG.E.U16 R21, desc[UR12][R8.64] ;  /* 0x0000000c08150981 */ /* 0x004ea2000c1e1500 */
[----:B0-----:R-:W-:-:S04]  /*e960*/  LOP3.LUT R14, R14, 0x3f, RZ, 0xc0, !PT ;  /* 0x0000003f0e0e7812 */ /* 0x001fc800078ec0ff */
[----:B------:R-:W-:Y:S01]  /*e970*/  ISETP.GE.AND P0, PT, R14, R6, PT ;  /* 0x000000060e00720c */ /* 0x000fe20003f06270 */
[----:B--2---:R0:W-:Y:S04]  /*e980*/  STL [R1+0xa4], R21 ;  /* 0x0000a41501007387 */ /* 0x0041e80000100800 */
[----:B------:R-:W2:Y:S01]  /*e990*/  LDL R6, [R1+0x44c] ;  /* 0x00044c0001067983 */ /* 0x000ea20000100800 */
[----:B------:R-:W-:-:S03]  /*e9a0*/  PRMT R28, RZ, 0x7610, R28 ;  /* 0x00007610ff1c7816 */ /* 0x000fc6000000001c */
[----:B0-----:R-:W3:Y:S01]  /*e9b0*/  LDL R21, [R1+0x9b0] ;  /* 0x0009b00001157983 */ /* 0x001ee20000100800 */
        /* <DEDUP_REMOVED lines=13> */
[----:B------:R-:W2:Y:S01]  /*ea90*/  LDL R7, [R1+0xa10] ;  /* 0x000a100001077983 */ /* 0x000ea20000100800 */
[----:B------:R-:W-:Y:S01]  /*eaa0*/  PRMT R28, RZ, 0x7610, R28 ;  /* 0x00007610ff1c7816 */ /* 0x000fe2000000001c */
[----:B---3--:R-:W-:Y:S01]  /*eab0*/  @!P0 IMAD.MOV.U32 R6, RZ, RZ, R27 ;  /* 0x000000ffff068224 */ /* 0x008fe200078e001b */
[----:B------:R-:W-:Y:S06]  /*eac0*/  BAR.SYNC.DEFER_BLOCKING 0x0 ;  /* 0x0000000000007b1d */ /* 0x000fec0000010000 */
[----:B--2---:R-:W2:Y:S04]  /*ead0*/  @!P0 LDG.E.U16 R28, desc[UR12][R6.64] ;  /* 0x0000000c061c8981 */ /* 0x004ea8000c1e1500 */
[----:B------:R0:W-:Y:S04]  /*eae0*/  STL [R1+0x9c], R22 ;  /* 0x00009c1601007387 */ /* 0x0001e80000100800 */
[----:B0-----:R-:W3:Y:S04]  /*eaf0*/  LDL.LU R22, [R1+0x14] ;  /* 0x0000140001167983 */ /* 0x001ee80000300800 */
[----:B------:R-:W3:Y:S04]  /*eb00*/  LDL.LU R27, [R1+0x18] ;  /* 0x00001800011b7983 */ /* 0x000ee80000300800 */
[----:B--2---:R0:W-:Y:S04]  /*eb10*/  STL [R1+0x98], R28 ;  /* 0x0000981c01007387 */ /* 0x0041e80000100800 */
[----:B0-----:R-:W2:Y:S04]  /*eb20*/  LDL.LU R28, [R1+0x14c0] ;  /* 0x0014c000011c7983 */ /* 0x001ea80000300800 */
[----:B------:R-:W3:Y:S01]  /*eb30*/  LDL R7, [R1+0x440] ;  /* 0x0004400001077983 */ /* 0x000ee20000100800 */
[----:B------:R-:W-:-:S03]  /*eb40*/  @!P0 IMAD.MOV.U32 R6, RZ, RZ, R26 ;  /* 0x000000ffff068224 */ /* 0x000fc600078e001a */
[----:B------:R-:W4:Y:S01]  /*eb50*/  LDL.LU R26, [R1+0x4] ;  /* 0x00000400011a7983 */ /* 0x000f220000300800 */
[----:B--2---:R-:W-:-:S06]  /*eb60*/  PRMT R28, RZ, 0x7610, R28 ;  /* 0x00007610ff1c7816 */ /* 0x004fcc000000001c */
[----:B---3--:R-:W2:Y:S04]  /*eb70*/  @!P0 LDG.E.U16 R28, desc[UR12][R6.64] ;  /* 0x0000000c061c8981 */ /* 0x008ea8000c1e1500 */
        /* <DEDUP_REMOVED lines=9> */
[----:B------:R-:W3:Y:S04]  /*ec10*/  LDL R6, [R1+0x96c] ;  /* 0x00096c0001067983 */ /* 0x000ee80000100800 */
[----:B------:R-:W3:Y:S01]  /*ec20*/  LDL R7, [R1+0x970] ;  /* 0x0009700001077983 */ /* 0x000ee20000100800 */
[----:B--2---:R-:W-:-:S02]  /*ec30*/  PRMT R28, RZ, 0x7610, R28 ;  /* 0x00007610ff1c7816 */ /* 0x004fc4000000001c */
[----:B---3--:R-:W-:-:S04]  /*ec40*/  @!P0 LOP3.LUT R7, R7, R6, RZ, 0x3c, !PT ;  /* 0x0000000607078212 */ /* 0x008fc800078e3cff */
[----:B------:R-:W-:-:S04]  /*ec50*/  @!P0 LOP3.LUT R6, R7, R6, RZ, 0x3c, !PT ;  /* 0x0000000607068212 */ /* 0x000fc800078e3cff */
[----:B------:R-:W-:-:S05]  /*ec60*/  @!P0 LOP3.LUT R7, R7, R6, RZ, 0x3c, !PT ;  /* 0x0000000607078212 */ /* 0x000fca00078e3cff */
[----:B------:R-:W2:Y:S04]  /*ec70*/  @!P0 LDG.E.U16 R28, desc[UR12][R6.64] ;  /* 0x0000000c061c8981 */ /* 0x000ea8000c1e1500 */
        /* <DEDUP_REMOVED lines=37> */
[----:B------:R-:W2:Y:S04]  /*eed0*/  LDL R6, [R1+0x9d8] ;  /* 0x0009d80001067983 */ /* 0x000ea80000100800 */
[----:B------:R-:W2:Y:S01]  /*eee0*/  LDL R7, [R1+0xa0c] ;  /* 0x000a0c0001077983 */ /* 0x000ea20000100800 */
[----:B0-----:R-:W0:Y:S02]  /*eef0*/  S2R R28, SR_TID.X ;  /* 0x00000000001c7919 */ /* 0x001e240000002100 */
[----:B0-----:R-:W-:-:S05]  /*ef00*/  LOP3.LUT R28, R28, 0x3f, RZ, 0xc0, !PT ;  /* 0x0000003f1c1c7812 */ /* 0x001fca00078ec0ff */
[----:B------:R-:W-:-:S05]  /*ef10*/  IMAD.SHL.U32 R28, R28, 0x2, RZ ;  /* 0x000000021c1c7824 */ /* 0x000fca00078e00ff */
[----:B------:R0:W-:Y:S02]  /*ef20*/  STS.U16 [R28+UR5], R22 ;  /* 0x000000161c007988 */ /* 0x0001e40008000405 */
[----:B0-----:R-:W-:Y:S02]  /*ef30*/  PRMT R28, RZ, 0x7610, R28 ;  /* 0x00007610ff1c7816 */ /* 0x001fe4000000001c */
[----:B------:R-:W3:Y:S01]  /*ef40*/  LDL.LU R22, [R1+0x14a4] ;  /* 0x0014a40001167983 */ /* 0x000ee20000300800 */
[----:B--2---:R-:W-:-:S04]  /*ef50*/  @!P0 LOP3.LUT R7, R7, R6, RZ, 0x3c, !PT ;  /* 0x0000000607078212 */ /* 0x004fc800078e3cff */
        /* <DEDUP_REMOVED lines=9> */
[----:B------:R0:W-:Y:S02]  /*eff0*/  STS.U16 [R28+UR5+0x80], R27 ;  /* 0x0000801b1c007988 */ /* 0x0001e40008000405 */
        /* <DEDUP_REMOVED lines=12> */
[----:B----4-:R0:W-:Y:S02]  /*f0c0*/  STS.U16 [R28+UR5+0x800], R26 ;  /* 0x0008001a1c007988 */ /* 0x0101e40008000405 */
[----:B0-----:R-:W-:Y:S02]  /*f0d0*/  PRMT R28, RZ, 0x7610, R28 ;  /* 0x00007610ff1c7816 */ /* 0x001fe4000000001c */
[----:B------:R-:W4:Y:S01]  /*f0e0*/  LDL.LU R26, [R1+0x149c] ;  /* 0x00149c00011a7983 */ /* 0x000f220000300800 */
        /* <DEDUP_REMOVED lines=12> */
[----:B------:R-:W3:Y:S01]  /*f1b0*/  LDL R21, [R1+0x868] ;  /* 0x0008680001157983 */ /* 0x000ee20000100800 */
        /* <DEDUP_REMOVED lines=22> */
[----:B---3--:R0:W-:Y:S02]  /*f320*/  STS.U16 [R28+UR5+0x1080], R27 ;  /* 0x0010801b1c007988 */ /* 0x0081e40008000405 */
        /* <DEDUP_REMOVED lines=13> */
[----:B--2---:R-:W-:-:S04]  /*f400*/  @!P0 LOP3.LUT R7, R7, R6, RZ, 0x3c, !PT ;  /* 0x0000000607078212 */ /* 0x004fc800078e3cff */
[----:B------:R-:W-:-:S04]  /*f410*/  @!P0 LOP3.LUT R6, R7, R6, RZ, 0x3c, !PT ;  /* 0x0000000607068212 */ /* 0x000fc800078e3cff */
[----:B------:R-:W-:-:S05]  /*f420*/  @!P0 LOP3.LUT R7, R7, R6, RZ, 0x3c, !PT ;  /* 0x0000000607078212 */ /* 0x000fca00078e3cff */
[----:B------:R-:W2:Y:S04]  /*f430*/  @!P0 LDG.E.U16 R28, desc[UR12][R6.64] ;  /* 0x0000000c061c8981 */ /* 0x000ea8000c1e1500 */
[----:B--2---:R0:W-:Y:S04]  /*f440*/  STL [R1+0x60], R28 ;  /* 0x0000601c01007387 */ /* 0x0041e80000100800 */
[----:B------:R-:W2:Y:S01]  /*f450*/  LDL R7, [R1+0x864] ;  /* 0x0008640001077983 */ /* 0x000ea20000100800 */
[----:B0-----:R-:W0:Y:S01]  /*f460*/  S2R R28, SR_TID.X ;  /* 0x00000000001c7919 */ /* 0x001e220000002100 */
[----:B------:R-:W-:-:S02]  /*f470*/  @!P0 IMAD.MOV.U32 R6, RZ, RZ, R21 ;  /* 0x000000ffff068224 */ /* 0x000fc400078e0015 */
[----:B------:R-:W3:Y:S01]  /*f480*/  LDL R21, [R1+0x960] ;  /* 0x0009600001157983 */ /* 0x000ee20000100800 */
[----:B0-----:R-:W-:-:S05]  /*f490*/  LOP3.LUT R28, R28, 0x3f, RZ, 0xc0, !PT ;  /* 0x0000003f1c1c7812 */ /* 0x001fca00078ec0ff */
[----:B------:R-:W-:-:S05]  /*f4a0*/  IMAD.SHL.U32 R28, R28, 0x2, RZ ;  /* 0x000000021c1c7824 */ /* 0x000fca00078e00ff */
[----:B------:R0:W-:Y:S02]  /*f4b0*/  STS.U16 [R28+UR5+0x1880], R23 ;  /* 0x001880171c007988 */ /* 0x0001e40008000405 */
[----:B0-----:R-:W-:-:S06]  /*f4c0*/  PRMT R28, RZ, 0x7610, R28 ;  /* 0x00007610ff1c7816 */ /* 0x001fcc000000001c */
[----:B--2---:R-:W2:Y:S04]  /*f4d0*/  @!P0 LDG.E.U16 R28, desc[UR12][R6.64] ;  /* 0x0000000c061c8981 */ /* 0x004ea8000c1e1500 */
        /* <DEDUP_REMOVED lines=15> */
[----:B------:R-:W-:Y:S01]  /*f5d0*/  PRMT R24, RZ, 0x7610, R24 ;  /* 0x00007610ff187816 */ /* 0x000fe20000000018 */
[----:B0-----:R-:W0:Y:S01]  /*f5e0*/  S2R R28, SR_TID.X ;  /* 0x00000000001c7919 */ /* 0x001e220000002100 */
[----:B--2---:R-:W-:-:S04]  /*f5f0*/  @!P0 LOP3.LUT R7, R7, R6, RZ, 0x3c, !PT ;  /* 0x0000000607078212 */ /* 0x004fc800078e3cff */
[----:B------:R-:W-:-:S04]  /*f600*/  @!P0 LOP3.LUT R6, R7, R6, RZ, 0x3c, !PT ;  /* 0x0000000607068212 */ /* 0x000fc800078e3cff */
[----:B------:R-:W-:-:S05]  /*f610*/  @!P0 LOP3.LUT R7, R7, R6, RZ, 0x3c, !PT ;  /* 0x0000000607078212 */ /* 0x000fca00078e3cff */
[----:B------:R1:W2:Y:S04]  /*f620*/  @!P0 LDG.E.U16 R24, desc[UR12][R6.64] ;  /* 0x0000000c06188981 */ /* 0x0002a8000c1e1500 */
[----:B------:R-:W1:Y:S04]  /*f630*/  LDL R6, [R1+0x99c] ;  /* 0x00099c0001067983 */ /* 0x000e680000100800 */
[----:B------:R-:W1:Y:S01]  /*f640*/  LDL R7, [R1+0x9a0] ;  /* 0x0009a00001077983 */ /* 0x000e620000100800 */
[----:B0-----:R-:W-:-:S05]  /*f650*/  LOP3.LUT R28, R28, 0x3f, RZ, 0xc0, !PT ;  /* 0x0000003f1c1c7812 */ /* 0x001fca00078ec0ff */
[----:B------:R-:W-:-:S05]  /*f660*/  IMAD.SHL.U32 R28, R28, 0x2, RZ ;  /* 0x000000021c1c7824 */ /* 0x000fca00078e00ff */
[----:B------:R-:W-:Y:S04]  /*f670*/  STS.U16 [R28+UR5+0x2080], R17 ;  /* 0x002080111c007988 */ /* 0x000fe80008000405 */
[----:B------:R0:W-:Y:S02]  /*f680*/  STS.U16 [R28+UR5+0x2800], R12 ;  /* 0x0028000c1c007988 */ /* 0x0001e40008000405 */
[----:B0-----:R-:W-:Y:S02]  /*f690*/  PRMT R28, RZ, 0x7610, R28 ;  /* 0x00007610ff1c7816 */ /* 0x001fe4000000001c */
[----:B-1----:R-:W-:-:S04]  /*f6a0*/  @!P0 LOP3.LUT R7, R7, R6, RZ, 0x3c, !PT ;  /* 0x0000000607078212 */ /* 0x002fc800078e3cff */
[----:B------:R-:W-:-:S04]  /*f6b0*/  @!P0 LOP3.LUT R6, R7, R6, RZ, 0x3c, !PT ;  /* 0x0000000607068212 */ /* 0x000fc800078e3cff */
[----:B------:R-:W-:-:S05]  /*f6c0*/  @!P0 LOP3.LUT R7, R7, R6, RZ, 0x3c, !PT ;  /* 0x0000000607078212 */ /* 0x000fca00078e3cff */
[----:B------:R-:W4:Y:S04]  /*f6d0*/  @!P0 LDG.E.U16 R28, desc[UR12][R6.64] ;  /* 0x0000000c061c8981 */ /* 0x000f28000c1e1500 */
[----:B--2---:R0:W-:Y:S04]  /*f6e0*/  STL [R1+0x54], R24 ;  /* 0x0000541801007387 */ /* 0x0041e80000100800 */
[----:B0-----:R-:W2:Y:S04]  /*f6f0*/  LDL.LU R24, [R1+0x24] ;  /* 0x0000240001187983 */ /* 0x001ea80000300800 */
[----:B----4-:R0:W-:Y:S04]  /*f700*/  STL [R1+0x50], R28 ;  /* 0x0000501c01007387 */ /* 0x0101e80000100800 */
[----:B------:R-:W4:Y:S01]  /*f710*/  LDL R7, [R1+0x95c] ;  /* 0x00095c0001077983 */ /* 0x000f220000100800 */
[----:B------:R-:W-:Y:S01]  /*f720*/  PRMT R20, RZ, 0x7610, R20 ;  /* 0x00007610ff147816 */ /* 0x000fe20000000014 */
[----:B---3--:R-:W-:-:S02]  /*f730*/  @!P0 IMAD.MOV.U32 R6, RZ, RZ, R21 ;  /* 0x000000ffff068224 */ /* 0x008fc400078e0015 */
[----:B------:R-:W3:Y:S04]  /*f740*/  LDL.LU R21, [R1+0x28] ;  /* 0x0000280001157983 */ /* 0x000ee80000300800 */
[----:B----4-:R1:W4:Y:S04]  /*f750*/  @!P0 LDG.E.U16 R20, desc[UR12][R6.64] ;  /* 0x0000000c06148981 */ /* 0x010328000c1e1500 */
[----:B------:R-:W1:Y:S04]  /*f760*/  LDL R6, [R1+0x91c] ;  /* 0x00091c0001067983 */ /* 0x000e680000100800 */
[----:B------:R-:W1:Y:S01]  /*f770*/  LDL R7, [R1+0x920] ;  /* 0x0009200001077983 */ /* 0x000e620000100800 */
[----:B------:R-:W-:Y:S01]  /*f780*/  PRMT R25, RZ, 0x7610, R25 ;  /* 0x00007610ff197816 */ /* 0x000fe20000000019 */
[----:B0-----:R-:W0:Y:S01]  /*f790*/  S2R R28, SR_TID.X ;  /* 0x00000000001c7919 */ /* 0x001e220000002100 */
[----:B-1----:R-:W-:-:S04]  /*f7a0*/  @!P0 LOP3.LUT R7, R7, R6, RZ, 0x3c, !PT ;  /* 0x0000000607078212 */ /* 0x002fc800078e3cff */
[----:B------:R-:W-:-:S04]  /*f7b0*/  @!P0 LOP3.LUT R6, R7, R6, RZ, 0x3c, !PT ;  /* 0x0000000607068212 */ /* 0x000fc800078e3cff */
[----:B------:R-:W-:-:S05]  /*f7c0*/  @!P0 LOP3.LUT R7, R7, R6, RZ, 0x3c, !PT ;  /* 0x0000000607078212 */ /* 0x000fca00078e3cff */
[----:B------:R-:W2:Y:S01]  /*f7d0*/  @!P0 LDG.E.U16 R25, desc[UR12][R6.64] ;  /* 0x0000000c06198981 */ /* 0x000ea2000c1e1500 */
[----:B0-----:R-:W-:-:S05]  /*f7e0*/  LOP3.LUT R28, R28, 0x3f, RZ, 0xc0, !PT ;  /* 0x0000003f1c1c7812 */ /* 0x001fca00078ec0ff */
[----:B------:R-:W-:Y:S01]  /*f7f0*/  IMAD.SHL.U32 R28, R28, 0x2, RZ ;  /* 0x000000021c1c7824 */ /* 0x000fe200078e00ff */
[----:B----4-:R0:W-:Y:S04]  /*f800*/  STL [R1+0x4c], R20 ;  /* 0x00004c1401007387 */ /* 0x0101e80000100800 */
[----:B------:R1:W-:Y:S04]  /*f810*/  STS.U16 [R28+UR5+0x3000], R5 ;  /* 0x003000051c007988 */ /* 0x0003e80008000405 */
[----:B0-----:R-:W4:Y:S04]  /*f820*/  LDL.LU R20, [R1+0x1c] ;  /* 0x00001c0001147983 */ /* 0x001f280000300800 */
[----:B-1----:R-:W3:Y:S04]  /*f830*/  LDL R5, [R1+0x8e0] ;  /* 0x0008e00001057983 */ /* 0x002ee80000100800 */
[----:B------:R-:W-:Y:S04]  /*f840*/  STS.U16 [R28+UR5+0x3080], R4 ;  /* 0x003080041c007988 */ /* 0x000fe80008000405 */
[----:B--2---:R0:W-:Y:S04]  /*f850*/  STL [R1+0x48], R25 ;  /* 0x0000481901007387 */ /* 0x0041e80000100800 */
[----:B0-----:R-:W2:Y:S04]  /*f860*/  LDL.LU R25, [R1+0x20] ;  /* 0x0000200001197983 */ /* 0x001ea80000300800 */
[----:B------:R-:W3:Y:S04]  /*f870*/  LDL R4, [R1+0x8dc] ;  /* 0x0008dc0001047983 */ /* 0x000ee80000100800 */
[----:B------:R0:W-:Y:S02]  /*f880*/  STS.U16 [R28+UR5+0x2880], R11 ;  /* 0x0028800b1c007988 */ /* 0x0001e40008000405 */
[----:B0-----:R-:W-:-:S02]  /*f890*/  PRMT R28, RZ, 0x7610, R28 ;  /* 0x00007610ff1c7816 */ /* 0x001fc4000000001c */
[----:B---3--:R-:W-:-:S04]  /*f8a0*/  @!P0 LOP3.LUT R5, R5, R4, RZ, 0x3c, !PT ;  /* 0x0000000405058212 */ /* 0x008fc800078e3cff */
[----:B------:R-:W-:-:S04]  /*f8b0*/  @!P0 LOP3.LUT R4, R5, R4, RZ, 0x3c, !PT ;  /* 0x0000000405048212 */ /* 0x000fc800078e3cff */
[----:B------:R-:W-:-:S05]  /*f8c0*/  @!P0 LOP3.LUT R5, R5, R4, RZ, 0x3c, !PT ;  /* 0x0000000405058212 */ /* 0x000fca00078e3cff */
[----:B------:R-:W3:Y:S04]  /*f8d0*/  @!P0 LDG.E.U16 R28, desc[UR12][R4.64] ;  /* 0x0000000c041c8981 */ /* 0x000ee8000c1e1500 */
[----:B---3--:R0:W-:Y:S04]  /*f8e0*/  STL [R1+0x44], R28 ;  /* 0x0000441c01007387 */ /* 0x0081e80000100800 */
[----:B------:R-:W3:Y:S04]  /*f8f0*/  LDL R4, [R1+0x89c] ;  /* 0x00089c0001047983 */ /* 0x000ee80000100800 */
[----:B------:R-:W3:Y:S01]  /*f900*/  LDL R5, [R1+0x8a0] ;  /* 0x0008a00001057983 */ /* 0x000ee20000100800 */
[----:B------:R-:W-:Y:S01]  /*f910*/  PRMT R29, RZ, 0x7610, R29 ;  /* 0x00007610ff1d7816 */ /* 0x000fe2000000001d */
[----:B0-----:R-:W0:Y:S01]  /*f920*/  S2R R28, SR_TID.X ;  /* 0x00000000001c7919 */ /* 0x001e220000002100 */
[----:B---3--:R-:W-:-:S04]  /*f930*/  @!P0 LOP3.LUT R5, R5, R4, RZ, 0x3c, !PT ;  /* 0x0000000405058212 */ /* 0x008fc800078e3cff */
[----:B------:R-:W-:-:S04]  /*f940*/  @!P0 LOP3.LUT R4, R5, R4, RZ, 0x3c, !PT ;  /* 0x0000000405048212 */ /* 0x000fc800078e3cff */
[----:B------:R-:W-:-:S05]  /*f950*/  @!P0 LOP3.LUT R5, R5, R4, RZ, 0x3c, !PT ;  /* 0x0000000405058212 */ /* 0x000fca00078e3cff */
[----:B------:R-:W3:Y:S01]  /*f960*/  @!P0 LDG.E.U16 R29, desc[UR12][R4.64] ;  /* 0x0000000c041d8981 */ /* 0x000ee2000c1e1500 */
[----:B0-----:R-:W-:-:S05]  /*f970*/  LOP3.LUT R28, R28, 0x3f, RZ, 0xc0, !PT ;  /* 0x0000003f1c1c7812 */ /* 0x001fca00078ec0ff */
[----:B------:R-:W-:-:S05]  /*f980*/  IMAD.SHL.U32 R28, R28, 0x2, RZ ;  /* 0x000000021c1c7824 */ /* 0x000fca00078e00ff */
[----:B------:R0:W-:Y:S04]  /*f990*/  STS.U16 [R28+UR5+0x3800], R3 ;  /* 0x003800031c007988 */ /* 0x0001e80008000405 */
[----:B------:R-:W-:Y:S04]  /*f9a0*/  STS.U16 [R28+UR5+0x3880], R2 ;  /* 0x003880021c007988 */ /* 0x000fe80008000405 */
[----:B0-----:R-:W2:Y:S04]  /*f9b0*/  LDL R3, [R1+0x9dc] ;  /* 0x0009dc0001037983 */ /* 0x001ea80000100800 */
[----:B---3--:R0:W-:Y:S04]  /*f9c0*/  STL [R1+0x40], R29 ;  /* 0x0000401d01007387 */ /* 0x0081e80000100800 */
[----:B0-----:R-:W3:Y:S04]  /*f9d0*/  LDL.LU R29, [R1+0x10] ;  /* 0x00001000011d7983 */ /* 0x001ee80000300800 */
[----:B------:R-:W2:Y:S01]  /*f9e0*/  LDL R2, [R1+0x860] ;  /* 0x0008600001027983 */ /* 0x000ea20000100800 */
[----:B------:R-:W-:-:S02]  /*f9f0*/  PRMT R18, RZ, 0x7610, R18 ;  /* 0x00007610ff127816 */ /* 0x000fc40000000012 */
[----:B--2---:R-:W-:-:S04]  /*fa00*/  @!P0 LOP3.LUT R3, R3, R2, RZ, 0x3c, !PT ;  /* 0x0000000203038212 */ /* 0x004fc800078e3cff */
[----:B------:R-:W-:-:S04]  /*fa10*/  @!P0 LOP3.LUT R2, R3, R2, RZ, 0x3c, !PT ;  /* 0x0000000203028212 */ /* 0x000fc800078e3cff */
[----:B------:R-:W-:-:S05]  /*fa20*/  @!P0 LOP3.LUT R3, R3, R2, RZ, 0x3c, !PT ;  /* 0x0000000203038212 */ /* 0x000fca00078e3cff */
[----:B------:R0:W2:Y:S04]  /*fa30*/  @!P0 LDG.E.U16 R18, desc[UR12][R2.64] ;  /* 0x0000000c02128981 */ /* 0x0000a8000c1e1500 */
[----:B------:R-:W0:Y:S04]  /*fa40*/  LDL R2, [R1+0x9e8] ;  /* 0x0009e80001027983 */ /* 0x000e280000100800 */
[----:B------:R-:W0:Y:S01]  /*fa50*/  LDL R3, [R1+0xa2c] ;  /* 0x000a2c0001037983 */ /* 0x000e220000100800 */
[----:B------:R-:W-:Y:S02]  /*fa60*/  PRMT R15, RZ, 0x7610, R15 ;  /* 0x00007610ff0f7816 */ /* 0x000fe4000000000f */
[----:B0-----:R-:W-:-:S04]  /*fa70*/  @!P0 LOP3.LUT R3, R3, R2, RZ, 0x3c, !PT ;  /* 0x0000000203038212 */ /* 0x001fc800078e3cff */
[----:B------:R-:W-:-:S04]  /*fa80*/  @!P0 LOP3.LUT R2, R3, R2, RZ, 0x3c, !PT ;  /* 0x0000000203028212 */ /* 0x000fc800078e3cff */
[----:B------:R-:W-:-:S05]  /*fa90*/  @!P0 LOP3.LUT R3, R3, R2, RZ, 0x3c, !PT ;  /* 0x0000000203038212 */ /* 0x000fca00078e3cff */
[----:B------:R-:W3:Y:S01]  /*faa0*/  @!P0 LDG.E.U16 R15, desc[UR12][R2.64] ;  /* 0x0000000c020f8981 */ /* 0x000ee2000c1e1500 */
[----:B------:R-:W-:-:S05]  /*fab0*/  IMAD.SHL.U32 R14, R14, 0x2, RZ ;  /* 0x000000020e0e7824 */ /* 0x000fca00078e00ff */
[----:B------:R-:W-:Y:S01]  /*fac0*/  LOP3.LUT R14, R14, 0x10, RZ, 0x3c, !PT ;  /* 0x000000100e0e7812 */ /* 0x000fe200078e3cff */
[----:B--2---:R0:W-:Y:S04]  /*fad0*/  STL [R1+0x3c], R18 ;  /* 0x00003c1201007387 */ /* 0x0041e80000100800 */
[----:B------:R1:W-:Y:S04]  /*fae0*/  STS.U16 [R14+UR5+0x100], R24 ;  /* 0x000100180e007988 */ /* 0x0003e80008000405 */
[----:B0-----:R-:W2:Y:S04]  /*faf0*/  LDL R18, [R1+0x918] ;  /* 0x0009180001127983 */ /* 0x001ea80000100800 */
[----:B-1----:R-:W2:Y:S04]  /*fb00*/  LDL.LU R24, [R1] ;  /* 0x0000000001187983 */ /* 0x002ea80000300800 */
[----:B------:R-:W-:Y:S04]  /*fb10*/  STS.U16 [R14+UR5+0x180], R21 ;  /* 0x000180150e007988 */ /* 0x000fe80008000405 */
[----:B---3--:R0:W-:Y:S04]  /*fb20*/  STL [R1+0x38], R15 ;  /* 0x0000380f01007387 */ /* 0x0081e80000100800 */
[----:B0-----:R-:W3:Y:S04]  /*fb30*/  LDL.LU R15, [R1+0x1498] ;  /* 0x00149800010f7983 */ /* 0x001ee80000300800 */
[----:B------:R-:W2:Y:S04]  /*fb40*/  LDL R2, [R1+0x83c] ;  /* 0x00083c0001027983 */ /* 0x000ea80000100800 */
[----:B------:R-:W2:Y:S04]  /*fb50*/  LDL R3, [R1+0x9cc] ;  /* 0x0009cc0001037983 */ /* 0x000ea80000100800 */
[----:B------:R-:W3:Y:S01]  /*fb60*/  LDL.LU R21, [R1+0x1494] ;  /* 0x0014940001157983 */ /* 0x000ee20000300800 */
[----:B--2---:R-:W-:-:S04]  /*fb70*/  @!P0 LOP3.LUT R3, R3, R2, RZ, 0x3c, !PT ;  /* 0x0000000203038212 */ /* 0x004fc800078e3cff */
[C---:B------:R-:W-:Y:S02]  /*fb80*/  @!P0 LOP3.LUT R2, R3.reuse, R2, RZ, 0x3c, !PT ;  /* 0x0000000203028212 */ /* 0x040fe400078e3cff */
[----:B---3--:R-:W-:Y:S02]  /*fb90*/  PRMT R21, RZ, 0x7610, R21 ;  /* 0x00007610ff157816 */ /* 0x008fe40000000015 */
[----:B------:R-:W-:-:S05]  /*fba0*/  @!P0 LOP3.LUT R3, R3, R2, RZ, 0x3c, !PT ;  /* 0x0000000203038212 */ /* 0x000fca00078e3cff */
[----:B------:R-:W2:Y:S04]  /*fbb0*/  @!P0 LDG.E.U16 R21, desc[UR12][R2.64] ;  /* 0x0000000c02158981 */ /* 0x000ea8000c1e1500 */
[----:B----4-:R-:W-:Y:S04]  /*fbc0*/  STS.U16 [R14+UR5+0x900], R20 ;  /* 0x000900140e007988 */ /* 0x010fe80008000405 */
[----:B--2---:R0:W-:Y:S04]  /*fbd0*/  STL [R1+0x34], R21 ;  /* 0x0000341501007387 */ /* 0x0041e80000100800 */
[----:B0-----:R-:W2:Y:S04]  /*fbe0*/  LDL.LU R21, [R1+0x1490] ;  /* 0x0014900001157983 */ /* 0x001ea80000300800 */
[----:B------:R-:W3:Y:S04]  /*fbf0*/  LDL R2, [R1+0x994] ;  /* 0x0009940001027983 */ /* 0x000ee80000100800 */
[----:B------:R-:W3:Y:S04]  /*fc00*/  LDL R3, [R1+0x998] ;  /* 0x0009980001037983 */ /* 0x000ee80000100800 */
[----:B------:R-:W4:Y:S01]  /*fc10*/  LDL.LU R20, [R1+0x148c] ;  /* 0x00148c0001147983 */ /* 0x000f220000300800 */
[----:B---3--:R-:W-:-:S04]  /*fc20*/  @!P0 LOP3.LUT R3, R3, R2, RZ, 0x3c, !PT ;  /* 0x0000000203038212 */ /* 0x008fc800078e3cff */
[C---:B------:R-:W-:Y:S02]  /*fc30*/  @!P0 LOP3.LUT R2, R3.reuse, R2, RZ, 0x3c, !PT ;  /* 0x0000000203028212 */ /* 0x040fe400078e3cff */
[----:B----4-:R-:W-:Y:S02]  /*fc40*/  PRMT R20, RZ, 0x7610, R20 ;  /* 0x00007610ff147816 */ /* 0x010fe40000000014 */
[----:B------:R-:W-:-:S05]  /*fc50*/  @!P0 LOP3.LUT R3, R3, R2, RZ, 0x3c, !PT ;  /* 0x0000000203038212 */ /* 0x000fca00078e3cff */
[----:B------:R-:W3:Y:S04]  /*fc60*/  @!P0 LDG.E.U16 R20, desc[UR12][R2.64] ;  /* 0x0000000c02148981 */ /* 0x000ee8000c1e1500 */
[----:B------:R-:W-:Y:S04]  /*fc70*/  STS.U16 [R14+UR5+0x980], R25 ;  /* 0x000980190e007988 */ /* 0x000fe80008000405 */
[----:B---3--:R0:W-:Y:S04]  /*fc80*/  STL [R1+0x30], R20 ;  /* 0x0000301401007387 */ /* 0x0081e80000100800 */
[----:B0-----:R-:W3:Y:S04]  /*fc90*/  LDL.LU R20, [R1+0x1488] ;  /* 0x0014880001147983 */ /* 0x001ee80000300800 */
[----:B------:R-:W4:Y:S04]  /*fca0*/  LDL R2, [R1+0x954] ;  /* 0x0009540001027983 */ /* 0x000f280000100800 */
[----:B------:R-:W4:Y:S04]  /*fcb0*/  LDL R3, [R1+0x958] ;  /* 0x0009580001037983 */ /* 0x000f280000100800 */
[----:B------:R-:W2:Y:S01]  /*fcc0*/  LDL.LU R25, [R1+0x1484] ;  /* 0x0014840001197983 */ /* 0x000ea20000300800 */
[----:B----4-:R-:W-:-:S04]  /*fcd0*/  @!P0 LOP3.LUT R3, R3, R2, RZ, 0x3c, !PT ;  /* 0x0000000203038212 */ /* 0x010fc800078e3cff */
[C---:B------:R-:W-:Y:S02]  /*fce0*/  @!P0 LOP3.LUT R2, R3.reuse, R2, RZ, 0x3c, !PT ;  /* 0x0000000203028212 */ /* 0x040fe400078e3cff */
[----:B--2---:R-:W-:Y:S02]  /*fcf0*/  PRMT R25, RZ, 0x7610, R25 ;  /* 0x00007610ff197816 */ /* 0x004fe40000000019 */
[----:B------:R-:W-:-:S05]  /*fd00*/  @!P0 LOP3.LUT R3, R3, R2, RZ, 0x3c, !PT ;  /* 0x0000000203038212 */ /* 0x000fca00078e3cff */
[----:B------:R-:W2:Y:S04]  /*fd10*/  @!P0 LDG.E.U16 R25, desc[UR12][R2.64] ;  /* 0x0000000c02198981 */ /* 0x000ea8000c1e1500 */
[----:B--2---:R0:W-:Y:S04]  /*fd20*/  STL [R1+0x2c], R25 ;  /* 0x00002c1901007387 */ /* 0x0041e80000100800 */
[----:B0-----:R-:W2:Y:S04]  /*fd30*/  LDL.LU R25, [R1+0x1480] ;  /* 0x0014800001197983 */ /* 0x001ea80000300800 */
[----:B------:R-:W4:Y:S04]  /*fd40*/  LDL.LU R2, [R1+0xc] ;  /* 0x00000c0001027983 */ /* 0x000f280000300800 */
[----:B------:R-:W3:Y:S01]  /*fd50*/  LDL R3, [R1+0x914] ;  /* 0x0009140001037983 */ /* 0x000ee20000100800 */
[----:B--2---:R-:W-:-:S03]  /*fd60*/  PRMT R25, RZ, 0x7610, R25 ;  /* 0x00007610ff197816 */ /* 0x004fc60000000019 */
[----:B----4-:R0:W-:Y:S02]  /*fd70*/  STS.U16 [R14+UR5+0x1100], R2 ;  /* 0x001100020e007988 */ /* 0x0101e40008000405 */
[----:B0-----:R-:W-:Y:S02]  /*fd80*/  @!P0 IMAD.MOV.U32 R2, RZ, RZ, R18 ;  /* 0x000000ffff028224 */ /* 0x001fe400078e0012 */
[----:B------:R-:W2:Y:S04]  /*fd90*/  LDL R18, [R1+0xa28] ;  /* 0x000a280001127983 */ /* 0x000ea80000100800 */
[----:B---3--:R-:W3:Y:S04]  /*fda0*/  @!P0 LDG.E.U16 R25, desc[UR12][R2.64] ;  /* 0x0000000c02198981 */ /* 0x008ee8000c1e1500 */
        /* <DEDUP_REMOVED lines=13> */
[----:B------:R-:W4:Y:S04]  /*fe80*/  LDL R2, [R1+0x894] ;  /* 0x0008940001027983 */ /* 0x000f280000100800 */
[----:B------:R-:W4:Y:S01]  /*fe90*/  LDL R3, [R1+0x898] ;  /* 0x0008980001037983 */ /* 0x000f220000100800 */
[----:B---3--:R-:W-:-:S02]  /*fea0*/  PRMT R25, RZ, 0x7610, R25 ;  /* 0x00007610ff197816 */ /* 0x008fc40000000019 */
[----:B----4-:R-:W-:-:S04]  /*feb0*/  @!P0 LOP3.LUT R3, R3, R2, RZ, 0x3c, !PT ;  /* 0x0000000203038212 */ /* 0x010fc800078e3cff */
[----:B------:R-:W-:-:S04]  /*fec0*/  @!P0 LOP3.LUT R2, R3, R2, RZ, 0x3c, !PT ;  /* 0x0000000203028212 */ /* 0x000fc800078e3cff */
[----:B------:R-:W-:-:S05]  /*fed0*/  @!P0 LOP3.LUT R3, R3, R2, RZ, 0x3c, !PT ;  /* 0x0000000203038212 */ /* 0x000fca00078e3cff */
[----:B------:R-:W3:Y:S04]  /*fee0*/  @!P0 LDG.E.U16 R25, desc[UR12][R2.64] ;  /* 0x0000000c02198981 */ /* 0x000ee8000c1e1500 */
[----:B---3--:R0:W-:Y:S04]  /*fef0*/  STL [R1+0xc], R25 ;  /* 0x00000c1901007387 */ /* 0x0081e80000100800 */
[----:B0-----:R-:W3:Y:S04]  /*ff00*/  LDL.LU R25, [R1+0x1470] ;  /* 0x0014700001197983 */ /* 0x001ee80000300800 */
[----:B------:R-:W4:Y:S04]  /*ff10*/  LDL R2, [R1+0x85c] ;  /* 0x00085c0001027983 */ /* 0x000f280000100800 */
[----:B------:R-:W4:Y:S01]  /*ff20*/  LDL R3, [R1+0x9e4] ;  /* 0x0009e40001037983 */ /* 0x000f220000100800 */
[----:B------:R-:W-:-:S03]  /*ff30*/  PRMT R12, RZ, 0x7610, R12 ;  /* 0x00007610ff0c7816 */ /* 0x000fc6000000000c */
[----:B--2---:R-:W-:Y:S04]  /*ff40*/  STS.U16 [R14+UR5+0x1900], R29 ;  /* 0x0019001d0e007988 */ /* 0x004fe80008000405 */
[----:B------:R0:W-:Y:S04]  /*ff50*/  STS.U16 [R14+UR5+0x1980], R24 ;  /* 0x001980180e007988 */ /* 0x0001e80008000405 */
[----:B0-----:R-:W2:Y:S01]  /*ff60*/  LDL.LU R24, [R1+0x146c] ;  /* 0x00146c0001187983 */ /* 0x001ea20000300800 */
[----:B----4-:R-:W-:-:S04]  /*ff70*/  @!P0 LOP3.LUT R3, R3, R2, RZ, 0x3c, !PT ;  /* 0x0000000203038212 */ /* 0x010fc800078e3cff */
[----:B------:R-:W-:-:S04]  /*ff80*/  @!P0 LOP3.LUT R2, R3, R2, RZ, 0x3c, !PT ;  /* 0x0000000203028212 */ /* 0x000fc800078e3cff */
[----:B------:R-:W-:-:S05]  /*ff90*/  @!P0 LOP3.LUT R3, R3, R2, RZ, 0x3c, !PT ;  /* 0x0000000203038212 */ /* 0x000fca00078e3cff */
[----:B------:R0:W4:Y:S04]  /*ffa0*/  @!P0 LDG.E.U16 R12, desc[UR12][R2.64] ;  /* 0x0000000c020c8981 */ /* 0x000128000c1e1500 */
[----:B------:R-:W2:Y:S01]  /*ffb0*/  LDL R3, [R1+0x9f0] ;  /* 0x0009f00001037983 */ /* 0x000ea20000100800 */
[----:B------:R-:W-:Y:S01]  /*ffc0*/  PRMT R11, RZ, 0x7610, R11 ;  /* 0x00007610ff0b7816 */ /* 0x000fe2000000000b */
[----:B0-----:R-:W-:Y:S02]  /*ffd0*/  @!P0 IMAD.MOV.U32 R2, RZ, RZ, R18 ;  /* 0x000000ffff028224 */ /* 0x001fe400078e0012 */
[----:B----4-:R-:W-:Y:S01]  /*ffe0*/  STL [R1+0x1400], R12 ;  /* 0x0014000c01007387 */ /* 0x010fe20000100800 */
[----:B------:R-:W-:-:S03]  /*fff0*/  PRMT R20, RZ, 0x7610, R20 ;  /* 0x00007610ff147816 */ /* 0x000fc60000000014 */
[----:B------:R-:W4:Y:S04]  /*10000*/  LDL R18, [R1+0x910] ;  /* 0x0009100001127983 */ /* 0x000f280000100800 */
[----:B--2---:R0:W2:Y:S04]  /*10010*/  @!P0 LDG.E.U16 R11, desc[UR12][R2.64] ;  /* 0x0000000c020b8981 */ /* 0x0040a8000c1e1500 */
[----:B------:R-:W0:Y:S04]  /*10020*/  LDL R2, [R1+0x838] ;  /* 0x0008380001027983 */ /* 0x000e280000100800 */
[----:B------:R-:W0:Y:S02]  /*10030*/  LDL R3, [R1+0x9c8] ;  /* 0x0009c80001037983 */ /* 0x000e240000100800 */
[----:B0-----:R-:W-:-:S04]  /*10040*/  @!P0 LOP3.LUT R3, R3, R2, RZ, 0x3c, !PT ;  /* 0x0000000203038212 */ /* 0x001fc800078e3cff */
[----:B------:R-:W-:-:S04]  /*10050*/  @!P0 LOP3.LUT R2, R3, R2, RZ, 0x3c, !PT ;  /* 0x0000000203028212 */ /* 0x000fc800078e3cff */
[----:B------:R-:W-:-:S05]  /*10060*/  @!P0 LOP3.LUT R3, R3, R2, RZ, 0x3c, !PT ;  /* 0x0000000203038212 */ /* 0x000fca00078e3cff */
[----:B------:R-:W3:Y:S04]  /*10070*/  @!P0 LDG.E.U16 R20, desc[UR12][R2.64] ;  /* 0x0000000c02148981 */ /* 0x000ee8000c1e1500 */
[----:B--2---:R-:W-:Y:S04]  /*10080*/  STL [R1+0x1404], R11 ;  /* 0x0014040b01007387 */ /* 0x004fe80000100800 */
[----:B---3--:R0:W-:Y:S04]  /*10090*/  STL [R1+0x28], R20 ;  /* 0x0000281401007387 */ /* 0x0081e80000100800 */
[----:B0-----:R-:W2:Y:S04]  /*100a0*/  LDL.LU R20, [R1+0x1468] ;  /* 0x0014680001147983 */ /* 0x001ea80000300800 */
[----:B------:R-:W3:Y:S04]  /*100b0*/  LDL R2, [R1+0x98c] ;  /* 0x00098c0001027983 */ /* 0x000ee80000100800 */
[----:B------:R-:W3:Y:S01]  /*100c0*/  LDL R3, [R1+0x990] ;  /* 0x0009900001037983 */ /* 0x000ee20000100800 */
[----:B------:R-:W-:-:S02]  /*100d0*/  PRMT R21, RZ, 0x7610, R21 ;  /* 0x00007610ff157816 */ /* 0x000fc40000000015 */
[----:B---3--:R-:W-:-:S04]  /*100e0*/  @!P0 LOP3.LUT R3, R3, R2, RZ, 0x3c, !PT ;  /* 0x0000000203038212 */ /* 0x008fc800078e3cff */
[----:B------:R-:W-:-:S04]  /*100f0*/  @!P0 LOP3.LUT R2, R3, R2, RZ, 0x3c, !PT ;  /* 0x0000000203028212 */ /* 0x000fc800078e3cff */
[----:B------:R-:W-:-:S05]  /*10100*/  @!P0 LOP3.LUT R3, R3, R2, RZ, 0x3c, !PT ;  /* 0x0000000203038212 */ /* 0x000fca00078e3cff */
[----:B------:R-:W3:Y:S04]  /*10110*/  @!P0 LDG.E.U16 R21, desc[UR12][R2.64] ;  /* 0x0000000c02158981 */ /* 0x000ee8000c1e1500 */
[----:B---3--:R0:W-:Y:S04]  /*10120*/  STL [R1+0x24], R21 ;  /* 0x0000241501007387 */ /* 0x0081e80000100800 */
[----:B0-----:R-:W3:Y:S04]  /*10130*/  LDL.LU R21, [R1+0x1464] ;  /* 0x0014640001157983 */ /* 0x001ee80000300800 */
[----:B------:R-:W2:Y:S04]  /*10140*/  LDL R2, [R1+0x94c] ;  /* 0x00094c0001027983 */ /* 0x000ea80000100800 */
[----:B------:R-:W2:Y:S01]  /*10150*/  LDL R3, [R1+0x950] ;  /* 0x0009500001037983 */ /* 0x000ea20000100800 */
[----:B------:R-:W-:-:S02]  /*10160*/  PRMT R28, RZ, 0x7610, R28 ;  /* 0x00007610ff1c7816 */ /* 0x000fc4000000001c */
[----:B--2---:R-:W-:-:S04]  /*10170*/  @!P0 LOP3.LUT R3, R3, R2, RZ, 0x3c, !PT ;  /* 0x0000000203038212 */ /* 0x004fc800078e3cff */
[----:B------:R-:W-:-:S04]  /*10180*/  @!P0 LOP3.LUT R2, R3, R2, RZ, 0x3c, !PT ;  /* 0x0000000203028212 */ /* 0x000fc800078e3cff */
[----:B------:R-:W-:-:S05]  /*10190*/  @!P0 LOP3.LUT R3, R3, R2, RZ, 0x3c, !PT ;  /* 0x0000000203038212 */ /* 0x000fca00078e3cff */
[----:B------:R-:W2:Y:S04]  /*101a0*/  @!P0 LDG.E.U16 R28, desc[UR12][R2.64] ;  /* 0x0000000c021c8981 */ /* 0x000ea8000c1e1500 */
[----:B------:R-:W-:Y:S04]  /*101b0*/  STS.U16 [R14+UR5+0x2100], R24 ;  /* 0x002100180e007988 */ /* 0x000fe80008000405 */
[----:B------:R-:W-:Y:S04]  /*101c0*/  STS.U16 [R14+UR5+0x2180], R25 ;  /* 0x002180190e007988 */ /* 0x000fe80008000405 */
[----:B------:R-:W-:Y:S04]  /*101d0*/  STS.U16 [R14+UR5+0x2900], R20 ;  /* 0x002900140e007988 */ /* 0x000fe80008000405 */
[----:B---3--:R0:W-:Y:S04]  /*101e0*/  STS.U16 [R14+UR5+0x2980], R21 ;  /* 0x002980150e007988 */ /* 0x0081e80008000405 */
[----:B0-----:R-:W3:Y:S04]  /*101f0*/  LDL.LU R14, [R1+0x1460] ;  /* 0x00146000010e7983 */ /* 0x001ee80000300800 */
[----:B--2---:R0:W-:Y:S04]  /*10200*/  STL [R1+0x20], R28 ;  /* 0x0000201c01007387 */ /* 0x0041e80000100800 */
[----:B------:R-:W2:Y:S01]  /*10210*/  LDL R3, [R1+0x90c] ;  /* 0x00090c0001037983 */ /* 0x000ea20000100800 */
[----:B0-----:R-:W0:Y:S01]  /*10220*/  S2R R28, SR_TID.X ;  /* 0x00000000001c7919 */ /* 0x001e220000002100 */
[----:B------:R-:W-:-:S02]  /*10230*/  PRMT R11, RZ, 0x7610, R11 ;  /* 0x00007610ff0b7816 */ /* 0x000fc4000000000b */
[----:B0-----:R-:W-:-:S05]  /*10240*/  LOP3.LUT R28, R28, 0x3f, RZ, 0xc0, !PT ;  /* 0x0000003f1c1c7812 */ /* 0x001fca00078ec0ff */
[----:B------:R-:W-:-:S05]  /*10250*/  IMAD.SHL.U32 R28, R28, 0x2, RZ ;  /* 0x000000021c1c7824 */ /* 0x000fca00078e00ff */
[----:B------:R-:W-:-:S05]  /*10260*/  LOP3.LUT R2, R28, 0x10, RZ, 0x3c, !PT ;  /* 0x000000101c027812 */ /* 0x000fca00078e3cff */
[----:B---3--:R4:W-:Y:S02]  /*10270*/  STS.U16 [R2+UR5+0x3100], R14 ;  /* 0x0031000e02007988 */ /* 0x0089e40008000405 */
[----:B----4-:R-:W-:-:S05]  /*10280*/  @!P0 IMAD.MOV.U32 R2, RZ, RZ, R18 ;  /* 0x000000ffff028224 */ /* 0x010fca00078e0012 */
[----:B--2---:R-:W2:Y:S04]  /*10290*/  @!P0 LDG.E.U16 R11, desc[UR12][R2.64] ;  /* 0x0000000c020b8981 */ /* 0x004ea8000c1e1500 */
[----:B------:R-:W3:Y:S04]  /*102a0*/  LDL R2, [R1+0x8cc] ;  /* 0x0008cc0001027983 */ /* 0x000ee80000100800 */
[----:B------:R-:W3:Y:S01]  /*102b0*/  LDL R3, [R1+0x8d0] ;  /* 0x0008d00001037983 */ /* 0x000ee20000100800 */
[----:B------:R-:W-:-:S03]  /*102c0*/  PRMT R12, RZ, 0x7610, R12 ;  /* 0x00007610ff0c7816 */ /* 0x000fc6000000000c */
[----:B--2---:R0:W-:Y:S04]  /*102d0*/  STL [R1+0x18], R11 ;  /* 0x0000180b01007387 */ /* 0x0041e80000100800 */
[----:B0-----:R-:W2:Y:S01]  /*102e0*/  LDL R11, [R1+0x9ec] ;  /* 0x0009ec00010b7983 */ /* 0x001ea20000100800 */
[----:B---3--:R-:W-:-:S03]  /*102f0*/  @!P0 LOP3.LUT R3, R3, R2, RZ, 0x3c, !PT ;  /* 0x0000000203038212 */ /* 0x008fc600078e3cff */
[----:B------:R-:W3:Y:S01]  /*10300*/  LDL.LU R18, [R1+0x38c] ;  /* 0x00038c0001127983 */ /* 0x000ee20000300800 */
[----:B------:R-:W-:-:S04]  /*10310*/  @!P0 LOP3.LUT R2, R3, R2, RZ, 0x3c, !PT ;  /* 0x0000000203028212 */ /* 0x000fc800078e3cff */
[----:B------:R-:W-:-:S05]  /*10320*/  @!P0 LOP3.LUT R3, R3, R2, RZ, 0x3c, !PT ;  /* 0x0000000203038212 */ /* 0x000fca00078e3cff */
[----:B------:R-:W4:Y:S04]  /*10330*/  @!P0 LDG.E.U16 R12, desc[UR12][R2.64] ;  /* 0x0000000c020c8981 */ /* 0x000f28000c1e1500 */
[----:B------:R-:W2:Y:S04]  /*10340*/  LDL R2, [R1+0x88c] ;  /* 0x00088c0001027983 */ /* 0x000ea80000100800 */
[----:B------:R-:W2:Y:S01]  /*10350*/  LDL R3, [R1+0x890] ;  /* 0x0008900001037983 */ /* 0x000ea20000100800 */
[----:B------:R-:W-:Y:S02]  /*10360*/  LOP3.LUT R14, R28, 0x10, RZ, 0x3c, !PT ;  /* 0x000000101c0e7812 */ /* 0x000fe400078e3cff */
[----:B------:R-:W-:-:S03]  /*10370*/  PRMT R26, RZ, 0x7610, R26 ;  /* 0x00007610ff1a7816 */ /* 0x000fc6000000001a */
[----:B------:R0:W-:Y:S04]  /*10380*/  STS.U16 [R14+UR5+0x3180], R15 ;  /* 0x0031800f0e007988 */ /* 0x0001e80008000405 */
[----:B0-----:R-:W3:Y:S04]  /*10390*/  LDL R15, [R1+0xa24] ;  /* 0x000a2400010f7983 */ /* 0x001ee80000100800 */
[----:B----4-:R0:W-:Y:S04]  /*103a0*/  STL [R1+0x10], R12 ;  /* 0x0000100c01007387 */ /* 0x0101e80000100800 */
[----:B0-----:R-:W4:Y:S01]  /*103b0*/  LDL.LU R12, [R1+0x390] ;  /* 0x00039000010c7983 */ /* 0x001f220000300800 */
[----:B--2---:R-:W-:-:S04]  /*103c0*/  @!P0 LOP3.LUT R3, R3, R2, RZ, 0x3c, !PT ;  /* 0x0000000203038212 */ /* 0x004fc800078e3cff */
[----:B------:R-:W-:-:S04]  /*103d0*/  @!P0 LOP3.LUT R2, R3, R2, RZ, 0x3c, !PT ;  /* 0x0000000203028212 */ /* 0x000fc800078e3cff */
[----:B------:R-:W-:-:S05]  /*103e0*/  @!P0 LOP3.LUT R3, R3, R2, RZ, 0x3c, !PT ;  /* 0x0000000203038212 */ /* 0x000fca00078e3cff */
[----:B------:R0:W2:Y:S04]  /*103f0*/  @!P0 LDG.E.U16 R26, desc[UR12][R2.64] ;  /* 0x0000000c021a8981 */ /* 0x0000a8000c1e1500 */
[----:B------:R-:W3:Y:S01]  /*10400*/  LDL R3, [R1+0x858] ;  /* 0x0008580001037983 */ /* 0x000ee20000100800 */
[----:B0-----:R-:W-:-:S03]  /*10410*/  @!P0 IMAD.MOV.U32 R2, RZ, RZ, R11 ;  /* 0x000000ffff028224 */ /* 0x001fc600078e000b */
[----:B------:R0:W-:Y:S02]  /*10420*/  STS.U16 [R14+UR5+0x3900], R10 ;  /* 0x0039000a0e007988 */ /* 0x0001e40008000405 */
[----:B0-----:R-:W-:Y:S02]  /*10430*/  PRMT R10, RZ, 0x7610, R10 ;  /* 0x00007610ff0a7816 */ /* 0x001fe4000000000a */
[----:B------:R0:W-:Y:S04]  /*10440*/  STS.U16 [R14+UR5+0x3980], R13 ;  /* 0x0039800d0e007988 */ /* 0x0001e80008000405 */
[----:B--2---:R1:W-:Y:S04]  /*10450*/  STL [R1+0x13ec], R26 ;  /* 0x0013ec1a01007387 */ /* 0x0043e80000100800 */
[----:B0-----:R-:W2:Y:S04]  /*10460*/  LDL R14, [R1+0x9c4] ;  /* 0x0009c400010e7983 */ /* 0x001ea80000100800 */
[----:B---3--:R0:W3:Y:S04]  /*10470*/  @!P0 LDG.E.U16 R10, desc[UR12][R2.64] ;  /* 0x0000000c020a8981 */ /* 0x0080e8000c1e1500 */
[----:B-1----:R-:W2:Y:S04]  /*10480*/  LDL R26, [R1+0x9f8] ;  /* 0x0009f800011a7983 */ /* 0x002ea80000100800 */
[----:B------:R-:W2:Y:S04]  /*10490*/  LDL.LU R11, [R1+0x190] ;  /* 0x00019000010b7983 */ /* 0x000ea80000300800 */
[----:B------:R-:W2:Y:S01]  /*104a0*/  LDL.LU R3, [R1+0x3dc] ;  /* 0x0003dc0001037983 */ /* 0x000ea20000300800 */
[----:B------:R-:W-:Y:S01]  /*104b0*/  PRMT R9, RZ, 0x7610, R9 ;  /* 0x00007610ff097816 */ /* 0x000fe20000000009 */
[----:B0-----:R-:W-:-:S02]  /*104c0*/  @!P0 IMAD.MOV.U32 R2, RZ, RZ, R15 ;  /* 0x000000ffff028224 */ /* 0x001fc400078e000f */
[----:B---3--:R0:W-:Y:S04]  /*104d0*/  STL [R1+0x13f0], R10 ;  /* 0x0013f00a01007387 */ /* 0x0081e80000100800 */
[----:B------:R-:W3:Y:S01]  /*104e0*/  LDL R15, [R1+0x908] ;  /* 0x00090800010f7983 */ /* 0x000ee20000100800 */
[----:B0-----:R-:W-:-:S05]  /*104f0*/  LOP3.LUT R10, R28, 0x20, RZ, 0x3c, !PT ;  /* 0x000000201c0a7812 */ /* 0x001fca00078e3cff */
[----:B--2---:R0:W-:Y:S02]  /*10500*/  STS.U16 [R10+UR5+0x200], R3 ;  /* 0x000200030a007988 */ /* 0x0041e40008000405 */
[----:B0-----:R-:W-:Y:S02]  /*10510*/  @!P0 IMAD.MOV.U32 R3, RZ, RZ, R26 ;  /* 0x000000ffff038224 */ /* 0x001fe400078e001a */
[----:B------:R-:W2:Y:S04]  /*10520*/  LDL.LU R26, [R1+0x160] ;  /* 0x00016000011a7983 */ /* 0x000ea80000300800 */
[----:B------:R0:W2:Y:S04]  /*10530*/  @!P0 LDG.E.U16 R9, desc[UR12][R2.64] ;  /* 0x0000000c02098981 */ /* 0x0000a8000c1e1500 */
[----:B------:R-:W2:Y:S04]  /*10540*/  LDL.LU R2, [R1+0x3e0] ;  /* 0x0003e00001027983 */ /* 0x000ea80000300800 */
[----:B------:R-:W3:Y:S01]  /*10550*/  LDL R3, [R1+0x834] ;  /* 0x0008340001037983 */ /* 0x000ee20000100800 */
[----:B------:R-:W-:-:S03]  /*10560*/  PRMT R19, RZ, 0x7610, R19 ;  /* 0x00007610ff137816 */ /* 0x000fc60000000013 */
[----:B--2---:R0:W-:Y:S02]  /*10570*/  STS.U16 [R10+UR5+0x280], R2 ;  /* 0x000280020a007988 */ /* 0x0041e40008000405 */
[----:B0-----:R-:W-:-:S05]  /*10580*/  @!P0 IMAD.MOV.U32 R2, RZ, RZ, R14 ;  /* 0x000000ffff028224 */ /* 0x001fca00078e000e */
[----:B---3--:R-:W2:Y:S04]  /*10590*/  @!P0 LDG.E.U16 R19, desc[UR12][R2.64] ;  /* 0x0000000c02138981 */ /* 0x008ea8000c1e1500 */
[----:B------:R0:W-:Y:S04]  /*105a0*/  STL [R1+0x13e8], R9 ;  /* 0x0013e80901007387 */ /* 0x0001e80000100800 */
[----:B0-----:R-:W3:Y:S04]  /*105b0*/  LDL R9, [R1+0x904] ;  /* 0x0009040001097983 */ /* 0x001ee80000100800 */
[----:B------:R-:W3:Y:S04]  /*105c0*/  LDL.LU R14, [R1+0x164] ;  /* 0x00016400010e7983 */ /* 0x000ee80000300800 */
[----:B------:R-:W-:Y:S04]  /*105d0*/  STS.U16 [R10+UR5+0xa00], R18 ;  /* 0x000a00120a007988 */ /* 0x000fe80008000405 */
[----:B--2---:R0:W-:Y:S04]  /*105e0*/  STL [R1+0x8], R19 ;  /* 0x0000081301007387 */ /* 0x0041e80000100800 */
[----:B0-----:R-:W2:Y:S04]  /*105f0*/  LDL.LU R19, [R1+0x145c] ;  /* 0x00145c0001137983 */ /* 0x001ea80000300800 */
        /* <DEDUP_REMOVED lines=8> */
[----:B--2---:R0:W-:Y:S04]  /*10680*/  STL [R1+0x4], R18 ;  /* 0x0000041201007387 */ /* 0x0041e80000100800 */
        /* <DEDUP_REMOVED lines=8> */
[----:B----4-:R0:W-:Y:S04]  /*10710*/  STS.U16 [R10+UR5+0xa80], R12 ;  /* 0x000a800c0a007988 */ /* 0x0101e80008000405 */
[----:B0-----:R-:W4:Y:S04]  /*10720*/  LDL.LU R12, [R1+0x10c] ;  /* 0x00010c00010c7983 */ /* 0x001f280000300800 */
[----:B---3--:R-:W-:Y:S04]  /*10730*/  STL [R1], R28 ;  /* 0x0000001c01007387 */ /* 0x008fe80000100800 */
[----:B------:R-:W3:Y:S01]  /*10740*/  LDL.LU R3, [R1+0x18c] ;  /* 0x00018c0001037983 */ /* 0x000ee20000300800 */
[----:B------:R-:W-:Y:S01]  /*10750*/  PRMT R29, RZ, 0x7610, R29 ;  /* 0x00007610ff1d7816 */ /* 0x000fe2000000001d */
[----:B------:R-:W-:-:S02]  /*10760*/  @!P0 IMAD.MOV.U32 R2, RZ, RZ, R15 ;  /* 0x000000ffff028224 */ /* 0x000fc400078e000f */
[----:B---3--:R0:W-:Y:S02]  /*10770*/  STS.U16 [R10+UR5+0x1200], R3 ;  /* 0x001200030a007988 */ /* 0x0081e40008000405 */
[----:B0-----:R-:W-:-:S05]  /*10780*/  @!P0 IMAD.MOV.U32 R3, RZ, RZ, R9 ;  /* 0x000000ffff038224 */ /* 0x001fca00078e0009 */
[----:B------:R-:W3:Y:S04]  /*10790*/  @!P0 LDG.E.U16 R29, desc[UR12][R2.64] ;  /* 0x0000000c021d8981 */ /* 0x000ee8000c1e1500 */
[----:B------:R-:W2:Y:S04]  /*107a0*/  LDL R2, [R1+0x8c4] ;  /* 0x0008c40001027983 */ /* 0x000ea80000100800 */
[----:B------:R-:W2:Y:S01]  /*107b0*/  LDL R3, [R1+0x8c8] ;  /* 0x0008c80001037983 */ /* 0x000ea20000100800 */
[----:B------:R-:W-:-:S03]  /*107c0*/  PRMT R27, RZ, 0x7610, R27 ;  /* 0x00007610ff1b7816 */ /* 0x000fc6000000001b */
[----:B------:R-:W-:Y:S04]  /*107d0*/  STS.U16 [R10+UR5+0x1280], R11 ;  /* 0x0012800b0a007988 */ /* 0x000fe80008000405 */
[----:B---3--:R0:W-:Y:S04]  /*107e0*/  STL [R1+0x13f4], R29 ;  /* 0x0013f41d01007387 */ /* 0x0081e80000100800 */
[----:B------:R-:W3:Y:S04]  /*107f0*/  LDL R15, [R1+0x854] ;  /* 0x00085400010f7983 */ /* 0x000ee80000100800 */
[----:B------:R-:W3:Y:S04]  /*10800*/  LDL R9, [R1+0x9f4] ;  /* 0x0009f40001097983 */ /* 0x000ee80000100800 */
[----:B0-----:R-:W3:Y:S01]  /*10810*/  LDL R29, [R1+0x888] ;  /* 0x00088800011d7983 */ /* 0x001ee20000100800 */
[----:B--2---:R-:W-:-:S03]  /*10820*/  @!P0 LOP3.LUT R3, R3, R2, RZ, 0x3c, !PT ;  /* 0x0000000203038212 */ /* 0x004fc600078e3cff */
[----:B------:R-:W2:Y:S01]  /*10830*/  LDL.LU R11, [R1+0xec] ;  /* 0x0000ec00010b7983 */ /* 0x000ea20000300800 */
[----:B------:R-:W-:-:S04]  /*10840*/  @!P0 LOP3.LUT R2, R3, R2, RZ, 0x3c, !PT ;  /* 0x0000000203028212 */ /* 0x000fc800078e3cff */
[----:B------:R-:W-:-:S05]  /*10850*/  @!P0 LOP3.LUT R3, R3, R2, RZ, 0x3c, !PT ;  /* 0x0000000203038212 */ /* 0x000fca00078e3cff */
[----:B------:R3:W2:Y:S04]  /*10860*/  @!P0 LDG.E.U16 R27, desc[UR12][R2.64] ;  /* 0x0000000c021b8981 */ /* 0x0006a8000c1e1500 */
[----:B------:R-:W2:Y:S01]  /*10870*/  LDL R3, [R1+0x884] ;  /* 0x0008840001037983 */ /* 0x000ea20000100800 */
[----:B------:R-:W-:Y:S01]  /*10880*/  PRMT R25, RZ, 0x7610, R25 ;  /* 0x00007610ff197816 */ /* 0x000fe20000000019 */
[----:B---3--:R-:W-:-:S05]  /*10890*/  @!P0 IMAD.MOV.U32 R2, RZ, RZ, R29 ;  /* 0x000000ffff028224 */ /* 0x008fca00078e001d */
[----:B--2---:R0:W2:Y:S01]  /*108a0*/  @!P0 LDG.E.U16 R25, desc[UR12][R2.64] ;  /* 0x0000000c02198981 */ /* 0x0040a2000c1e1500 */
[----:B------:R-:W-:-:S03]  /*108b0*/  PRMT R8, RZ, 0x7610, R8 ;  /* 0x00007610ff087816 */ /* 0x000fc60000000008 */
[----:B------:R-:W-:Y:S04]  /*108c0*/  STL [R1+0x13f8], R27 ;  /* 0x0013f81b01007387 */ /* 0x000fe80000100800 */
[----:B------:R1:W-:Y:S01]  /*108d0*/  STS.U16 [R10+UR5+0x1a00], R26 ;  /* 0x001a001a0a007988 */ /* 0x0003e20008000405 */
[----:B0-----:R-:W-:Y:S02]  /*108e0*/  @!P0 IMAD.MOV.U32 R2, RZ, RZ, R9 ;  /* 0x000000ffff028224 */ /* 0x001fe400078e0009 */
[----:B------:R-:W-:Y:S01]  /*108f0*/  @!P0 IMAD.MOV.U32 R3, RZ, RZ, R15 ;  /* 0x000000ffff038224 */ /* 0x000fe200078e000f */
[----:B------:R0:W-:Y:S04]  /*10900*/  STS.U16 [R10+UR5+0x1a80], R14 ;  /* 0x001a800e0a007988 */ /* 0x0001e80008000405 */
[----:B------:R-:W3:Y:S04]  /*10910*/  @!P0 LDG.E.U16 R8, desc[UR12][R2.64] ;  /* 0x0000000c02088981 */ /* 0x000ee8000c1e1500 */
[----:B-1----:R-:W3:Y:S04]  /*10920*/  LDL.LU R26, [R1+0xf0] ;  /* 0x0000f000011a7983 */ /* 0x002ee80000300800 */
[----:B--2---:R1:W-:Y:S04]  /*10930*/  STL [R1+0x13fc], R25 ;  /* 0x0013fc1901007387 */ /* 0x0043e80000100800 */
[----:B------:R-:W2:Y:S04]  /*10940*/  LDL R29, [R1+0x9bc] ;  /* 0x0009bc00011d7983 */ /* 0x000ea80000100800 */
[----:B0-----:R-:W2:Y:S04]  /*10950*/  LDL R14, [R1+0x9c0] ;  /* 0x0009c000010e7983 */ /* 0x001ea80000100800 */
[----:B-1----:R-:W2:Y:S04]  /*10960*/  LDL R25, [R1+0xa20] ;  /* 0x000a200001197983 */ /* 0x002ea80000100800 */
[----:B------:R-:W2:Y:S04]  /*10970*/  LDL.LU R15, [R1+0xc4] ;  /* 0x0000c400010f7983 */ /* 0x000ea80000300800 */
[----:B------:R-:W2:Y:S01]  /*10980*/  LDL R3, [R1+0xa00] ;  /* 0x000a000001037983 */ /* 0x000ea20000100800 */
[----:B------:R-:W-:-:S03]  /*10990*/  PRMT R7, RZ, 0x7610, R7 ;  /* 0x00007610ff077816 */ /* 0x000fc60000000007 */
[----:B---3--:R-:W-:Y:S04]  /*109a0*/  STL [R1+0x1408], R8 ;  /* 0x0014080801007387 */ /* 0x008fe80000100800 */
[----:B----4-:R0:W-:Y:S04]  /*109b0*/  STS.U16 [R10+UR5+0x2200], R12 ;  /* 0x0022000c0a007988 */ /* 0x0101e80008000405 */
[----:B------:R-:W3:Y:S04]  /*109c0*/  LDL R27, [R1+0x97c] ;  /* 0x00097c00011b7983 */ /* 0x000ee80000100800 */
[----:B------:R-:W4:Y:S04]  /*109d0*/  LDL R9, [R1+0x980] ;  /* 0x0009800001097983 */ /* 0x000f280000100800 */
[----:B0-----:R-:W3:Y:S04]  /*109e0*/  LDL.LU R12, [R1+0xc8] ;  /* 0x0000c800010c7983 */ /* 0x001ee80000300800 */
[----:B------:R-:W3:Y:S01]  /*109f0*/  LDL R8, [R1+0x940] ;  /* 0x0009400001087983 */ /* 0x000ee20000100800 */
[----:B--2---:R-:W-:-:S03]  /*10a00*/  @!P0 IMAD.MOV.U32 R2, RZ, RZ, R25 ;  /* 0x000000ffff028224 */ /* 0x004fc600078e0019 */
[----:B------:R-:W2:Y:S04]  /*10a10*/  LDL R25, [R1+0x93c] ;  /* 0x00093c0001197983 */ /* 0x000ea80000100800 */
[----:B------:R0:W2:Y:S04]  /*10a20*/  @!P0 LDG.E.U16 R7, desc[UR12][R2.64] ;  /* 0x0000000c02078981 */ /* 0x0000a8000c1e1500 */
[----:B------:R-:W2:Y:S01]  /*10a30*/  LDL.LU R3, [R1+0x110] ;  /* 0x0001100001037983 */ /* 0x000ea20000300800 */
[----:B------:R-:W-:Y:S01]  /*10a40*/  PRMT R24, RZ, 0x7610, R24 ;  /* 0x00007610ff187816 */ /* 0x000fe20000000018 */
[----:B0-----:R-:W-:Y:S01]  /*10a50*/  @!P0 IMAD.MOV.U32 R2, RZ, RZ, R14 ;  /* 0x000000ffff028224 */ /* 0x001fe200078e000e */
[----:B------:R-:W-:Y:S01]  /*10a60*/  PRMT R23, RZ, 0x7610, R23 ;  /* 0x00007610ff177816 */ /* 0x000fe20000000017 */
[----:B--2---:R0:W-:Y:S02]  /*10a70*/  STS.U16 [R10+UR5+0x2280], R3 ;  /* 0x002280030a007988 */ /* 0x0041e40008000405 */
[----:B0-----:R-:W-:-:S05]  /*10a80*/  @!P0 IMAD.MOV.U32 R3, RZ, RZ, R29 ;  /* 0x000000ffff038224 */ /* 0x001fca00078e001d */
[----:B------:R4:W2:Y:S02]  /*10a90*/  @!P0 LDG.E.U16 R24, desc[UR12][R2.64] ;  /* 0x0000000c02188981 */ /* 0x0008a4000c1e1500 */
[----:B----4-:R-:W-:Y:S02]  /*10aa0*/  @!P0 IMAD.MOV.U32 R2, RZ, RZ, R9 ;  /* 0x000000ffff028224 */ /* 0x010fe400078e0009 */
[----:B---3--:R-:W-:-:S05]  /*10ab0*/  @!P0 IMAD.MOV.U32 R3, RZ, RZ, R27 ;  /* 0x000000ffff038224 */ /* 0x008fca00078e001b */
[----:B------:R-:W3:Y:S04]  /*10ac0*/  @!P0 LDG.E.U16 R23, desc[UR12][R2.64] ;  /* 0x0000000c02178981 */ /* 0x000ee8000c1e1500 */
[----:B------:R-:W-:Y:S04]  /*10ad0*/  STL [R1+0x140c], R7 ;  /* 0x00140c0701007387 */ /* 0x000fe80000100800 */
[----:B------:R0:W-:Y:S04]  /*10ae0*/  STS.U16 [R10+UR5+0x2a00], R11 ;  /* 0x002a000b0a007988 */ /* 0x0001e80008000405 */
[----:B------:R1:W-:Y:S04]  /*10af0*/  STS.U16 [R10+UR5+0x2a80], R26 ;  /* 0x002a801a0a007988 */ /* 0x0003e80008000405 */
[----:B--2---:R-:W-:Y:S04]  /*10b00*/  STL [R1+0x1410], R24 ;  /* 0x0014101801007387 */ /* 0x004fe80000100800 */
[----:B------:R-:W2:Y:S04]  /*10b10*/  LDL R14, [R1+0x8fc] ;  /* 0x0008fc00010e7983 */ /* 0x000ea80000100800 */
[----:B0-----:R-:W4:Y:S04]  /*10b20*/  LDL R11, [R1+0x900] ;  /* 0x00090000010b7983 */ /* 0x001f280000100800 */
[----:B---3--:R-:W-:Y:S04]  /*10b30*/  STL [R1+0x1414], R23 ;  /* 0x0014141701007387 */ /* 0x008fe80000100800 */
[----:B-1----:R-:W3:Y:S04]  /*10b40*/  LDL R10, [R1+0x8bc] ;  /* 0x0008bc00010a7983 */ /* 0x002ee80000100800 */
[----:B------:R-:W3:Y:S01]  /*10b50*/  LDL R9, [R1+0x8c0] ;  /* 0x0008c00001097983 */ /* 0x000ee20000100800 */
[----:B------:R-:W-:Y:S01]  /*10b60*/  PRMT R22, RZ, 0x7610, R22 ;  /* 0x00007610ff167816 */ /* 0x000fe20000000016 */
[----:B------:R-:W-:-:S02]  /*10b70*/  @!P0 IMAD.MOV.U32 R2, RZ, RZ, R8 ;  /* 0x000000ffff028224 */ /* 0x000fc400078e0008 */
[----:B------:R-:W-:Y:S01]  /*10b80*/  @!P0 IMAD.MOV.U32 R3, RZ, RZ, R25 ;  /* 0x000000ffff038224 */ /* 0x000fe200078e0019 */
[----:B------:R-:W-:Y:S01]  /*10b90*/  PRMT R6, RZ, 0x7610, R6 ;  /* 0x00007610ff067816 */ /* 0x000fe20000000006 */
[----:B------:R-:W3:Y:S04]  /*10ba0*/  LDL R7, [R1+0x880] ;  /* 0x0008800001077983 */ /* 0x000ee80000100800 */
[----:B------:R2:W3:Y:S01]  /*10bb0*/  @!P0 LDG.E.U16 R22, desc[UR12][R2.64] ;  /* 0x0000000c02168981 */ /* 0x0004e2000c1e1500 */
[----:B------:R-:W-:Y:S01]  /*10bc0*/  PRMT R5, RZ, 0x7610, R5 ;  /* 0x00007610ff057816 */ /* 0x000fe20000000005 */
[----:B------:R-:W0:Y:S02]  /*10bd0*/  S2R R28, SR_TID.X ;  /* 0x00000000001c7919 */ /* 0x000e240000002100 */
[----:B------:R-:W3:Y:S01]  /*10be0*/  LDL R8, [R1+0x87c] ;  /* 0x00087c0001087983 */ /* 0x000ee20000100800 */
[----:B--2---:R-:W-:-:S02]  /*10bf0*/  @!P0 IMAD.MOV.U32 R3, RZ, RZ, R14 ;  /* 0x000000ffff038224 */ /* 0x004fc400078e000e */
[----:B----4-:R-:W-:-:S05]  /*10c00*/  @!P0 IMAD.MOV.U32 R2, RZ, RZ, R11 ;  /* 0x000000ffff028224 */ /* 0x010fca00078e000b */
[----:B------:R3:W2:Y:S02]  /*10c10*/  @!P0 LDG.E.U16 R6, desc[UR12][R2.64] ;  /* 0x0000000c02068981 */ /* 0x0006a4000c1e1500 */
[----:B---3--:R-:W-:Y:S02]  /*10c20*/  @!P0 IMAD.MOV.U32 R3, RZ, RZ, R10 ;  /* 0x000000ffff038224 */ /* 0x008fe400078e000a */
[----:B------:R-:W-:-:S05]  /*10c30*/  @!P0 IMAD.MOV.U32 R2, RZ, RZ, R9 ;  /* 0x000000ffff028224 */ /* 0x000fca00078e0009 */
[----:B------:R1:W3:Y:S01]  /*10c40*/  @!P0 LDG.E.U16 R5, desc[UR12][R2.64] ;  /* 0x0000000c02058981 */ /* 0x0002e2000c1e1500 */
[----:B0-----:R-:W-:-:S05]  /*10c50*/  LOP3.LUT R28, R28, 0x3f, RZ, 0xc0, !PT ;  /* 0x0000003f1c1c7812 */ /* 0x001fca00078ec0ff */
[----:B------:R-:W-:Y:S01]  /*10c60*/  IMAD.SHL.U32 R28, R28, 0x2, RZ ;  /* 0x000000021c1c7824 */ /* 0x000fe200078e00ff */
[----:B------:R0:W-:Y:S04]  /*10c70*/  STL [R1+0x1418], R22 ;  /* 0x0014181601007387 */ /* 0x0001e80000100800 */
[----:B------:R-:W4:Y:S01]  /*10c80*/  LDL.LU R27, [R1+0x40c] ;  /* 0x00040c00011b7983 */ /* 0x000f220000300800 */
[----:B0-----:R-:W-:Y:S01]  /*10c90*/  LOP3.LUT R22, R28, 0x20, RZ, 0x3c, !PT ;  /* 0x000000201c167812 */ /* 0x001fe200078e3cff */
[----:B-1----:R-:W-:-:S04]  /*10ca0*/  @!P0 IMAD.MOV.U32 R2, RZ, RZ, R7 ;  /* 0x000000ffff028224 */ /* 0x002fc800078e0007 */
[----:B------:R-:W-:Y:S04]  /*10cb0*/  STS.U16 [R22+UR5+0x3200], R15 ;  /* 0x0032000f16007988 */ /* 0x000fe80008000405 */
[----:B------:R0:W-:Y:S04]  /*10cc0*/  STS.U16 [R22+UR5+0x3280], R12 ;  /* 0x0032800c16007988 */ /* 0x0001e80008000405 */
[----:B--2---:R1:W-:Y:S04]  /*10cd0*/  STL [R1+0x141c], R6 ;  /* 0x00141c0601007387 */ /* 0x0043e80000100800 */
[----:B------:R-:W2:Y:S04]  /*10ce0*/  LDL.LU R29, [R1+0x410] ;  /* 0x00041000011d7983 */ /* 0x000ea80000300800 */
[----:B------:R-:W2:Y:S04]  /*10cf0*/  LDL R14, [R1+0x850] ;  /* 0x00085000010e7983 */ /* 0x000ea80000100800 */
[----:B------:R-:W4:Y:S04]  /*10d00*/  LDL R11, [R1+0x9fc] ;  /* 0x0009fc00010b7983 */ /* 0x000f280000100800 */
[----:B0-----:R-:W4:Y:S04]  /*10d10*/  LDL.LU R12, [R1+0x3e8] ;  /* 0x0003e800010c7983 */ /* 0x001f280000300800 */
[----:B---3--:R0:W-:Y:S04]  /*10d20*/  STL [R1+0x1420], R5 ;  /* 0x0014200501007387 */ /* 0x0081e80000100800 */
[----:B------:R-:W3:Y:S04]  /*10d30*/  LDL R7, [R1+0xa08] ;  /* 0x000a080001077983 */ /* 0x000ee80000100800 */
[----:B-1----:R-:W3:Y:S01]  /*10d40*/  LDL R6, [R1+0xa1c] ;  /* 0x000a1c0001067983 */ /* 0x002ee20000100800 */
[----:B------:R-:W-:Y:S01]  /*10d50*/  PRMT R4, RZ, 0x7610, R4 ;  /* 0x00007610ff047816 */ /* 0x000fe20000000004 */
[----:B------:R-:W-:-:S02]  /*10d60*/  @!P0 IMAD.MOV.U32 R3, RZ, RZ, R8 ;  /* 0x000000ffff038224 */ /* 0x000fc400078e0008 */
[----:B------:R-:W3:Y:S04]  /*10d70*/  LDL R23, [R1+0x9b4] ;  /* 0x0009b40001177983 */ /* 0x000ee80000100800 */
[----:B------:R1:W3:Y:S04]  /*10d80*/  @!P0 LDG.E.U16 R4, desc[UR12][R2.64] ;  /* 0x0000000c02048981 */ /* 0x0002e8000c1e1500 */
[----:B------:R-:W3:Y:S04]  /*10d90*/  LDL R9, [R1+0x9b8] ;  /* 0x0009b80001097983 */ /* 0x000ee80000100800 */
[----:B------:R-:W3:Y:S01]  /*10da0*/  LDL.LU R10, [R1+0x3ec] ;  /* 0x0003ec00010a7983 */ /* 0x000ee20000300800 */
[----:B-1----:R-:W-:-:S02]  /*10db0*/  PRMT R3, RZ, 0x7610, R3 ;  /* 0x00007610ff037816 */ /* 0x002fc40000000003 */
[----:B------:R-:W-:Y:S01]  /*10dc0*/  PRMT R2, RZ, 0x7610, R2 ;  /* 0x00007610ff027816 */ /* 0x000fe20000000002 */
[----:B------:R-:W3:Y:S01]  /*10dd0*/  LDL.LU R26, [R1+0x3a4] ;  /* 0x0003a400011a7983 */ /* 0x000ee20000300800 */
[----:B--2---:R-:W-:Y:S02]  /*10de0*/  @!P0 IMAD.MOV.U32 R15, RZ, RZ, R14 ;  /* 0x000000ffff0f8224 */ /* 0x004fe400078e000e */
[----:B----4-:R-:W-:-:S05]  /*10df0*/  @!P0 IMAD.MOV.U32 R14, RZ, RZ, R11 ;  /* 0x000000ffff0e8224 */ /* 0x010fca00078e000b */
[----:B------:R3:W2:Y:S02]  /*10e00*/  @!P0 LDG.E.U16 R3, desc[UR12][R14.64] ;  /* 0x0000000c0e038981 */ /* 0x0006a4000c1e1500 */
[----:B---3--:R-:W-:Y:S02]  /*10e10*/  @!P0 IMAD.MOV.U32 R15, RZ, RZ, R7 ;  /* 0x000000ffff0f8224 */ /* 0x008fe400078e0007 */
[----:B------:R-:W-:-:S05]  /*10e20*/  @!P0 IMAD.MOV.U32 R14, RZ, RZ, R6 ;  /* 0x000000ffff0e8224 */ /* 0x000fca00078e0006 */
[----:B------:R1:W3:Y:S04]  /*10e30*/  @!P0 LDG.E.U16 R2, desc[UR12][R14.64] ;  /* 0x0000000c0e028981 */ /* 0x0002e8000c1e1500 */
[----:B------:R4:W-:Y:S04]  /*10e40*/  STL [R1+0x1424], R4 ;  /* 0x0014240401007387 */ /* 0x0009e80000100800 */
[----:B------:R-:W-:Y:S04]  /*10e50*/  STL [R1+0x1438], R22 ;  /* 0x0014381601007387 */ /* 0x000fe80000100800 */
[----:B0-----:R-:W3:Y:S04]  /*10e60*/  LDL R5, [R1+0x974] ;  /* 0x0009740001057983 */ /* 0x001ee80000100800 */
[----:B----4-:R-:W4:Y:S04]  /*10e70*/  LDL R4, [R1+0x978] ;  /* 0x0009780001047983 */ /* 0x010f280000100800 */
[----:B------:R-:W4:Y:S01]  /*10e80*/  LDL.LU R11, [R1+0x3a8] ;  /* 0x0003a800010b7983 */ /* 0x000f220000300800 */
[----:B------:R-:W-:Y:S01]  /*10e90*/  PRMT R13, RZ, 0x7610, R13 ;  /* 0x00007610ff0d7816 */ /* 0x000fe2000000000d */
[----:B-1----:R-:W-:-:S02]  /*10ea0*/  @!P0 IMAD.MOV.U32 R14, RZ, RZ, R9 ;  /* 0x000000ffff0e8224 */ /* 0x002fc400078e0009 */
[----:B------:R-:W-:-:S05]  /*10eb0*/  @!P0 IMAD.MOV.U32 R15, RZ, RZ, R23 ;  /* 0x000000ffff0f8224 */ /* 0x000fca00078e0017 */
[----:B------:R0:W4:Y:S04]  /*10ec0*/  @!P0 LDG.E.U16 R13, desc[UR12][R14.64] ;  /* 0x0000000c0e0d8981 */ /* 0x000128000c1e1500 */
[----:B--2---:R1:W-:Y:S04]  /*10ed0*/  STL [R1+0x1428], R3 ;  /* 0x0014280301007387 */ /* 0x0043e80000100800 */
[----:B------:R-:W2:Y:S04]  /*10ee0*/  LDL R7, [R1+0x934] ;  /* 0x0009340001077983 */ /* 0x000ea80000100800 */
[----:B------:R-:W2:Y:S04]  /*10ef0*/  LDL R6, [R1+0x938] ;  /* 0x0009380001067983 */ /* 0x000ea80000100800 */
[----:B---3--:R3:W-:Y:S04]  /*10f00*/  STL [R1+0x142c], R2 ;  /* 0x00142c0201007387 */ /* 0x0087e80000100800 */
[----:B-1----:R-:W2:Y:S04]  /*10f10*/  LDL R3, [R1+0x8f4] ;  /* 0x0008f40001037983 */ /* 0x002ea80000100800 */
[----:B---3--:R-:W3:Y:S01]  /*10f20*/  LDL R2, [R1+0x8f8] ;  /* 0x0008f80001027983 */ /* 0x008ee20000100800 */
[----:B------:R-:W-:Y:S01]  /*10f30*/  PRMT R16, RZ, 0x7610, R16 ;  /* 0x00007610ff107816 */ /* 0x000fe20000000010 */
[----:B0-----:R-:W-:-:S02]  /*10f40*/  @!P0 IMAD.MOV.U32 R15, RZ, RZ, R5 ;  /* 0x000000ffff0f8224 */ /* 0x001fc400078e0005 */
[----:B----4-:R-:W-:Y:S01]  /*10f50*/  @!P0 IMAD.MOV.U32 R14, RZ, RZ, R4 ;  /* 0x000000ffff0e8224 */ /* 0x010fe200078e0004 */
[----:B------:R-:W-:-:S04]  /*10f60*/  PRMT R17, RZ, 0x7610, R17 ;  /* 0x00007610ff117816 */ /* 0x000fc80000000011 */
[----:B------:R2:W4:Y:S04]  /*10f70*/  @!P0 LDG.E.U16 R16, desc[UR12][R14.64] ;  /* 0x0000000c0e108981 */ /* 0x000528000c1e1500 */
[----:B------:R0:W-:Y:S02]  /*10f80*/  STS.U16 [R22+UR5+0x3a00], R18 ;  /* 0x003a001216007988 */ /* 0x0001e40008000405 */
[----:B0-----:R-:W-:Y:S02]  /*10f90*/  PRMT R18, RZ, 0x7610, R18 ;  /* 0x00007610ff127816 */ /* 0x001fe40000000012 */
[----:B------:R-:W-:Y:S04]  /*10fa0*/  STL [R1+0x1430], R13 ;  /* 0x0014300d01007387 */ /* 0x000fe80000100800 */
[----:B------:R-:W4:Y:S04]  /*10fb0*/  LDL R5, [R1+0x8b4] ;  /* 0x0008b40001057983 */ /* 0x000f280000100800 */
[----:B------:R-:W4:Y:S01]  /*10fc0*/  LDL R4, [R1+0x8b8] ;  /* 0x0008b80001047983 */ /* 0x000f220000100800 */
[----:B--2---:R-:W-:-:S02]  /*10fd0*/  @!P0 IMAD.MOV.U32 R15, RZ, RZ, R7 ;  /* 0x000000ffff0f8224 */ /* 0x004fc400078e0007 */
[----:B------:R-:W-:-:S05]  /*10fe0*/  @!P0 IMAD.MOV.U32 R14, RZ, RZ, R6 ;  /* 0x000000ffff0e8224 */ /* 0x000fca00078e0006 */
[----:B------:R0:W2:Y:S02]  /*10ff0*/  @!P0 LDG.E.U16 R17, desc[UR12][R14.64] ;  /* 0x0000000c0e118981 */ /* 0x0000a4000c1e1500 */
[----:B0-----:R-:W-:Y:S02]  /*11000*/  @!P0 IMAD.MOV.U32 R15, RZ, RZ, R3 ;  /* 0x000000ffff0f8224 */ /* 0x001fe400078e0003 */
[----:B---3--:R-:W-:-:S05]  /*11010*/  @!P0 IMAD.MOV.U32 R14, RZ, RZ, R2 ;  /* 0x000000ffff0e8224 */ /* 0x008fca00078e0002 */
[----:B------:R0:W3:Y:S01]  /*11020*/  @!P0 LDG.E.U16 R18, desc[UR12][R14.64] ;  /* 0x0000000c0e128981 */ /* 0x0000e2000c1e1500 */
[----:B------:R-:W-:-:S03]  /*11030*/  LOP3.LUT R8, R28, 0x30, RZ, 0x3c, !PT ;  /* 0x000000301c087812 */ /* 0x000fc600078e3cff */
[----:B------:R-:W-:Y:S04]  /*11040*/  STS.U16 [R22+UR5+0x3a80], R19 ;  /* 0x003a801316007988 */ /* 0x000fe80008000405 */
[----:B------:R-:W-:Y:S04]  /*11050*/  STS.U16 [R8+UR5+0x300], R27 ;  /* 0x0003001b08007988 */ /* 0x000fe80008000405 */
[----:B------:R-:W-:Y:S04]  /*11060*/  STS.U16 [R8+UR5+0x380], R29 ;  /* 0x0003801d08007988 */ /* 0x000fe80008000405 */
[----:B------:R1:W-:Y:S04]  /*11070*/  STS.U16 [R8+UR5+0xb00], R12 ;  /* 0x000b000c08007988 */ /* 0x0003e80008000405 */
[----:B-1----:R-:W3:Y:S04]  /*11080*/  LDL.LU R12, [R1+0x380] ;  /* 0x00038000010c7983 */ /* 0x002ee80000300800 */
[----:B----4-:R1:W-:Y:S04]  /*11090*/  STL [R1+0x1434], R16 ;  /* 0x0014341001007387 */ /* 0x0103e80000100800 */
[----:B------:R-:W-:Y:S01]  /*110a0*/  STS.U16 [R8+UR5+0xb80], R10 ;  /* 0x000b800a08007988 */ /* 0x000fe20008000405 */
[----:B------:R-:W-:Y:S01]  /*110b0*/  PRMT R19, RZ, 0x7610, R19 ;  /* 0x00007610ff137816 */ /* 0x000fe20000000013 */
[----:B0-----:R-:W-:-:S02]  /*110c0*/  @!P0 IMAD.MOV.U32 R14, RZ, RZ, R4 ;  /* 0x000000ffff0e8224 */ /* 0x001fc400078e0004 */
[----:B------:R-:W-:-:S05]  /*110d0*/  @!P0 IMAD.MOV.U32 R15, RZ, RZ, R5 ;  /* 0x000000ffff0f8224 */ /* 0x000fca00078e0005 */
[----:B------:R-:W4:Y:S04]  /*110e0*/  @!P0 LDG.E.U16 R19, desc[UR12][R14.64] ;  /* 0x0000000c0e138981 */ /* 0x000f28000c1e1500 */
[----:B--2---:R-:W-:Y:S04]  /*110f0*/  STL [R1+0x143c], R17 ;  /* 0x00143c1101007387 */ /* 0x004fe80000100800 */
[----:B-1----:R-:W2:Y:S04]  /*11100*/  LDL.LU R16, [R1+0x384] ;  /* 0x0003840001107983 */ /* 0x002ea80000300800 */
[----:B---3--:R0:W-:Y:S04]  /*11110*/  STL [R1+0x1440], R18 ;  /* 0x0014401201007387 */ /* 0x0081e80000100800 */
[----:B------:R-:W3:Y:S04]  /*11120*/  LDL.LU R2, [R1+0x188] ;  /* 0x0001880001027983 */ /* 0x000ee80000300800 */
[----:B------:R-:W2:Y:S04]  /*11130*/  LDL.LU R3, [R1+0x184] ;  /* 0x0001840001037983 */ /* 0x000ea80000300800 */
[----:B------:R-:W2:Y:S04]  /*11140*/  LDL.LU R22, [R1+0x128] ;  /* 0x0001280001167983 */ /* 0x000ea80000300800 */
[----:B------:R-:W2:Y:S04]  /*11150*/  LDL.LU R27, [R1+0x124] ;  /* 0x00012400011b7983 */ /* 0x000ea80000300800 */
[----:B------:R-:W2:Y:S04]  /*11160*/  LDL.LU R9, [R1+0xf8] ;  /* 0x0000f80001097983 */ /* 0x000ea80000300800 */
[----:B0-----:R-:W2:Y:S04]  /*11170*/  LDL R18, [R1+0x874] ;  /* 0x0008740001127983 */ /* 0x001ea80000100800 */
[----:B------:R-:W3:Y:S04]  /*11180*/  LDL R17, [R1+0x878] ;  /* 0x0008780001117983 */ /* 0x000ee80000100800 */
[----:B------:R-:W3:Y:S04]  /*11190*/  LDL R13, [R1+0x84c] ;  /* 0x00084c00010d7983 */ /* 0x000ee80000100800 */
[----:B------:R-:W3:Y:S01]  /*111a0*/  LDL R10, [R1+0xa04] ;  /* 0x000a0400010a7983 */ /* 0x000ee20000100800 */
[----:B------:R-:W-:-:S02]  /*111b0*/  PRMT R20, RZ, 0x7610, R20 ;  /* 0x00007610ff147816 */ /* 0x000fc40000000014 */
[----:B------:R-:W-:Y:S01]  /*111c0*/  PRMT R21, RZ, 0x7610, R21 ;  /* 0x00007610ff157816 */ /* 0x000fe20000000015 */
[----:B------:R0:W-:Y:S04]  /*111d0*/  STS.U16 [R8+UR5+0x1300], R26 ;  /* 0x0013001a08007988 */ /* 0x0001e80008000405 */
[----:B------:R1:W-:Y:S04]  /*111e0*/  STS.U16 [R8+UR5+0x1380], R11 ;  /* 0x0013800b08007988 */ /* 0x0003e80008000405 */
[----:B0-----:R-:W3:Y:S04]  /*111f0*/  LDL.LU R26, [R1+0xf4] ;  /* 0x0000f400011a7983 */ /* 0x001ee80000300800 */
[----:B------:R-:W3:Y:S04]  /*11200*/  LDL.LU R29, [R1+0xc0] ;  /* 0x0000c000011d7983 */ /* 0x000ee80000300800 */
[----:B-1----:R-:W3:Y:S04]  /*11210*/  LDL.LU R11, [R1+0xbc] ;  /* 0x0000bc00010b7983 */ /* 0x002ee80000300800 */
[----:B------:R0:W-:Y:S04]  /*11220*/  STS.U16 [R8+UR5+0x1b00], R12 ;  /* 0x001b000c08007988 */ /* 0x0001e80008000405 */
[----:B----4-:R-:W-:Y:S04]  /*11230*/  STL [R1+0x1444], R19 ;  /* 0x0014441301007387 */ /* 0x010fe80000100800 */
[----:B------:R-:W4:Y:S04]  /*11240*/  LDL.LU R4, [R1+0x430] ;  /* 0x0004300001047983 */ /* 0x000f280000300800 */
[----:B------:R-:W4:Y:S04]  /*11250*/  LDL.LU R5, [R1+0x42c] ;  /* 0x00042c0001057983 */ /* 0x000f280000300800 */
[----:B------:R-:W4:Y:S04]  /*11260*/  LDL.LU R6, [R1+0x408] ;  /* 0x0004080001067983 */ /* 0x000f280000300800 */
[----:B------:R-:W4:Y:S04]  /*11270*/  LDL.LU R23, [R1+0x404] ;  /* 0x0004040001177983 */ /* 0x000f280000300800 */
[----:B------:R-:W4:Y:S04]  /*11280*/  LDL.LU R24, [R1+0x3d8] ;  /* 0x0003d80001187983 */ /* 0x000f280000300800 */
[----:B------:R-:W4:Y:S04]  /*11290*/  LDL.LU R7, [R1+0x3d4] ;  /* 0x0003d40001077983 */ /* 0x000f280000300800 */
[----:B------:R-:W4:Y:S04]  /*112a0*/  LDL.LU R25, [R1+0x388] ;  /* 0x0003880001197983 */ /* 0x000f280000300800 */
[----:B0-----:R-:W4:Y:S01]  /*112b0*/  LDL.LU R12, [R1+0x37c] ;  /* 0x00037c00010c7983 */ /* 0x001f220000300800 */
[----:B--2---:R-:W-:-:S02]  /*112c0*/  @!P0 IMAD.MOV.U32 R15, RZ, RZ, R18 ;  /* 0x000000ffff0f8224 */ /* 0x004fc400078e0012 */
[----:B---3--:R-:W-:-:S05]  /*112d0*/  @!P0 IMAD.MOV.U32 R14, RZ, RZ, R17 ;  /* 0x000000ffff0e8224 */ /* 0x008fca00078e0011 */
[----:B------:R0:W2:Y:S02]  /*112e0*/  @!P0 LDG.E.U16 R20, desc[UR12][R14.64] ;  /* 0x0000000c0e148981 */ /* 0x0000a4000c1e1500 */
[----:B0-----:R-:W-:Y:S02]  /*112f0*/  @!P0 IMAD.MOV.U32 R14, RZ, RZ, R10 ;  /* 0x000000ffff0e8224 */ /* 0x001fe400078e000a */
[----:B------:R-:W-:-:S05]  /*11300*/  @!P0 IMAD.MOV.U32 R15, RZ, RZ, R13 ;  /* 0x000000ffff0f8224 */ /* 0x000fca00078e000d */
[----:B------:R-:W3:Y:S04]  /*11310*/  @!P0 LDG.E.U16 R21, desc[UR12][R14.64] ;  /* 0x0000000c0e158981 */ /* 0x000ee8000c1e1500 */
[----:B------:R-:W-:Y:S04]  /*11320*/  STS.U16 [R8+UR5+0x1b80], R16 ;  /* 0x001b801008007988 */ /* 0x000fe80008000405 */
[----:B------:R-:W-:Y:S04]  /*11330*/  STS.U16 [R8+UR5+0x2300], R2 ;  /* 0x0023000208007988 */ /* 0x000fe80008000405 */
[----:B------:R-:W-:Y:S04]  /*11340*/  STS.U16 [R8+UR5+0x2380], R3 ;  /* 0x0023800308007988 */ /* 0x000fe80008000405 */
[----:B------:R-:W-:Y:S04]  /*11350*/  STS.U16 [R8+UR5+0x2b00], R22 ;  /* 0x002b001608007988 */ /* 0x000fe80008000405 */
[----:B------:R-:W-:Y:S04]  /*11360*/  STS.U16 [R8+UR5+0x2b80], R27 ;  /* 0x002b801b08007988 */ /* 0x000fe80008000405 */
[----:B------:R0:W-:Y:S04]  /*11370*/  STS.U16 [R8+UR5+0x3300], R9 ;  /* 0x0033000908007988 */ /* 0x0001e80008000405 */
[----:B------:R1:W-:Y:S04]  /*11380*/  STS.U16 [R8+UR5+0x3380], R26 ;  /* 0x0033801a08007988 */ /* 0x0003e80008000405 */
[----:B------:R-:W-:Y:S04]  /*11390*/  STS.U16 [R8+UR5+0x3b00], R29 ;  /* 0x003b001d08007988 */ /* 0x000fe80008000405 */
[----:B------:R1:W-:Y:S01]  /*113a0*/  STS.U16 [R8+UR5+0x3b80], R11 ;  /* 0x003b800b08007988 */ /* 0x0003e20008000405 */
[----:B0-----:R-:W-:-:S05]  /*113b0*/  LOP3.LUT R9, R28, 0x40, RZ, 0x3c, !PT ;  /* 0x000000401c097812 */ /* 0x001fca00078e3cff */
[----:B----4-:R-:W-:Y:S04]  /*113c0*/  STS.U16 [R9+UR5+0x400], R4 ;  /* 0x0004000409007988 */ /* 0x010fe80008000405 */
[----:B------:R-:W-:Y:S04]  /*113d0*/  STS.U16 [R9+UR5+0x480], R5 ;  /* 0x0004800509007988 */ /* 0x000fe80008000405 */
[----:B------:R-:W-:Y:S04]  /*113e0*/  STS.U16 [R9+UR5+0xc00], R6 ;  /* 0x000c000609007988 */ /* 0x000fe80008000405 */
[----:B------:R-:W-:Y:S04]  /*113f0*/  STS.U16 [R9+UR5+0xc80], R23 ;  /* 0x000c801709007988 */ /* 0x000fe80008000405 */
[----:B------:R-:W-:Y:S04]  /*11400*/  STS.U16 [R9+UR5+0x1400], R24 ;  /* 0x0014001809007988 */ /* 0x000fe80008000405 */
[----:B------:R-:W-:Y:S04]  /*11410*/  STS.U16 [R9+UR5+0x1480], R7 ;  /* 0x0014800709007988 */ /* 0x000fe80008000405 */
[----:B------:R-:W-:Y:S04]  /*11420*/  STS.U16 [R9+UR5+0x1c00], R25 ;  /* 0x001c001909007988 */ /* 0x000fe80008000405 */
[----:B------:R-:W-:Y:S04]  /*11430*/  STS.U16 [R9+UR5+0x1c80], R12 ;  /* 0x001c800c09007988 */ /* 0x000fe80008000405 */
[----:B--2---:R0:W-:Y:S04]  /*11440*/  STL [R1+0x1448], R20 ;  /* 0x0014481401007387 */ /* 0x0041e80000100800 */
[----:B------:R-:W2:Y:S04]  /*11450*/  LDL.LU R10, [R1+0x180] ;  /* 0x00018000010a7983 */ /* 0x000ea80000300800 */
[----:B---3--:R-:W-:Y:S04]  /*11460*/  STL [R1+0x144c], R21 ;  /* 0x00144c1501007387 */ /* 0x008fe80000100800 */
[----:B------:R-:W3:Y:S04]  /*11470*/  LDL.LU R27, [R1+0x17c] ;  /* 0x00017c00011b7983 */ /* 0x000ee80000300800 */
[----:B-1----:R-:W4:Y:S04]  /*11480*/  LDL.LU R26, [R1+0x120] ;  /* 0x00012000011a7983 */ /* 0x002f280000300800 */
[----:B------:R-:W4:Y:S04]  /*11490*/  LDL.LU R8, [R1+0x11c] ;  /* 0x00011c0001087983 */ /* 0x000f280000300800 */
[----:B------:R-:W4:Y:S04]  /*114a0*/  LDL.LU R29, [R1+0xe8] ;  /* 0x0000e800011d7983 */ /* 0x000f280000300800 */
[----:B------:R-:W4:Y:S04]  /*114b0*/  LDL.LU R11, [R1+0xe4] ;  /* 0x0000e400010b7983 */ /* 0x000f280000300800 */
[----:B------:R-:W4:Y:S04]  /*114c0*/  LDL.LU R14, [R1+0xb8] ;  /* 0x0000b800010e7983 */ /* 0x000f280000300800 */
[----:B------:R-:W4:Y:S04]  /*114d0*/  LDL.LU R15, [R1+0xb4] ;  /* 0x0000b400010f7983 */ /* 0x000f280000300800 */
[----:B0-----:R-:W4:Y:S04]  /*114e0*/  LDL.LU R20, [R1+0x428] ;  /* 0x0004280001147983 */ /* 0x001f280000300800 */
[----:B------:R-:W4:Y:S04]  /*114f0*/  LDL.LU R19, [R1+0x424] ;  /* 0x0004240001137983 */ /* 0x000f280000300800 */
        /* <DEDUP_REMOVED lines=8> */
[----:B------:R-:W4:Y:S01]  /*11580*/  LDL.LU R5, [R1+0x118] ;  /* 0x0001180001057983 */ /* 0x000f220000300800 */
[----:B------:R-:W-:-:S03]  /*11590*/  LOP3.LUT R2, R28, 0x50, RZ, 0x3c, !PT ;  /* 0x000000501c027812 */ /* 0x000fc600078e3cff */
[----:B--2---:R0:W-:Y:S04]  /*115a0*/  STS.U16 [R9+UR5+0x2400], R10 ;  /* 0x0024000a09007988 */ /* 0x0041e80008000405 */
[----:B0-----:R-:W2:Y:S04]  /*115b0*/  LDL.LU R10, [R1+0x114] ;  /* 0x00011400010a7983 */ /* 0x001ea80000300800 */
[----:B------:R-:W2:Y:S04]  /*115c0*/  LDL.LU R25, [R1+0xe0] ;  /* 0x0000e00001197983 */ /* 0x000ea80000300800 */
[----:B---3--:R0:W-:Y:S04]  /*115d0*/  STS.U16 [R9+UR5+0x2480], R27 ;  /* 0x0024801b09007988 */ /* 0x0081e80008000405 */
[----:B----4-:R1:W-:Y:S04]  /*115e0*/  STS.U16 [R9+UR5+0x2c00], R26 ;  /* 0x002c001a09007988 */ /* 0x0103e80008000405 */
[----:B0-----:R-:W3:Y:S04]  /*115f0*/  LDL.LU R27, [R1+0xdc] ;  /* 0x0000dc00011b7983 */ /* 0x001ee80000300800 */
[----:B-1----:R-:W4:Y:S04]  /*11600*/  LDL.LU R26, [R1+0xb0] ;  /* 0x0000b000011a7983 */ /* 0x002f280000300800 */
[----:B------:R-:W4:Y:S04]  /*11610*/  LDL.LU R6, [R1+0x420] ;  /* 0x0004200001067983 */ /* 0x000f280000300800 */
[----:B------:R0:W-:Y:S04]  /*11620*/  STS.U16 [R9+UR5+0x2c80], R8 ;  /* 0x002c800809007988 */ /* 0x0001e80008000405 */
[----:B------:R-:W4:Y:S04]  /*11630*/  LDL.LU R23, [R1+0x41c] ;  /* 0x00041c0001177983 */ /* 0x000f280000300800 */
[----:B------:R1:W-:Y:S04]  /*11640*/  STS.U16 [R9+UR5+0x3400], R29 ;  /* 0x0034001d09007988 */ /* 0x0003e80008000405 */
[----:B------:R-:W4:Y:S04]  /*11650*/  LDL.LU R24, [R1+0x3f8] ;  /* 0x0003f80001187983 */ /* 0x000f280000300800 */
[----:B------:R0:W-:Y:S04]  /*11660*/  STS.U16 [R9+UR5+0x3480], R11 ;  /* 0x0034800b09007988 */ /* 0x0001e80008000405 */
[----:B------:R-:W4:Y:S04]  /*11670*/  LDL.LU R7, [R1+0x3f4] ;  /* 0x0003f40001077983 */ /* 0x000f280000300800 */
[----:B------:R-:W-:Y:S04]  /*11680*/  STS.U16 [R9+UR5+0x3c00], R14 ;  /* 0x003c000e09007988 */ /* 0x000fe80008000405 */
[----:B------:R-:W-:Y:S04]  /*11690*/  STS.U16 [R9+UR5+0x3c80], R15 ;  /* 0x003c800f09007988 */ /* 0x000fe80008000405 */
[----:B------:R-:W-:Y:S04]  /*116a0*/  STS.U16 [R2+UR5+0x500], R20 ;  /* 0x0005001402007988 */ /* 0x000fe80008000405 */
[----:B0-----:R-:W4:Y:S04]  /*116b0*/  LDL.LU R8, [R1+0x3a0] ;  /* 0x0003a00001087983 */ /* 0x001f280000300800 */
[----:B-1----:R-:W4:Y:S04]  /*116c0*/  LDL.LU R29, [R1+0x39c] ;  /* 0x00039c00011d7983 */ /* 0x002f280000300800 */
[----:B------:R-:W-:Y:S04]  /*116d0*/  STS.U16 [R2+UR5+0x580], R19 ;  /* 0x0005801302007988 */ /* 0x000fe80008000405 */
[----:B------:R-:W4:Y:S04]  /*116e0*/  LDL.LU R11, [R1+0x370] ;  /* 0x00037000010b7983 */ /* 0x000f280000300800 */
[----:B------:R-:W-:Y:S04]  /*116f0*/  STS.U16 [R2+UR5+0xd00], R18 ;  /* 0x000d001202007988 */ /* 0x000fe80008000405 */
[----:B------:R-:W-:Y:S04]  /*11700*/  STS.U16 [R2+UR5+0xd80], R17 ;  /* 0x000d801102007988 */ /* 0x000fe80008000405 */
[----:B------:R-:W-:Y:S04]  /*11710*/  STS.U16 [R2+UR5+0x1500], R16 ;  /* 0x0015001002007988 */ /* 0x000fe80008000405 */
[----:B------:R0:W-:Y:S04]  /*11720*/  STS.U16 [R2+UR5+0x1580], R12 ;  /* 0x0015800c02007988 */ /* 0x0001e80008000405 */
[----:B0-----:R-:W4:Y:S04]  /*11730*/  LDL.LU R12, [R1+0x19c] ;  /* 0x00019c00010c7983 */ /* 0x001f280000300800 */
[----:B------:R-:W-:Y:S04]  /*11740*/  STS.U16 [R2+UR5+0x1d00], R13 ;  /* 0x001d000d02007988 */ /* 0x000fe80008000405 */
[----:B------:R-:W-:Y:S04]  /*11750*/  STS.U16 [R2+UR5+0x1d80], R3 ;  /* 0x001d800302007988 */ /* 0x000fe80008000405 */
[----:B------:R-:W-:Y:S04]  /*11760*/  STS.U16 [R2+UR5+0x2500], R22 ;  /* 0x0025001602007988 */ /* 0x000fe80008000405 */
[----:B------:R-:W-:Y:S04]  /*11770*/  STS.U16 [R2+UR5+0x2580], R4 ;  /* 0x0025800402007988 */ /* 0x000fe80008000405 */
[----:B------:R-:W-:Y:S01]  /*11780*/  STS.U16 [R2+UR5+0x2d00], R5 ;  /* 0x002d000502007988 */ /* 0x000fe20008000405 */
[----:B------:R-:W-:-:S03]  /*11790*/  LOP3.LUT R14, R28, 0x60, RZ, 0x3c, !PT ;  /* 0x000000601c0e7812 */ /* 0x000fc600078e3cff */
[----:B--2---:R0:W-:Y:S04]  /*117a0*/  STS.U16 [R2+UR5+0x2d80], R10 ;  /* 0x002d800a02007988 */ /* 0x0041e80008000405 */
[----:B------:R-:W-:Y:S04]  /*117b0*/  STS.U16 [R2+UR5+0x3500], R25 ;  /* 0x0035001902007988 */ /* 0x000fe80008000405 */
[----:B0-----:R-:W2:Y:S04]  /*117c0*/  LDL.LU R10, [R1+0x170] ;  /* 0x00017000010a7983 */ /* 0x001ea80000300800 */
[----:B---3--:R-:W-:Y:S04]  /*117d0*/  STS.U16 [R2+UR5+0x3580], R27 ;  /* 0x0035801b02007988 */ /* 0x008fe80008000405 */
[----:B----4-:R0:W-:Y:S04]  /*117e0*/  STS.U16 [R2+UR5+0x3d00], R26 ;  /* 0x003d001a02007988 */ /* 0x0101e80008000405 */
[----:B------:R1:W-:Y:S04]  /*117f0*/  STS.U16 [R2+UR5+0x3d80], R0 ;  /* 0x003d800002007988 */ /* 0x0003e80008000405 */
[----:B------:R-:W-:Y:S04]  /*11800*/  STS.U16 [R14+UR5+0x600], R6 ;  /* 0x000600060e007988 */ /* 0x000fe80008000405 */
[----:B0-----:R-:W3:Y:S04]  /*11810*/  LDL.LU R26, [R1+0x16c] ;  /* 0x00016c00011a7983 */ /* 0x001ee80000300800 */
[----:B-1----:R-:W4:Y:S04]  /*11820*/  LDL.LU R0, [R1+0x1450] ;  /* 0x0014500001007983 */ /* 0x002f280000300800 */
[----:B------:R-:W4:Y:S04]  /*11830*/  LDL.LU R25, [R1+0x108] ;  /* 0x0001080001197983 */ /* 0x000f280000300800 */
[----:B------:R-:W4:Y:S04]  /*11840*/  LDL.LU R27, [R1+0x104] ;  /* 0x00010400011b7983 */ /* 0x000f280000300800 */
[----:B------:R-:W4:Y:S04]  /*11850*/  LDL.LU R15, [R1+0xd4] ;  /* 0x0000d400010f7983 */ /* 0x000f280000300800 */
[----:B------:R-:W-:Y:S04]  /*11860*/  STS.U16 [R14+UR5+0x680], R23 ;  /* 0x000680170e007988 */ /* 0x000fe80008000405 */
        /* <DEDUP_REMOVED lines=9> */
[----:B------:R0:W-:Y:S04]  /*11900*/  STS.U16 [R14+UR5+0x1e00], R11 ;  /* 0x001e000b0e007988 */ /* 0x0001e80008000405 */
[----:B------:R-:W4:Y:S04]  /*11910*/  LDL.LU R13, [R1+0x3e4] ;  /* 0x0003e400010d7983 */ /* 0x000f280000300800 */
[----:B------:R1:W-:Y:S04]  /*11920*/  STS.U16 [R14+UR5+0x1e80], R12 ;  /* 0x001e800c0e007988 */ /* 0x0003e80008000405 */
[----:B0-----:R-:W4:Y:S04]  /*11930*/  LDL.LU R11, [R1+0x398] ;  /* 0x00039800010b7983 */ /* 0x001f280000300800 */
[----:B------:R-:W4:Y:S04]  /*11940*/  LDL.LU R2, [R1+0x394] ;  /* 0x0003940001027983 */ /* 0x000f280000300800 */
[----:B------:R-:W4:Y:S04]  /*11950*/  LDL.LU R3, [R1+0x198] ;  /* 0x0001980001037983 */ /* 0x000f280000300800 */
[----:B------:R-:W4:Y:S04]  /*11960*/  LDL.LU R22, [R1+0x194] ;  /* 0x0001940001167983 */ /* 0x000f280000300800 */
[----:B------:R-:W4:Y:S04]  /*11970*/  LDL.LU R4, [R1+0x168] ;  /* 0x0001680001047983 */ /* 0x000f280000300800 */
[----:B------:R-:W4:Y:S04]  /*11980*/  LDL.LU R5, [R1+0x12c] ;  /* 0x00012c0001057983 */ /* 0x000f280000300800 */
[----:B-1----:R-:W4:Y:S04]  /*11990*/  LDL.LU R12, [R1+0x100] ;  /* 0x00010000010c7983 */ /* 0x002f280000300800 */
[----:B------:R-:W4:Y:S04]  /*119a0*/  LDL.LU R6, [R1+0xfc] ;  /* 0x0000fc0001067983 */ /* 0x000f280000300800 */
[----:B------:R-:W4:Y:S04]  /*119b0*/  LDL.LU R23, [R1+0xd0] ;  /* 0x0000d00001177983 */ /* 0x000f280000300800 */
[----:B------:R-:W4:Y:S04]  /*119c0*/  LDL.LU R29, [R1+0xcc] ;  /* 0x0000cc00011d7983 */ /* 0x000f280000300800 */
[----:B--2---:R0:W-:Y:S04]  /*119d0*/  STS.U16 [R14+UR5+0x2600], R10 ;  /* 0x0026000a0e007988 */ /* 0x0041e80008000405 */
[----:B0-----:R-:W2:Y:S04]  /*119e0*/  LDL.LU R10, [R1+0xa0] ;  /* 0x0000a000010a7983 */ /* 0x001ea80000300800 */
[----:B---3--:R0:W-:Y:S04]  /*119f0*/  STS.U16 [R14+UR5+0x2680], R26 ;  /* 0x0026801a0e007988 */ /* 0x0081e80008000405 */
[----:B----4-:R-:W-:Y:S04]  /*11a00*/  STS.U16 [R14+UR5+0x2e00], R25 ;  /* 0x002e00190e007988 */ /* 0x010fe80008000405 */
[----:B------:R-:W-:Y:S04]  /*11a10*/  STS.U16 [R14+UR5+0x2e80], R27 ;  /* 0x002e801b0e007988 */ /* 0x000fe80008000405 */
[----:B------:R1:W-:Y:S04]  /*11a20*/  STS.U16 [R14+UR5+0x3600], R0 ;  /* 0x003600000e007988 */ /* 0x0003e80008000405 */
[----:B------:R-:W-:Y:S04]  /*11a30*/  STS.U16 [R14+UR5+0x3680], R15 ;  /* 0x0036800f0e007988 */ /* 0x000fe80008000405 */
[----:B------:R-:W-:Y:S04]  /*11a40*/  STS.U16 [R14+UR5+0x3e00], R20 ;  /* 0x003e00140e007988 */ /* 0x000fe80008000405 */
[----:B0-----:R-:W3:Y:S01]  /*11a50*/  LDL.LU R26, [R1+0x9c] ;  /* 0x00009c00011a7983 */ /* 0x001ee20000300800 */
[----:B-1----:R-:W-:-:S03]  /*11a60*/  LOP3.LUT R0, R28, 0x70, RZ, 0x3c, !PT ;  /* 0x000000701c007812 */ /* 0x002fc600078e3cff */
[----:B------:R-:W-:Y:S04]  /*11a70*/  STS.U16 [R14+UR5+0x3e80], R19 ;  /* 0x003e80130e007988 */ /* 0x000fe80008000405 */
[----:B------:R-:W4:Y:S04]  /*11a80*/  LDL.LU R24, [R1+0x94] ;  /* 0x0000940001187983 */ /* 0x000f280000300800 */
[----:B------:R-:W-:Y:S04]  /*11a90*/  STS.U16 [R0+UR5+0x700], R18 ;  /* 0x0007001200007988 */ /* 0x000fe80008000405 */
[----:B------:R-:W-:Y:S04]  /*11aa0*/  STS.U16 [R0+UR5+0x780], R17 ;  /* 0x0007801100007988 */ /* 0x000fe80008000405 */
[----:B------:R-:W-:Y:S04]  /*11ab0*/  STS.U16 [R0+UR5+0xf00], R16 ;  /* 0x000f001000007988 */ /* 0x000fe80008000405 */
[----:B------:R-:W-:Y:S04]  /*11ac0*/  STS.U16 [R0+UR5+0xf80], R13 ;  /* 0x000f800d00007988 */ /* 0x000fe80008000405 */
[----:B------:R-:W4:Y:S04]  /*11ad0*/  LDL.LU R7, [R1+0x90] ;  /* 0x0000900001077983 */ /* 0x000f280000300800 */
[----:B------:R-:W4:Y:S04]  /*11ae0*/  LDL.LU R8, [R1+0x8c] ;  /* 0x00008c0001087983 */ /* 0x000f280000300800 */
[----:B------:R-:W4:Y:S04]  /*11af0*/  LDL.LU R25, [R1+0x88] ;  /* 0x0000880001197983 */ /* 0x000f280000300800 */
[----:B------:R-:W4:Y:S04]  /*11b00*/  LDL.LU R27, [R1+0x84] ;  /* 0x00008400011b7983 */ /* 0x000f280000300800 */
[----:B------:R0:W-:Y:S04]  /*11b10*/  STS.U16 [R0+UR5+0x1700], R11 ;  /* 0x0017000b00007988 */ /* 0x0001e80008000405 */
[----:B------:R-:W-:Y:S04]  /*11b20*/  STS.U16 [R0+UR5+0x1780], R2 ;  /* 0x0017800200007988 */ /* 0x000fe80008000405 */
[----:B------:R-:W-:Y:S04]  /*11b30*/  STS.U16 [R0+UR5+0x1f00], R3 ;  /* 0x001f000300007988 */ /* 0x000fe80008000405 */
[----:B------:R-:W-:Y:S04]  /*11b40*/  STS.U16 [R0+UR5+0x1f80], R22 ;  /* 0x001f801600007988 */ /* 0x000fe80008000405 */
[----:B------:R-:W-:Y:S04]  /*11b50*/  STS.U16 [R0+UR5+0x2700], R4 ;  /* 0x0027000400007988 */ /* 0x000fe80008000405 */
[----:B------:R-:W-:Y:S04]  /*11b60*/  STS.U16 [R0+UR5+0x2780], R5 ;  /* 0x0027800500007988 */ /* 0x000fe80008000405 */
[----:B------:R1:W-:Y:S04]  /*11b70*/  STS.U16 [R0+UR5+0x2f00], R12 ;  /* 0x002f000c00007988 */ /* 0x0003e80008000405 */
[----:B------:R-:W-:Y:S04]  /*11b80*/  STS.U16 [R0+UR5+0x2f80], R6 ;  /* 0x002f800600007988 */ /* 0x000fe80008000405 */
[----:B------:R-:W-:Y:S04]  /*11b90*/  STS.U16 [R0+UR5+0x3700], R23 ;  /* 0x0037001700007988 */ /* 0x000fe80008000405 */
[----:B0-----:R-:W4:Y:S04]  /*11ba0*/  LDL.LU R11, [R1+0x80] ;  /* 0x00008000010b7983 */ /* 0x001f280000300800 */
[----:B------:R0:W-:Y:S04]  /*11bb0*/  STS.U16 [R0+UR5+0x3780], R29 ;  /* 0x0037801d00007988 */ /* 0x0001e80008000405 */
[----:B-1----:R-:W4:Y:S04]  /*11bc0*/  LDL.LU R12, [R1+0x7c] ;  /* 0x00007c00010c7983 */ /* 0x002f280000300800 */
[----:B0-----:R-:W4:Y:S01]  /*11bd0*/  LDL.LU R29, [R1+0x78] ;  /* 0x00007800011d7983 */ /* 0x001f220000300800 */
[----:B------:R-:W-:-:S03]  /*11be0*/  LOP3.LUT R17, R28, 0x10, RZ, 0x3c, !PT ;  /* 0x000000101c117812 */ /* 0x000fc600078e3cff */
[----:B--2---:R0:W-:Y:S04]  /*11bf0*/  STS.U16 [R0+UR5+0x3f00], R10 ;  /* 0x003f000a00007988 */ /* 0x0041e80008000405 */
[----:B0-----:R-:W2:Y:S04]  /*11c00*/  LDL.LU R10, [R1+0x74] ;  /* 0x00007400010a7983 */ /* 0x001ea80000300800 */
[----:B---3--:R0:W-:Y:S04]  /*11c10*/  STS.U16 [R0+UR5+0x3f80], R26 ;  /* 0x003f801a00007988 */ /* 0x0081e80008000405 */
[----:B0-----:R-:W3:Y:S04]  /*11c20*/  LDL.LU R26, [R1+0x70] ;  /* 0x00007000011a7983 */ /* 0x001ee80000300800 */
        /* <DEDUP_REMOVED lines=12> */
[----:B----4-:R0:W-:Y:S04]  /*11cf0*/  STS.U16 [R28+UR5+0x4000], R24 ;  /* 0x004000181c007988 */ /* 0x0101e80008000405 */
[----:B------:R-:W4:Y:S04]  /*11d00*/  LDL.LU R23, [R1+0x38] ;  /* 0x0000380001177983 */ /* 0x000f280000300800 */
[----:B------:R1:W-:Y:S04]  /*11d10*/  STS.U16 [R28+UR5+0x4400], R7 ;  /* 0x004400071c007988 */ /* 0x0003e80008000405 */
[----:B------:R0:W-:Y:S04]  /*11d20*/  STS.U16 [R28+UR5+0x4800], R8 ;  /* 0x004800081c007988 */ /* 0x0001e80008000405 */
[----:B------:R0:W-:Y:S04]  /*11d30*/  STS.U16 [R28+UR5+0x5400], R11 ;  /* 0x0054000b1c007988 */ /* 0x0001e80008000405 */
[----:B------:R-:W-:Y:S04]  /*11d40*/  STS.U16 [R28+UR5+0x4c00], R25 ;  /* 0x004c00191c007988 */ /* 0x000fe80008000405 */
[----:B------:R1:W-:Y:S04]  /*11d50*/  STS.U16 [R28+UR5+0x5800], R12 ;  /* 0x0058000c1c007988 */ /* 0x0003e80008000405 */
[----:B0-----:R-:W4:Y:S04]  /*11d60*/  LDL.LU R24, [R1+0x34] ;  /* 0x0000340001187983 */ /* 0x001f280000300800 */
[----:B-1----:R-:W4:Y:S04]  /*11d70*/  LDL.LU R7, [R1+0x30] ;  /* 0x0000300001077983 */ /* 0x002f280000300800 */
[----:B------:R-:W4:Y:S04]  /*11d80*/  LDL.LU R15, [R1+0x2c] ;  /* 0x00002c00010f7983 */ /* 0x000f280000300800 */
[----:B------:R-:W4:Y:S04]  /*11d90*/  LDL.LU R8, [R1+0x1c] ;  /* 0x00001c0001087983 */ /* 0x000f280000300800 */
[----:B------:R-:W4:Y:S04]  /*11da0*/  LDL.LU R11, [R1+0x14] ;  /* 0x00001400010b7983 */ /* 0x000f280000300800 */
[----:B------:R-:W-:Y:S04]  /*11db0*/  STS.U16 [R28+UR5+0x5000], R27 ;  /* 0x0050001b1c007988 */ /* 0x000fe80008000405 */
[----:B------:R-:W4:Y:S04]  /*11dc0*/  LDL.LU R12, [R1+0xc] ;  /* 0x00000c00010c7983 */ /* 0x000f280000300800 */
[----:B------:R0:W-:Y:S04]  /*11dd0*/  STS.U16 [R28+UR5+0x5c00], R29 ;  /* 0x005c001d1c007988 */ /* 0x0001e80008000405 */
[----:B0-----:R-:W4:Y:S04]  /*11de0*/  LDL.LU R28, [R1+0x5c] ;  /* 0x00005c00011c7983 */ /* 0x001f280000300800 */
[----:B------:R-:W4:Y:S04]  /*11df0*/  LDL.LU R25, [R1+0x28] ;  /* 0x0000280001197983 */ /* 0x000f280000300800 */
[----:B------:R-:W4:Y:S04]  /*11e00*/  LDL.LU R27, [R1+0x24] ;  /* 0x00002400011b7983 */ /* 0x000f280000300800 */
[----:B------:R-:W4:Y:S04]  /*11e10*/  LDL.LU R29, [R1+0x20] ;  /* 0x00002000011d7983 */ /* 0x000f280000300800 */
[----:B--2---:R0:W-:Y:S04]  /*11e20*/  STS.U16 [R17+UR5+0x4080], R10 ;  /* 0x0040800a11007988 */ /* 0x0041e80008000405 */
[----:B0-----:R-:W2:Y:S04]  /*11e30*/  LDL.LU R10, [R1+0x18] ;  /* 0x00001800010a7983 */ /* 0x001ea80000300800 */
[----:B---3--:R0:W-:Y:S04]  /*11e40*/  STS.U16 [R17+UR5+0x4480], R26 ;  /* 0x0044801a11007988 */ /* 0x0081e80008000405 */
[----:B------:R1:W-:Y:S04]  /*11e50*/  STS.U16 [R17+UR5+0x4880], R21 ;  /* 0x0048801511007988 */ /* 0x0003e80008000405 */
[----:B------:R3:W-:Y:S04]  /*11e60*/  STS.U16 [R17+UR5+0x4c80], R20 ;  /* 0x004c801411007988 */ /* 0x0007e80008000405 */
[----:B------:R1:W-:Y:S04]  /*11e70*/  STS.U16 [R17+UR5+0x5080], R19 ;  /* 0x0050801311007988 */ /* 0x0003e80008000405 */
[----:B------:R3:W-:Y:S04]  /*11e80*/  STS.U16 [R17+UR5+0x5480], R18 ;  /* 0x0054801211007988 */ /* 0x0007e80008000405 */
[----:B0-----:R-:W2:Y:S04]  /*11e90*/  LDL.LU R26, [R1+0x10] ;  /* 0x00001000011a7983 */ /* 0x001ea80000300800 */
[----:B-1----:R-:W2:Y:S04]  /*11ea0*/  LDL.LU R21, [R1+0x144c] ;  /* 0x00144c0001157983 */ /* 0x002ea80000300800 */
[----:B---3--:R-:W3:Y:S04]  /*11eb0*/  LDL.LU R20, [R1+0x1448] ;  /* 0x0014480001147983 */ /* 0x008ee80000300800 */
[----:B------:R-:W2:Y:S04]  /*11ec0*/  LDL.LU R19, [R1+0x1444] ;  /* 0x0014440001137983 */ /* 0x000ea80000300800 */
[----:B------:R-:W2:Y:S04]  /*11ed0*/  LDL.LU R18, [R1+0x1440] ;  /* 0x0014400001127983 */ /* 0x000ea80000300800 */
[----:B----4-:R-:W-:Y:S04]  /*11ee0*/  STS.U16 [R17+UR5+0x5880], R28 ;  /* 0x0058801c11007988 */ /* 0x010fe80008000405 */
[----:B------:R0:W-:Y:S04]  /*11ef0*/  STS.U16 [R17+UR5+0x5c80], R22 ;  /* 0x005c801611007988 */ /* 0x0001e80008000405 */
[----:B0-----:R-:W4:Y:S04]  /*11f00*/  LDL.LU R17, [R1+0x143c] ;  /* 0x00143c0001117983 */ /* 0x001f280000300800 */
[----:B------:R-:W2:Y:S01]  /*11f10*/  LDL.LU R22, [R1+0x1438] ;  /* 0x0014380001167983 */ /* 0x000ea20000300800 */
[----:B------:R-:W0:Y:S02]  /*11f20*/  S2R R28, SR_TID.X ;  /* 0x00000000001c7919 */ /* 0x000e240000002100 */
[----:B0-----:R-:W-:-:S05]  /*11f30*/  LOP3.LUT R28, R28, 0x3f, RZ, 0xc0, !PT ;  /* 0x0000003f1c1c7812 */ /* 0x001fca00078ec0ff */
[----:B------:R-:W-:-:S05]  /*11f40*/  IMAD.SHL.U32 R28, R28, 0x2, RZ ;  /* 0x000000021c1c7824 */ /* 0x000fca00078e00ff */
[----:B------:R-:W-:Y:S01]  /*11f50*/  LOP3.LUT R28, R28, 0x30, RZ, 0x3c, !PT ;  /* 0x000000301c1c7812 */ /* 0x000fe200078e3cff */
[----:B--2---:R0:W-:Y:S04]  /*11f60*/  STS.U16 [R22+UR5+0x4100], R16 ;  /* 0x0041001016007988 */ /* 0x0041e80008000405 */
[----:B------:R1:W-:Y:S04]  /*11f70*/  STS.U16 [R22+UR5+0x4500], R13 ;  /* 0x0045000d16007988 */ /* 0x0003e80008000405 */
[----:B------:R2:W-:Y:S04]  /*11f80*/  STS.U16 [R22+UR5+0x4900], R2 ;  /* 0x0049000216007988 */ /* 0x0005e80008000405 */
[----:B------:R0:W-:Y:S04]  /*11f90*/  STS.U16 [R22+UR5+0x4d00], R3 ;  /* 0x004d000316007988 */ /* 0x0001e80008000405 */
[----:B------:R1:W-:Y:S04]  /*11fa0*/  STS.U16 [R22+UR5+0x5100], R4 ;  /* 0x0051000416007988 */ /* 0x0003e80008000405 */
[----:B------:R2:W-:Y:S04]  /*11fb0*/  STS.U16 [R22+UR5+0x5500], R5 ;  /* 0x0055000516007988 */ /* 0x0005e80008000405 */
[----:B0-----:R-:W3:Y:S04]  /*11fc0*/  LDL.LU R16, [R1+0x1434] ;  /* 0x0014340001107983 */ /* 0x001ee80000300800 */
[----:B-1----:R-:W3:Y:S04]  /*11fd0*/  LDL.LU R13, [R1+0x1430] ;  /* 0x00143000010d7983 */ /* 0x002ee80000300800 */
[----:B--2---:R-:W2:Y:S04]  /*11fe0*/  LDL.LU R2, [R1+0x142c] ;  /* 0x00142c0001027983 */ /* 0x004ea80000300800 */
[----:B------:R-:W2:Y:S04]  /*11ff0*/  LDL.LU R3, [R1+0x1428] ;  /* 0x0014280001037983 */ /* 0x000ea80000300800 */
[----:B------:R-:W2:Y:S04]  /*12000*/  LDL.LU R4, [R1+0x1424] ;  /* 0x0014240001047983 */ /* 0x000ea80000300800 */
[----:B------:R-:W2:Y:S04]  /*12010*/  LDL.LU R5, [R1+0x1420] ;  /* 0x0014200001057983 */ /* 0x000ea80000300800 */
[----:B------:R0:W-:Y:S04]  /*12020*/  STS.U16 [R22+UR5+0x5900], R6 ;  /* 0x0059000616007988 */ /* 0x0001e80008000405 */
[----:B------:R1:W-:Y:S04]  /*12030*/  STS.U16 [R22+UR5+0x5d00], R23 ;  /* 0x005d001716007988 */ /* 0x0003e80008000405 */
[----:B------:R0:W-:Y:S04]  /*12040*/  STS.U16 [R28+UR5+0x4180], R24 ;  /* 0x004180181c007988 */ /* 0x0001e80008000405 */
[----:B------:R0:W-:Y:S04]  /*12050*/  STS.U16 [R28+UR5+0x4580], R7 ;  /* 0x004580071c007988 */ /* 0x0001e80008000405 */
[----:B------:R1:W-:Y:S04]  /*12060*/  STS.U16 [R28+UR5+0x4980], R15 ;  /* 0x0049800f1c007988 */ /* 0x0003e80008000405 */
[----:B------:R4:W-:Y:S04]  /*12070*/  STS.U16 [R28+UR5+0x4d80], R8 ;  /* 0x004d80081c007988 */ /* 0x0009e80008000405 */
[----:B0-----:R-:W2:Y:S04]  /*12080*/  LDL.LU R6, [R1+0x141c] ;  /* 0x00141c0001067983 */ /* 0x001ea80000300800 */
[----:B-1----:R-:W2:Y:S04]  /*12090*/  LDL.LU R22, [R1+0x1418] ;  /* 0x0014180001167983 */ /* 0x002ea80000300800 */
[----:B------:R-:W2:Y:S04]  /*120a0*/  LDL.LU R23, [R1+0x1414] ;  /* 0x0014140001177983 */ /* 0x000ea80000300800 */
[----:B------:R-:W2:Y:S04]  /*120b0*/  LDL.LU R24, [R1+0x1410] ;  /* 0x0014100001187983 */ /* 0x000ea80000300800 */
[----:B------:R-:W2:Y:S04]  /*120c0*/  LDL.LU R7, [R1+0x140c] ;  /* 0x00140c0001077983 */ /* 0x000ea80000300800 */
[----:B------:R-:W2:Y:S04]  /*120d0*/  LDL.LU R15, [R1+0x98] ;  /* 0x00009800010f7983 */ /* 0x000ea80000300800 */
[----:B----4-:R-:W4:Y:S04]  /*120e0*/  LDL.LU R8, [R1+0x1408] ;  /* 0x0014080001087983 */ /* 0x010f280000300800 */
[----:B------:R0:W-:Y:S04]  /*120f0*/  STS.U16 [R28+UR5+0x5180], R11 ;  /* 0x0051800b1c007988 */ /* 0x0001e80008000405 */
[----:B------:R1:W-:Y:S04]  /*12100*/  STS.U16 [R28+UR5+0x5580], R12 ;  /* 0x0055800c1c007988 */ /* 0x0003e80008000405 */
[----:B0-----:R-:W2:Y:S04]  /*12110*/  LDL.LU R11, [R1+0x1404] ;  /* 0x00140400010b7983 */ /* 0x001ea80000300800 */
[----:B-1----:R-:W2:Y:S04]  /*12120*/  LDL.LU R12, [R1+0x1400] ;  /* 0x00140000010c7983 */ /* 0x002ea80000300800 */
[----:B--2---:R0:W-:Y:S04]  /*12130*/  STS.U16 [R28+UR5+0x5980], R12 ;  /* 0x0059800c1c007988 */ /* 0x0041e80008000405 */
[----:B------:R1:W-:Y:S04]  /*12140*/  STS.U16 [R28+UR5+0x5d80], R11 ;  /* 0x005d800b1c007988 */ /* 0x0003e80008000405 */
[----:B------:R2:W-:Y:S04]  /*12150*/  STS.U16 [R9+UR5+0x4200], R25 ;  /* 0x0042001909007988 */ /* 0x0005e80008000405 */
[----:B------:R0:W-:Y:S04]  /*12160*/  STS.U16 [R9+UR5+0x4600], R27 ;  /* 0x0046001b09007988 */ /* 0x0001e80008000405 */
[----:B------:R1:W-:Y:S04]  /*12170*/  STS.U16 [R9+UR5+0x4a00], R29 ;  /* 0x004a001d09007988 */ /* 0x0003e80008000405 */
[----:B------:R2:W-:Y:S04]  /*12180*/  STS.U16 [R9+UR5+0x4e00], R10 ;  /* 0x004e000a09007988 */ /* 0x0005e80008000405 */
[----:B0-----:R-:W3:Y:S04]  /*12190*/  LDL.LU R12, [R1] ;  /* 0x00000000010c7983 */ /* 0x001ee80000300800 */
[----:B-1----:R-:W3:Y:S04]  /*121a0*/  LDL.LU R11, [R1+0x4] ;  /* 0x00000400010b7983 */ /* 0x002ee80000300800 */
[----:B--2---:R-:W2:Y:S04]  /*121b0*/  LDL.LU R25, [R1+0x13fc] ;  /* 0x0013fc0001197983 */ /* 0x004ea80000300800 */
[----:B------:R-:W2:Y:S04]  /*121c0*/  LDL.LU R27, [R1+0x13f8] ;  /* 0x0013f800011b7983 */ /* 0x000ea80000300800 */
[----:B------:R-:W2:Y:S04]  /*121d0*/  LDL.LU R29, [R1+0x13f4] ;  /* 0x0013f400011d7983 */ /* 0x000ea80000300800 */
[----:B------:R-:W2:Y:S04]  /*121e0*/  LDL.LU R10, [R1+0x13f0] ;  /* 0x0013f000010a7983 */ /* 0x000ea80000300800 */
[----:B------:R0:W-:Y:S04]  /*121f0*/  STS.U16 [R9+UR5+0x5200], R26 ;  /* 0x0052001a09007988 */ /* 0x0001e80008000405 */
[----:B0-----:R-:W2:Y:S01]  /*12200*/  LDL.LU R26, [R1+0x13ec] ;  /* 0x0013ec00011a7983 */ /* 0x001ea20000300800 */
[----:B------:R-:W0:Y:S03]  /*12210*/  S2R R28, SR_TID.X ;  /* 0x00000000001c7919 */ /* 0x000e260000002100 */
[----:B--2---:R1:W-:Y:S04]  /*12220*/  STS.U16 [R9+UR5+0x5600], R26 ;  /* 0x0056001a09007988 */ /* 0x0043e80008000405 */
[----:B------:R2:W-:Y:S04]  /*12230*/  STS.U16 [R9+UR5+0x5a00], R10 ;  /* 0x005a000a09007988 */ /* 0x0005e80008000405 */
[----:B-1----:R-:W3:Y:S04]  /*12240*/  LDL.LU R26, [R1+0x8] ;  /* 0x00000800011a7983 */ /* 0x002ee80000300800 */
[----:B--2---:R-:W2:Y:S01]  /*12250*/  LDL.LU R9, [R1+0x13e8] ;  /* 0x0013e80001097983 */ /* 0x004ea20000300800 */
[----:B------:R-:W1:Y:S01]  /*12260*/  S2R R10, SR_TID.X ;  /* 0x00000000000a7919 */ /* 0x000e620000002100 */
[----:B0-----:R-:W-:-:S05]  /*12270*/  LOP3.LUT R28, R28, 0x3f, RZ, 0xc0, !PT ;  /* 0x0000003f1c1c7812 */ /* 0x001fca00078ec0ff */
[----:B------:R-:W-:-:S05]  /*12280*/  IMAD.SHL.U32 R28, R28, 0x2, RZ ;  /* 0x000000021c1c7824 */ /* 0x000fca00078e00ff */
[----:B------:R-:W-:Y:S02]  /*12290*/  LOP3.LUT R28, R28, 0x50, RZ, 0x3c, !PT ;  /* 0x000000501c1c7812 */ /* 0x000fe400078e3cff */
[----:B-1----:R-:W-:-:S05]  /*122a0*/  LOP3.LUT R10, R10, 0x3f, RZ, 0xc0, !PT ;  /* 0x0000003f0a0a7812 */ /* 0x002fca00078ec0ff */
[----:B------:R-:W-:-:S05]  /*122b0*/  IMAD.SHL.U32 R10, R10, 0x2, RZ ;  /* 0x000000020a0a7824 */ /* 0x000fca00078e00ff */
[----:B------:R-:W-:-:S05]  /*122c0*/  LOP3.LUT R10, R10, 0x40, RZ, 0x3c, !PT ;  /* 0x000000400a0a7812 */ /* 0x000fca00078e3cff */
[----:B--2---:R-:W-:Y:S04]  /*122d0*/  STS.U16 [R10+UR5+0x5e00], R9 ;  /* 0x005e00090a007988 */ /* 0x004fe80008000405 */
[----:B---3--:R-:W-:Y:S04]  /*122e0*/  STS.U16 [R28+UR5+0x4280], R26 ;  /* 0x0042801a1c007988 */ /* 0x008fe80008000405 */
[----:B------:R0:W-:Y:S04]  /*122f0*/  STS.U16 [R28+UR5+0x4680], R11 ;  /* 0x0046800b1c007988 */ /* 0x0001e80008000405 */
[----:B------:R-:W-:Y:S01]  /*12300*/  STS.U16 [R28+UR5+0x4a80], R12 ;  /* 0x004a800c1c007988 */ /* 0x000fe20008000405 */
[----:B0-----:R-:W0:Y:S03]  /*12310*/  S2R R11, SR_TID.X ;  /* 0x00000000000b7919 */ /* 0x001e260000002100 */
[----:B------:R-:W-:Y:S04]  /*12320*/  STS.U16 [R28+UR5+0x4e80], R29 ;  /* 0x004e801d1c007988 */ /* 0x000fe80008000405 */
[----:B------:R-:W-:Y:S04]  /*12330*/  STS.U16 [R28+UR5+0x5280], R27 ;  /* 0x0052801b1c007988 */ /* 0x000fe80008000405 */
[----:B------:R-:W-:Y:S04]  /*12340*/  STS.U16 [R28+UR5+0x5680], R25 ;  /* 0x005680191c007988 */ /* 0x000fe80008000405 */
        /* <DEDUP_REMOVED lines=12> */
[----:B------:R-:W-:Y:S04]  /*12410*/  STS.U16 [R0+UR5+0x4780], R16 ;  /* 0x0047801000007988 */ /* 0x000fe80008000405 */
[----:B------:R-:W-:Y:S04]  /*12420*/  STS.U16 [R0+UR5+0x4b80], R17 ;  /* 0x004b801100007988 */ /* 0x000fe80008000405 */
[----:B------:R-:W-:Y:S04]  /*12430*/  STS.U16 [R0+UR5+0x4f80], R18 ;  /* 0x004f801200007988 */ /* 0x000fe80008000405 */
[----:B------:R-:W-:Y:S04]  /*12440*/  STS.U16 [R0+UR5+0x5380], R19 ;  /* 0x0053801300007988 */ /* 0x000fe80008000405 */
[----:B------:R-:W-:Y:S04]  /*12450*/  STS.U16 [R0+UR5+0x5780], R20 ;  /* 0x0057801400007988 */ /* 0x000fe80008000405 */
[----:B------:R-:W-:Y:S01]  /*12460*/  STS.U16 [R0+UR5+0x5b80], R21 ;  /* 0x005b801500007988 */ /* 0x000fe20008000405 */
[----:B------:R-:W-:Y:S01]  /*12470*/  BAR.SYNC.DEFER_BLOCKING 0x0 ;  /* 0x0000000000007b1d */ /* 0x000fe20000010000 */
[C---:B0-----:R-:W-:Y:S01]  /*12480*/  IMAD.SHL.U32 R14, R11.reuse, 0x2, RZ ;  /* 0x000000020b0e7824 */ /* 0x041fe200078e00ff */
[----:B-1----:R-:W-:-:S04]  /*12490*/  LOP3.LUT R15, R11, 0x7, RZ, 0xc0, !PT ;  /* 0x000000070b0f7812 */ /* 0x002fc800078ec0ff */
[----:B------:R-:W-:Y:S01]  /*124a0*/  LOP3.LUT R25, R14, 0x10, RZ, 0xc0, !PT ;  /* 0x000000100e197812 */ /* 0x000fe200078ec0ff */
[----:B------:R-:W-:-:S03]  /*124b0*/  IMAD R12, R15, 0x110, RZ ;  /* 0x000001100f0c7824 */ /* 0x000fc600078e02ff */
[----:B------:R-:W-:Y:S01]  /*124c0*/  LOP3.LUT R25, R25, 0x20, R11, 0xf8, !PT ;  /* 0x0000002019197812 */ /* 0x000fe200078ef80b */
[----:B------:R-:W-:-:S03]  /*124d0*/  IMAD.SHL.U32 R28, R11, 0x80, RZ ;  /* 0x000000800b1c7824 */ /* 0x000fc600078e00ff */
[----:B------:R-:W-:-:S04]  /*124e0*/  LOP3.LUT R25, R12, R25, RZ, 0x3c, !PT ;  /* 0x000000190c197212 */ /* 0x000fc800078e3cff */
[----:B------:R-:W-:-:S05]  /*124f0*/  LOP3.LUT R25, R25, 0x800, R28, 0xf8, !PT ;  /* 0x0000080019197812 */ /* 0x000fca00078ef81c */
[----:B------:R-:W0:Y:S01]  /*12500*/  LDSM.16.MT88.4 R4, [R25+UR5] ;  /* 0x000000051904783b */ /* 0x000e220008004200 */
[----:B------:R-:W-:-:S05]  /*12510*/  IMAD R15, R15, 0x90, RZ ;  /* 0x000000900f0f7824 */ /* 0x000fca00078e02ff */
[----:B------:R-:W-:-:S05]  /*12520*/  LOP3.LUT R26, R15, 0x30, R14, 0x78, !PT ;  /* 0x000000300f1a7812 */ /* 0x000fca00078e780e */
[----:B------:R-:W1:Y:S04]  /*12530*/  LDSM.16.M88.4 R8, [R26+UR5+0x4800] ;  /* 0x004800051a08783b */ /* 0x000e680008000200 */
[----:B------:R-:W2:Y:S04]  /*12540*/  LDSM.16.M88.4 R16, [R26+UR5+0x4000] ;  /* 0x004000051a10783b */ /* 0x000ea80008000200 */
[----:B------:R-:W3:Y:S04]  /*12550*/  LDSM.16.M88.4 R20, [R26+UR5+0x4400] ;  /* 0x004400051a14783b */ /* 0x000ee80008000200 */
[----:B------:R-:W-:Y:S04]  /*12560*/  LDSM.16.M88.4 R12, [R26+UR5+0x5000] ;  /* 0x005000051a0c783b */ /* 0x000fe80008000200 */
[----:B0-----:R-:W-:Y:S04]  /*12570*/  STL.64 [R1+0x13e0], R6 ;  /* 0x0013e00601007387 */ /* 0x001fe80000100a00 */
[----:B------:R-:W-:Y:S04]  /*12580*/  STL.64 [R1+0x13d8], R4 ;  /* 0x0013d80401007387 */ /* 0x000fe80000100a00 */
[----:B------:R-:W0:Y:S04]  /*12590*/  LDSM.16.M88.4 R4, [R26+UR5+0x5400] ;  /* 0x005400051a04783b */ /* 0x000e280008000200 */
[----:B-1----:R-:W-:Y:S04]  /*125a0*/  STL.64 [R1+0xc0], R8 ;  /* 0x0000c00801007387 */ /* 0x002fe80000100a00 */
[----:B------:R-:W-:Y:S04]  /*125b0*/  STL.64 [R1+0xc8], R10 ;  /* 0x0000c80a01007387 */ /* 0x000fe80000100a00 */
[----:B--2---:R-:W-:Y:S04]  /*125c0*/  STL.64 [R1+0xe0], R16 ;  /* 0x0000e01001007387 */ /* 0x004fe80000100a00 */
[----:B------:R-:W-:Y:S04]  /*125d0*/  STL.64 [R1+0xe8], R18 ;  /* 0x0000e81201007387 */ /* 0x000fe80000100a00 */
[----:B---3--:R-:W-:Y:S04]  /*125e0*/  STL.64 [R1+0xd0], R20 ;  /* 0x0000d01401007387 */ /* 0x008fe80000100a00 */
[----:B------:R-:W-:Y:S04]  /*125f0*/  STL.64 [R1+0xd8], R22 ;  /* 0x0000d81601007387 */ /* 0x000fe80000100a00 */
[----:B------:R1:W-:Y:S04]  /*12600*/  STL.64 [R1+0x13d0], R20 ;  /* 0x0013d01401007387 */ /* 0x0003e80000100a00 */
[----:B-1----:R-:W2:Y:S04]  /*12610*/  LDL.LU.64 R20, [R1+0x2d0] ;  /* 0x0002d00001147983 */ /* 0x002ea80000300a00 */
[----:B------:R-:W2:Y:S04]  /*12620*/  LDL.LU.64 R22, [R1+0x2d8] ;  /* 0x0002d80001167983 */ /* 0x000ea80000300a00 */
[----:B0-----:R-:W-:Y:S04]  /*12630*/  STL.64 [R1+0x90], R4 ;  /* 0x0000900401007387 */ /* 0x001fe80000100a00 */
[----:B------:R0:W-:Y:S01]  /*12640*/  STL.64 [R1+0x98], R6 ;  /* 0x0000980601007387 */ /* 0x0001e20000100a00 */
[----:B------:R-:W-:-:S02]  /*12650*/  IMAD.MOV.U32 R2, RZ, RZ, R4 ;  /* 0x000000ffff027224 */ /* 0x000fc400078e0004 */
[----:B------:R-:W-:Y:S01]  /*12660*/  IMAD.MOV.U32 R0, RZ, RZ, R5 ;  /* 0x000000ffff007224 */ /* 0x000fe200078e0005 */
[----:B0-----:R-:W2:Y:S04]  /*12670*/  LDL.LU.64 R6, [R1+0x13e0] ;  /* 0x0013e00001067983 */ /* 0x001ea80000300a00 */
[----:B------:R-:W2:Y:S01]  /*12680*/  LDL.LU.64 R4, [R1+0x13d8] ;  /* 0x0013d80001047983 */ /* 0x000ea20000300a00 */
[----:B------:R-:W-:Y:S02]  /*12690*/  IMAD.MOV.U32 R24, RZ, RZ, R8 ;  /* 0x000000ffff187224 */ /* 0x000fe400078e0008 */
[----:B------:R-:W-:Y:S02]  /*126a0*/  IMAD.MOV.U32 R3, RZ, RZ, R9 ;  /* 0x000000ffff037224 */ /* 0x000fe400078e0009 */
[----:B------:R-:W0:Y:S04]  /*126b0*/  LDSM.16.M88.4 R8, [R26+UR5+0x4c00] ;  /* 0x004c00051a08783b */ /* 0x000e280008000200 */
[----:B0-----:R-:W-:Y:S04]  /*126c0*/  STL.64 [R1+0xb0], R8 ;  /* 0x0000b00801007387 */ /* 0x001fe80000100a00 */
[----:B------:R-:W-:Y:S04]  /*126d0*/  STL.64 [R1+0xb8], R10 ;  /* 0x0000b80a01007387 */ /* 0x000fe80000100a00 */
[----:B------:R0:W-:Y:S02]  /*126e0*/  STL.64 [R1+0x13b0], R8 ;  /* 0x0013b00801007387 */ /* 0x0001e40000100a00 */
[----:B0-----:R-:W-:-:S02]  /*126f0*/  IMAD.MOV.U32 R8, RZ, RZ, R24 ;  /* 0x000000ffff087224 */ /* 0x001fc400078e0018 */
[----:B------:R-:W-:-:S05]  /*12700*/  IMAD.MOV.U32 R9, RZ, RZ, R3 ;  /* 0x000000ffff097224 */ /* 0x000fca00078e0003 */
[----:B------:R0:W-:Y:S04]  /*12710*/  STL.64 [R1+0x13c8], R8 ;  /* 0x0013c80801007387 */ /* 0x0001e80000100a00 */
[----:B0-----:R-:W3:Y:S04]  /*12720*/  LDL.LU.64 R8, [R1+0x2c0] ;  /* 0x0002c00001087983 */ /* 0x001ee80000300a00 */
[----:B------:R-:W3:Y:S04]  /*12730*/  LDL.LU.64 R10, [R1+0x2c8] ;  /* 0x0002c800010a7983 */ /* 0x000ee80000300a00 */
[----:B------:R-:W-:Y:S01]  /*12740*/  STL.64 [R1+0xa0], R12 ;  /* 0x0000a00c01007387 */ /* 0x000fe20000100a00 */
[----:B--2---:R-:W-:-:S15]  /*12750*/  HMMA.16816.F32 R20, R4, R16, R20 ;  /* 0x000000100414723c */ /* 0x004fde0000001814 */
[----:B------:R-:W-:-:S04]  /*12760*/  NOP ;  /* 0x0000000000007918 */ /* 0x000fc80000000000 */
[----:B------:R-:W-:Y:S04]  /*12770*/  STL.64 [R1+0x120], R20 ;  /* 0x0001201401007387 */ /* 0x000fe80000100a00 */
[----:B------:R-:W-:Y:S04]  /*12780*/  STL.64 [R1+0x128], R22 ;  /* 0x0001281601007387 */ /* 0x000fe80000100a00 */
[----:B------:R-:W-:Y:S04]  /*12790*/  STL.64 [R1+0xa8], R14 ;  /* 0x0000a80e01007387 */ /* 0x000fe80000100a00 */
[----:B------:R0:W-:Y:S04]  /*127a0*/  STL.64 [R1+0x13a8], R12 ;  /* 0x0013a80c01007387 */ /* 0x0001e80000100a00 */
[----:B------:R-:W1:Y:S04]  /*127b0*/  LDSM.16.M88.4 R20, [R26+UR5+0x5800] ;  /* 0x005800051a14783b */ /* 0x000e680008000200 */
[----:B0-----:R-:W2:Y:S04]  /*127c0*/  LDL.LU.64 R12, [R1+0x290] ;  /* 0x00029000010c7983 */ /* 0x001ea80000300a00 */
[----:B------:R-:W4:Y:S01]  /*127d0*/  LDL.LU.64 R14, [R1+0x298] ;  /* 0x00029800010e7983 */ /* 0x000f220000300a00 */
[----:B------:R-:W-:-:S03]  /*127e0*/  IMAD.MOV.U32 R27, RZ, RZ, R17 ;  /* 0x000000ffff1b7224 */ /* 0x000fc600078e0011 */
[----:B----4-:R-:W-:Y:S04]  /*127f0*/  STL.64 [R1+0x13c0], R14 ;  /* 0x0013c00e01007387 */ /* 0x010fe80000100a00 */
[----:B--2---:R0:W-:Y:S04]  /*12800*/  STL.64 [R1+0x13b8], R12 ;  /* 0x0013b80c01007387 */ /* 0x0041e80000100a00 */
[----:B0-----:R-:W2:Y:S04]  /*12810*/  LDL.LU.64 R12, [R1+0x2a0] ;  /* 0x0002a000010c7983 */ /* 0x001ea80000300a00 */
[----:B------:R-:W2:Y:S04]  /*12820*/  LDL.LU.64 R14, [R1+0x2a8] ;  /* 0x0002a800010e7983 */ /* 0x000ea80000300a00 */
[----:B------:R-:W4:Y:S04]  /*12830*/  LDL R16, [R1+0xa50] ;  /* 0x000a500001107983 */ /* 0x000f280000100800 */
[----:B------:R-:W-:Y:S04]  /*12840*/  STL [R1+0x1380], R27 ;  /* 0x0013801b01007387 */ /* 0x000fe80000100800 */
[----:B-1----:R0:W-:Y:S04]  /*12850*/  STL.64 [R1+0x80], R20 ;  /* 0x0000801401007387 */ /* 0x0021e80000100a00 */
[----:B------:R-:W-:Y:S04]  /*12860*/  STL.64 [R1+0x88], R22 ;  /* 0x0000881601007387 */ /* 0x000fe80000100a00 */
[----:B0-----:R-:W3:Y:S02]  /*12870*/  LDL.LU.64 R20, [R1+0x13d0] ;  /* 0x0013d00001147983 */ /* 0x001ee40000300a00 */
[----:B---3--:R-:W-:-:S15]  /*12880*/  HMMA.16816.F32 R8, R4, R20, R8 ;  /* 0x000000140408723c */ /* 0x008fde0000001808 */
[----:B------:R-:W-:-:S04]  /*12890*/  NOP ;  /* 0x0000000000007918 */ /* 0x000fc80000000000 */
[----:B------:R0:W-:Y:S04]  /*128a0*/  STL.64 [R1+0x110], R8 ;  /* 0x0001100801007387 */ /* 0x0001e80000100a00 */
[----:B------:R-:W-:Y:S04]  /*128b0*/  STL.64 [R1+0x118], R10 ;  /* 0x0001180a01007387 */ /* 0x000fe80000100a00 */
[----:B0-----:R-:W2:Y:S01]  /*128c0*/  LDL.LU.64 R8, [R1+0x13c8] ;  /* 0x0013c80001087983 */ /* 0x001ea20000300a00 */
[----:B------:R-:W-:Y:S02]  /*128d0*/  IMAD.MOV.U32 R27, RZ, RZ, R20 ;  /* 0x000000ffff1b7224 */ /* 0x000fe400078e0014 */
[----:B------:R-:W-:-:S02]  /*128e0*/  IMAD.MOV.U32 R29, RZ, RZ, R21 ;  /* 0x000000ffff1d7224 */ /* 0x000fc400078e0015 */
[----:B------:R-:W0:Y:S04]  /*128f0*/  LDSM.16.M88.4 R20, [R26+UR5+0x5c00] ;  /* 0x005c00051a14783b */ /* 0x000e280008000200 */
[----:B------:R-:W-:Y:S04]  /*12900*/  STL [R1+0x1388], R27 ;  /* 0x0013881b01007387 */ /* 0x000fe80000100800 */
[----:B------:R-:W-:Y:S01]  /*12910*/  STL [R1+0x1384], R29 ;  /* 0x0013841d01007387 */ /* 0x000fe20000100800 */
[----:B0-----:R-:W-:Y:S02]  /*12920*/  IMAD.MOV.U32 R24, RZ, RZ, R23 ;  /* 0x000000ffff187224 */ /* 0x001fe400078e0017 */
[----:B------:R-:W-:Y:S01]  /*12930*/  IMAD.MOV.U32 R26, RZ, RZ, R22 ;  /* 0x000000ffff1a7224 */ /* 0x000fe200078e0016 */
[----:B------:R0:W-:Y:S04]  /*12940*/  STL.64 [R1+0x70], R20 ;  /* 0x0000701401007387 */ /* 0x0001e80000100a00 */
[----:B------:R1:W-:Y:S04]  /*12950*/  STL.64 [R1+0x78], R22 ;  /* 0x0000781601007387 */ /* 0x0003e80000100a00 */
[----:B0-----:R-:W3:Y:S04]  /*12960*/  LDL.LU.64 R20, [R1+0x220] ;  /* 0x0002200001147983 */ /* 0x001ee80000300a00 */
[----:B-1----:R-:W3:Y:S04]  /*12970*/  LDL.LU.64 R22, [R1+0x228] ;  /* 0x0002280001167983 */ /* 0x002ee80000300a00 */
[----:B------:R-:W-:Y:S04]  /*12980*/  STL [R1+0x1390], R24 ;  /* 0x0013901801007387 */ /* 0x000fe80000100800 */
[----:B------:R-:W-:Y:S01]  /*12990*/  STL [R1+0x138c], R26 ;  /* 0x00138c1a01007387 */ /* 0x000fe20000100800 */
[----:B--2---:R-:W-:Y:S03]  /*129a0*/  HMMA.16816.F32 R8, R4, R8, R12 ;  /* 0x000000080408723c */ /* 0x004fe6000000180c */
[----:B------:R-:W2:Y:S04]  /*129b0*/  LDL.LU.64 R14, [R1+0x13c0] ;  /* 0x0013c000010e7983 */ /* 0x000ea80000300a00 */
[----:B------:R-:W2:-:S12]  /*129c0*/  LDL.LU.64 R12, [R1+0x13b8] ;  /* 0x0013b800010c7983 */ /* 0x000e980000300a00 */
[----:B------:R0:W-:Y:S04]  /*129d0*/  STL.64 [R1+0x100], R8 ;  /* 0x0001000801007387 */ /* 0x0001e80000100a00 */
[----:B------:R-:W-:Y:S04]  /*129e0*/  STL.64 [R1+0x108], R10 ;  /* 0x0001080a01007387 */ /* 0x000fe80000100a00 */
[----:B0-----:R-:W2:Y:S02]  /*129f0*/  LDL.LU.64 R8, [R1+0x13b0] ;  /* 0x0013b00001087983 */ /* 0x001ea40000300a00 */
[----:B--2---:R-:W-:Y:S01]  /*12a00*/  HMMA.16816.F32 R12, R4, R8, R12 ;  /* 0x00000008040c723c */ /* 0x004fe2000000180c */
[----:B------:R-:W-:-:S02]  /*12a10*/  IMAD.MOV.U32 R27, RZ, RZ, R8 ;  /* 0x000000ffff1b7224 */ /* 0x000fc400078e0008 */
[----:B------:R-:W-:Y:S02]  /*12a20*/  IMAD.MOV.U32 R29, RZ, RZ, R9 ;  /* 0x000000ffff1d7224 */ /* 0x000fe400078e0009 */
[----:B----4-:R-:W0:-:S14]  /*12a30*/  LDSM.16.MT88.4 R8, [R16+UR5] ;  /* 0x000000051008783b */ /* 0x010e1c0008004200 */
[----:B------:R1:W-:Y:S04]  /*12a40*/  STL.64 [R1+0xf0], R12 ;  /* 0x0000f00c01007387 */ /* 0x0003e80000100a00 */
[----:B------:R-:W-:Y:S04]  /*12a50*/  STL.64 [R1+0xf8], R14 ;  /* 0x0000f80e01007387 */ /* 0x000fe80000100a00 */
[----:B-1----:R-:W3:Y:S04]  /*12a60*/  LDL.LU.64 R12, [R1+0x13a8] ;  /* 0x0013a800010c7983 */ /* 0x002ee80000300a00 */
[----:B0-----:R-:W-:Y:S04]  /*12a70*/  STL.64 [R1+0x13a0], R10 ;  /* 0x0013a00a01007387 */ /* 0x001fe80000100a00 */
[----:B------:R0:W-:Y:S04]  /*12a80*/  STL.64 [R1+0x1398], R8 ;  /* 0x0013980801007387 */ /* 0x0001e80000100a00 */
[----:B0-----:R-:W2:Y:S04]  /*12a90*/  LDL.LU.64 R8, [R1+0x210] ;  /* 0x0002100001087983 */ /* 0x001ea80000300a00 */
[----:B------:R-:W2:Y:S04]  /*12aa0*/  LDL.LU.64 R10, [R1+0x218] ;  /* 0x00021800010a7983 */ /* 0x000ea80000300a00 */
[----:B------:R0:W-:Y:S01]  /*12ab0*/  STL [R1+0x1394], R16 ;  /* 0x0013941001007387 */ /* 0x0001e20000100800 */
[----:B------:R-:W-:-:S02]  /*12ac0*/  IMAD.MOV.U32 R17, RZ, RZ, R0 ;  /* 0x000000ffff117224 */ /* 0x000fc400078e0000 */
[----:B0-----:R-:W-:Y:S01]  /*12ad0*/  IMAD.MOV.U32 R16, RZ, RZ, R2 ;  /* 0x000000ffff107224 */ /* 0x001fe200078e0002 */
[C---:B---3--:R-:W-:Y:S01]  /*12ae0*/  HMMA.16816.F32 R20, R4.reuse, R12, R20 ;  /* 0x0000000c0414723c */ /* 0x048fe20000001814 */
[----:B------:R-:W-:Y:S02]  /*12af0*/  IMAD.MOV.U32 R24, RZ, RZ, R12 ;  /* 0x000000ffff187224 */ /* 0x000fe400078e000c */
[----:B------:R-:W-:Y:S02]  /*12b00*/  IMAD.MOV.U32 R26, RZ, RZ, R13 ;  /* 0x000000ffff1a7224 */ /* 0x000fe400078e000d */
[----:B------:R-:W0:Y:S03]  /*12b10*/  LDSM.16.MT88.4 R12, [R25+UR5+0x80] ;  /* 0x00008005190c783b */ /* 0x000e260008004200 */
[----:B--2---:R-:W-:Y:S11]  /*12b20*/  HMMA.16816.F32 R16, R4, R16, R8 ;  /* 0x000000100410723c */ /* 0x004ff60000001808 */
[----:B------:R1:W-:Y:S04]  /*12b30*/  STL.64 [R1+0x60], R20 ;  /* 0x0000601401007387 */ /* 0x0003e80000100a00 */
[----:B------:R2:W-:Y:S04]  /*12b40*/  STL.64 [R1+0x68], R22 ;  /* 0x0000681601007387 */ /* 0x0005e80000100a00 */
[----:B-1----:R-:W3:Y:S04]  /*12b50*/  LDL.LU.64 R20, [R1+0x200] ;  /* 0x0002000001147983 */ /* 0x002ee80000300a00 */
[----:B--2---:R-:W3:Y:S04]  /*12b60*/  LDL.LU.64 R22, [R1+0x208] ;  /* 0x0002080001167983 */ /* 0x004ee80000300a00 */
[----:B0-----:R-:W-:Y:S04]  /*12b70*/  STL.64 [R1+0x1308], R14 ;  /* 0x0013080e01007387 */ /* 0x001fe80000100a00 */
[----:B------:R0:W-:Y:S01]  /*12b80*/  STL.64 [R1+0x1300], R12 ;  /* 0x0013000c01007387 */ /* 0x0001e20000100a00 */
[----:B------:R-:W-:-:S03]  /*12b90*/  IMAD.MOV.U32 R28, RZ, RZ, R16 ;  /* 0x000000ffff1c7224 */ /* 0x000fc600078e0010 */
[----:B0-----:R-:W3:Y:S04]  /*12ba0*/  LDL.LU.64 R12, [R1+0x80] ;  /* 0x00008000010c7983 */ /* 0x001ee80000300a00 */
[----:B------:R-:W2:Y:S04]  /*12bb0*/  LDL.LU.64 R10, [R1+0x13a0] ;  /* 0x0013a000010a7983 */ /* 0x000ea80000300a00 */
[----:B------:R-:W2:Y:S04]  /*12bc0*/  LDL.LU.64 R8, [R1+0x1398] ;  /* 0x0013980001087983 */ /* 0x000ea80000300a00 */
[----:B------:R-:W4:Y:S01]  /*12bd0*/  LDL.LU R16, [R1+0x1394] ;  /* 0x0013940001107983 */ /* 0x000f220000300800 */
[----:B------:R-:W-:-:S02]  /*12be0*/  IMAD.MOV.U32 R3, RZ, RZ, R17 ;  /* 0x000000ffff037224 */ /* 0x000fc400078e0011 */
[----:B------:R-:W-:Y:S02]  /*12bf0*/  IMAD.MOV.U32 R2, RZ, RZ, R18 ;  /* 0x000000ffff027224 */ /* 0x000fe400078e0012 */
[----:B------:R-:W-:-:S03]  /*12c00*/  IMAD.MOV.U32 R0, RZ, RZ, R19 ;  /* 0x000000ffff007224 */ /* 0x000fc600078e0013 */
[----:B------:R-:W-:Y:S04]  /*12c10*/  STL [R1+0x11cc], R2 ;  /* 0x0011cc0201007387 */ /* 0x000fe80000100800 */
[----:B------:R-:W-:Y:S04]  /*12c20*/  STL [R1+0x11c8], R28 ;  /* 0x0011c81c01007387 */ /* 0x000fe80000100800 */
[----:B------:R-:W-:Y:S04]  /*12c30*/  STL [R1+0x11c4], R3 ;  /* 0x0011c40301007387 */ /* 0x000fe80000100800 */
[----:B------:R-:W-:Y:S04]  /*12c40*/  STL [R1+0x11c0], R0 ;  /* 0x0011c00001007387 */ /* 0x000fe80000100800 */
[----:B----4-:R-:W0:Y:S04]  /*12c50*/  LDSM.16.MT88.4 R16, [R16+UR5+0x80] ;  /* 0x000080051010783b */ /* 0x010e280008004200 */
[----:B0-----:R-:W-:Y:S04]  /*12c60*/  STL [R1+0x129c], R16 ;  /* 0x00129c1001007387 */ /* 0x001fe80000100800 */
[----:B------:R-:W-:Y:S04]  /*12c70*/  STL [R1+0x1298], R17 ;  /* 0x0012981101007387 */ /* 0x000fe80000100800 */
[----:B------:R-:W-:Y:S04]  /*12c80*/  STL [R1+0x1294], R18 ;  /* 0x0012941201007387 */ /* 0x000fe80000100800 */
[----:B------:R3:W-:Y:S02]  /*12c90*/  STL [R1+0x1290], R19 ;  /* 0x0012901301007387 */ /* 0x0007e40000100800 */
[----:B---3--:R-:W-:Y:S02]  /*12ca0*/  HMMA.16816.F32 R16, R4, R12, R20 ;  /* 0x0000000c0410723c */ /* 0x008fe40000001814 */
[----:B------:R-:W0:Y:S04]  /*12cb0*/  LDSM.16.MT88.4 R20, [R25+UR5+0x1000] ;  /* 0x001000051914783b */ /* 0x000e280008004200 */
[----:B------:R1:W-:Y:S04]  /*12cc0*/  STL.64 [R1+0x1310], R12 ;  /* 0x0013100c01007387 */ /* 0x0003e80000100a00 */
[----:B-1----:R-:W3:Y:S09]  /*12cd0*/  LDL.LU.64 R12, [R1+0x70] ;  /* 0x00007000010c7983 */ /* 0x002ef20000300a00 */
[----:B------:R-:W-:Y:S04]  /*12ce0*/  STL.64 [R1+0x40], R16 ;  /* 0x0000401001007387 */ /* 0x000fe80000100a00 */
[----:B------:R-:W-:Y:S04]  /*12cf0*/  STL.64 [R1+0x48], R18 ;  /* 0x0000481201007387 */ /* 0x000fe80000100a00 */
[----:B0-----:R-:W-:Y:S04]  /*12d00*/  STL.64 [R1+0x11e0], R22 ;  /* 0x0011e01601007387 */ /* 0x001fe80000100a00 */
[----:B------:R0:W-:Y:S04]  /*12d10*/  STL.64 [R1+0x11d8], R20 ;  /* 0x0011d81401007387 */ /* 0x0001e80000100a00 */
[----:B0-----:R-:W4:Y:S04]  /*12d20*/  LDL.LU.64 R20, [R1+0x90] ;  /* 0x0000900001147983 */ /* 0x001f280000300a00 */
[----:B----4-:R0:W-:Y:S02]  /*12d30*/  STL.64 [R1+0x1318], R20 ;  /* 0x0013181401007387 */ /* 0x0101e40000100a00 */
[----:B0-----:R-:W-:-:S02]  /*12d40*/  IMAD.MOV.U32 R20, RZ, RZ, R24 ;  /* 0x000000ffff147224 */ /* 0x001fc400078e0018 */
[----:B------:R-:W-:Y:S01]  /*12d50*/  IMAD.MOV.U32 R21, RZ, RZ, R26 ;  /* 0x000000ffff157224 */ /* 0x000fe200078e001a */
[----:B------:R-:W4:Y:S04]  /*12d60*/  LDL.LU R24, [R1+0x1390] ;  /* 0x0013900001187983 */ /* 0x000f280000300800 */
[----:B------:R-:W2:Y:S04]  /*12d70*/  LDL.LU R26, [R1+0x138c] ;  /* 0x00138c00011a7983 */ /* 0x000ea80000300800 */
[----:B------:R0:W-:Y:S02]  /*12d80*/  STL.64 [R1+0x1330], R20 ;  /* 0x0013301401007387 */ /* 0x0001e40000100a00 */
[----:B0-----:R-:W-:-:S02]  /*12d90*/  IMAD.MOV.U32 R20, RZ, RZ, R27 ;  /* 0x000000ffff147224 */ /* 0x001fc400078e001b */
[----:B------:R-:W-:Y:S01]  /*12da0*/  IMAD.MOV.U32 R21, RZ, RZ, R29 ;  /* 0x000000ffff157224 */ /* 0x000fe200078e001d */
[----:B------:R-:W2:Y:S04]  /*12db0*/  LDL.LU R27, [R1+0x1388] ;  /* 0x00138800011b7983 */ /* 0x000ea80000300800 */
[----:B------:R-:W2:Y:S04]  /*12dc0*/  LDL.LU R29, [R1+0x1384] ;  /* 0x00138400011d7983 */ /* 0x000ea80000300800 */
[----:B------:R0:W-:Y:S04]  /*12dd0*/  STL.64 [R1+0x1348], R20 ;  /* 0x0013481401007387 */ /* 0x0001e80000100a00 */
[----:B0-----:R-:W3:Y:S04]  /*12de0*/  LDL.LU.64 R20, [R1+0x1e0] ;  /* 0x0001e00001147983 */ /* 0x001ee80000300a00 */
[----:B------:R-:W3:Y:S04]  /*12df0*/  LDL.LU.64 R22, [R1+0x1e8] ;  /* 0x0001e80001167983 */ /* 0x000ee80000300a00 */
[----:B------:R-:W2:Y:S04]  /*12e00*/  LDL R16, [R1+0xc0] ;  /* 0x0000c00001107983 */ /* 0x000ea80000100800 */
[----:B------:R-:W2:Y:S01]  /*12e10*/  LDL R17, [R1+0xc4] ;  /* 0x0000c40001117983 */ /* 0x000ea20000100800 */
[----:B---3--:R-:W-:Y:S03]  /*12e20*/  HMMA.16816.F32 R4, R4, R12, R20 ;  /* 0x0000000c0404723c */ /* 0x008fe60000001814 */
[----:B--2---:R0:W-:Y:S02]  /*12e30*/  STL.64 [R1+0x1350], R16 ;  /* 0x0013501001007387 */ /* 0x0041e40000100a00 */
[----:B0-----:R-:W-:-:S02]  /*12e40*/  IMAD.MOV.U32 R16, RZ, RZ, R27 ;  /* 0x000000ffff107224 */ /* 0x001fc400078e001b */
[----:B------:R-:W-:Y:S01]  /*12e50*/  IMAD.MOV.U32 R17, RZ, RZ, R29 ;  /* 0x000000ffff117224 */ /* 0x000fe200078e001d */
[----:B------:R-:W2:Y:S11]  /*12e60*/  LDL.LU R27, [R1+0x1380] ;  /* 0x00138000011b7983 */ /* 0x000eb60000300800 */
[----:B------:R-:W-:-:S02]  /*12e70*/  IMAD.MOV.U32 R29, RZ, RZ, R7 ;  /* 0x000000ffff1d7224 */ /* 0x000fc400078e0007 */
[----:B------:R-:W-:Y:S01]  /*12e80*/  IMAD.MOV.U32 R0, RZ, RZ, R5 ;  /* 0x000000ffff007224 */ /* 0x000fe200078e0005 */
[----:B------:R0:W-:Y:S01]  /*12e90*/  STL.64 [R1+0x1368], R16 ;  /* 0x0013681001007387 */ /* 0x0001e20000100a00 */
[----:B------:R-:W-:-:S03]  /*12ea0*/  IMAD.MOV.U32 R3, RZ, RZ, R4 ;  /* 0x000000ffff037224 */ /* 0x000fc600078e0004 */
[----:B------:R-:W-:Y:S01]  /*12eb0*/  STL [R1+0x38], R6 ;  /* 0x0000380601007387 */ /* 0x000fe20000100800 */
[----:B------:R-:W-:Y:S02]  /*12ec0*/  IMAD.MOV.U32 R19, RZ, RZ, R12 ;  /* 0x000000ffff137224 */ /* 0x000fe400078e000c */
[----:B------:R-:W-:Y:S01]  /*12ed0*/  IMAD.MOV.U32 R18, RZ, RZ, R13 ;  /* 0x000000ffff127224 */ /* 0x000fe200078e000d */
[----:B------:R-:W1:Y:S04]  /*12ee0*/  LDSM.16.MT88.4 R4, [R25+UR5+0x1080] ;  /* 0x001080051904783b */ /* 0x000e680008004200 */
[----:B0-----:R-:W3:Y:S04]  /*12ef0*/  LDL R16, [R1+0xe0] ;  /* 0x0000e00001107983 */ /* 0x001ee80000100800 */
[----:B------:R-:W-:Y:S04]  /*12f00*/  STL [R1+0x11e8], R29 ;  /* 0x0011e81d01007387 */ /* 0x000fe80000100800 */
[----:B------:R-:W-:Y:S04]  /*12f10*/  STL [R1+0x11d4], R0 ;  /* 0x0011d40001007387 */ /* 0x000fe80000100800 */
[----:B------:R-:W-:Y:S04]  /*12f20*/  STL [R1+0x11d0], R3 ;  /* 0x0011d00301007387 */ /* 0x000fe80000100800 */
[----:B------:R-:W2:Y:S04]  /*12f30*/  LDL.LU.64 R20, [R1+0x1c0] ;  /* 0x0001c00001147983 */ /* 0x000ea80000300a00 */
[----:B------:R-:W2:Y:S04]  /*12f40*/  LDL.LU.64 R22, [R1+0x1c8] ;  /* 0x0001c80001167983 */ /* 0x000ea80000300a00 */
[----:B--2---:R-:W-:Y:S04]  /*12f50*/  STL.64 [R1+0x1360], R22 ;  /* 0x0013601601007387 */ /* 0x004fe80000100a00 */
[----:B------:R0:W-:Y:S04]  /*12f60*/  STL.64 [R1+0x1358], R20 ;  /* 0x0013581401007387 */ /* 0x0001e80000100a00 */
[----:B0-----:R-:W2:Y:S04]  /*12f70*/  LDL.LU.64 R20, [R1+0x1d0] ;  /* 0x0001d00001147983 */ /* 0x001ea80000300a00 */
[----:B------:R-:W2:Y:S04]  /*12f80*/  LDL.LU.64 R22, [R1+0x1d8] ;  /* 0x0001d80001167983 */ /* 0x000ea80000300a00 */
[----:B--2---:R-:W-:Y:S04]  /*12f90*/  STL.64 [R1+0x1378], R22 ;  /* 0x0013781601007387 */ /* 0x004fe80000100a00 */
[----:B------:R0:W-:Y:S04]  /*12fa0*/  STL.64 [R1+0x1370], R20 ;  /* 0x0013701401007387 */ /* 0x0001e80000100a00 */
[----:B0-----:R-:W3:Y:S04]  /*12fb0*/  LDL.LU.64 R20, [R1+0x280] ;  /* 0x0002800001147983 */ /* 0x001ee80000300a00 */
[----:B------:R-:W3:Y:S04]  /*12fc0*/  LDL.LU.64 R22, [R1+0x288] ;  /* 0x0002880001167983 */ /* 0x000ee80000300a00 */
[----:B------:R-:W2:Y:S04]  /*12fd0*/  LDL.LU.64 R12, [R1+0x150] ;  /* 0x00015000010c7983 */ /* 0x000ea80000300a00 */
[----:B------:R-:W2:Y:S04]  /*12fe0*/  LDL.LU.64 R14, [R1+0x158] ;  /* 0x00015800010e7983 */ /* 0x000ea80000300a00 */
[----:B--2---:R-:W-:Y:S04]  /*12ff0*/  STL.64 [R1+0x1328], R14 ;  /* 0x0013280e01007387 */ /* 0x004fe80000100a00 */
[----:B------:R0:W-:Y:S04]  /*13000*/  STL.64 [R1+0x1320], R12 ;  /* 0x0013200c01007387 */ /* 0x0001e80000100a00 */
[----:B0-----:R-:W2:Y:S04]  /*13010*/  LDL.LU.64 R12, [R1+0x1a0] ;  /* 0x0001a000010c7983 */ /* 0x001ea80000300a00 */
[----:B------:R-:W2:Y:S01]  /*13020*/  LDL.LU.64 R14, [R1+0x1a8] ;  /* 0x0001a800010e7983 */ /* 0x000ea20000300a00 */
[----:B------:R-:W-:-:S02]  /*13030*/  IMAD.MOV.U32 R17, RZ, RZ, R27 ;  /* 0x000000ffff117224 */ /* 0x000fc400078e001b */
[----:B----4-:R-:W-:Y:S02]  /*13040*/  IMAD.MOV.U32 R2, RZ, RZ, R24 ;  /* 0x000000ffff027224 */ /* 0x010fe400078e0018 */
[----:B------:R-:W-:Y:S01]  /*13050*/  IMAD.MOV.U32 R28, RZ, RZ, R26 ;  /* 0x000000ffff1c7224 */ /* 0x000fe200078e001a */
[----:B--2---:R-:W-:Y:S04]  /*13060*/  STL.64 [R1+0x1340], R14 ;  /* 0x0013400e01007387 */ /* 0x004fe80000100a00 */
[----:B------:R0:W-:Y:S04]  /*13070*/  STL.64 [R1+0x1338], R12 ;  /* 0x0013380c01007387 */ /* 0x0001e80000100a00 */
[----:B0-----:R-:W2:Y:S04]  /*13080*/  LDL.LU.64 R12, [R1+0x1b0] ;  /* 0x0001b000010c7983 */ /* 0x001ea80000300a00 */
[----:B------:R-:W2:Y:S04]  /*13090*/  LDL.LU.64 R14, [R1+0x1b8] ;  /* 0x0001b800010e7983 */ /* 0x000ea80000300a00 */
[----:B------:R-:W4:Y:S04]  /*130a0*/  LDL.LU.64 R24, [R1+0x130] ;  /* 0x0001300001187983 */ /* 0x000f280000300a00 */
[----:B------:R-:W4:Y:S04]  /*130b0*/  LDL.LU.64 R26, [R1+0x138] ;  /* 0x00013800011a7983 */ /* 0x000f280000300a00 */
[----:B-1----:R-:W-:Y:S04]  /*130c0*/  STL.64 [R1+0x1148], R6 ;  /* 0x0011480601007387 */ /* 0x002fe80000100a00 */
[----:B------:R0:W-:Y:S02]  /*130d0*/  STL.64 [R1+0x1140], R4 ;  /* 0x0011400401007387 */ /* 0x0001e40000100a00 */
[----:B0-----:R-:W-:-:S02]  /*130e0*/  IMAD.MOV.U32 R4, RZ, RZ, R19 ;  /* 0x000000ffff047224 */ /* 0x001fc400078e0013 */
[----:B------:R-:W-:Y:S02]  /*130f0*/  IMAD.MOV.U32 R5, RZ, RZ, R18 ;  /* 0x000000ffff057224 */ /* 0x000fe400078e0012 */
[----:B---3--:R-:W-:Y:S01]  /*13100*/  HMMA.16816.F32 R16, R8, R16, R20 ;  /* 0x000000100810723c */ /* 0x008fe20000001814 */
[----:B------:R-:W-:Y:S02]  /*13110*/  IMAD.MOV.U32 R6, RZ, RZ, R28 ;  /* 0x000000ffff067224 */ /* 0x000fe400078e001c */
[----:B------:R-:W-:-:S03]  /*13120*/  IMAD.MOV.U32 R7, RZ, RZ, R2 ;  /* 0x000000ffff077224 */ /* 0x000fc600078e0002 */
[----:B------:R-:W-:Y:S04]  /*13130*/  STL [R1+0x11ec], R6 ;  /* 0x0011ec0601007387 */ /* 0x000fe80000100800 */
[----:B------:R-:W-:Y:S04]  /*13140*/  STL [R1+0x11f0], R7 ;  /* 0x0011f00701007387 */ /* 0x000fe80000100800 */
[----:B------:R-:W3:Y:S04]  /*13150*/  LDL.LU.64 R22, [R1+0x1378] ;  /* 0x0013780001167983 */ /* 0x000ee80000300a00 */
[----:B------:R-:W3:Y:S04]  /*13160*/  LDL.LU.64 R20, [R1+0x1370] ;  /* 0x0013700001147983 */ /* 0x000ee80000300a00 */
[----:B------:R0:W-:Y:S04]  /*13170*/  STL.64 [R1+0x160], R16 ;  /* 0x0001601001007387 */ /* 0x0001e80000100a00 */
[----:B------:R3:W-:Y:S04]  /*13180*/  STL.64 [R1+0x168], R18 ;  /* 0x0001681201007387 */ /* 0x0007e80000100a00 */
[----:B0-----:R-:W3:Y:S02]  /*13190*/  LDL.LU.64 R16, [R1+0x1368] ;  /* 0x0013680001107983 */ /* 0x001ee40000300a00 */
[----:B---3--:R-:W-:Y:S02]  /*131a0*/  HMMA.16816.F32 R16, R8, R16, R20 ;  /* 0x000000100810723c */ /* 0x008fe40000001814 */
[----:B------:R-:W3:Y:S04]  /*131b0*/  LDL.LU.64 R22, [R1+0x1360] ;  /* 0x0013600001167983 */ /* 0x000ee80000300a00 */
[----:B------:R-:W3:-:S13]  /*131c0*/  LDL.LU.64 R20, [R1+0x1358] ;  /* 0x0013580001147983 */ /* 0x000eda0000300a00 */
[----:B------:R0:W-:Y:S04]  /*131d0*/  STL.64 [R1+0x170], R16 ;  /* 0x0001701001007387 */ /* 0x0001e80000100a00 */
[----:B------:R3:W-:Y:S04]  /*131e0*/  STL.64 [R1+0x178], R18 ;  /* 0x0001781201007387 */ /* 0x0007e80000100a00 */
[----:B0-----:R-:W3:Y:S02]  /*131f0*/  LDL.LU.64 R16, [R1+0x1350] ;  /* 0x0013500001107983 */ /* 0x001ee40000300a00 */
[----:B---3--:R-:W-:Y:S02]  /*13200*/  HMMA.16816.F32 R16, R8, R16, R20 ;  /* 0x000000100810723c */ /* 0x008fe40000001814 */
[----:B------:R-:W2:-:S15]  /*13210*/  LDL.LU.64 R20, [R1+0x1348] ;  /* 0x0013480001147983 */ /* 0x000e9e0000300a00 */
[----:B------:R-:W-:Y:S02]  /*13220*/  NOP ;  /* 0x0000000000007918 */ /* 0x000fe40000000000 */
[----:B------:R0:W-:Y:S04]  /*13230*/  STL.64 [R1+0x180], R16 ;  /* 0x0001801001007387 */ /* 0x0001e80000100a00 */
[----:B------:R1:W-:Y:S04]  /*13240*/  STL.64 [R1+0x188], R18 ;  /* 0x0001881201007387 */ /* 0x0003e80000100a00 */
[----:B0-----:R-:W3:Y:S04]  /*13250*/  LDL.LU.64 R16, [R1+0x360] ;  /* 0x0003600001107983 */ /* 0x001ee80000300a00 */
[----:B-1----:R-:W3:Y:S01]  /*13260*/  LDL.LU.64 R18, [R1+0x368] ;  /* 0x0003680001127983 */ /* 0x002ee20000300a00 */
[----:B--2---:R-:W-:Y:S03]  /*13270*/  HMMA.16816.F32 R20, R8, R20, R12 ;  /* 0x000000140814723c */ /* 0x004fe6000000180c */
[----:B------:R-:W2:Y:S04]  /*13280*/  LDL.LU.64 R14, [R1+0x1340] ;  /* 0x00134000010e7983 */ /* 0x000ea80000300a00 */
[----:B------:R-:W2:-:S12]  /*13290*/  LDL.LU.64 R12, [R1+0x1338] ;  /* 0x00133800010c7983 */ /* 0x000e980000300a00 */
[----:B------:R0:W-:Y:S04]  /*132a0*/  STL.64 [R1+0x190], R20 ;  /* 0x0001901401007387 */ /* 0x0001e80000100a00 */
[----:B------:R2:W-:Y:S04]  /*132b0*/  STL.64 [R1+0x198], R22 ;  /* 0x0001981601007387 */ /* 0x0005e80000100a00 */
[----:B0-----:R-:W2:Y:S02]  /*132c0*/  LDL.LU.64 R20, [R1+0x1330] ;  /* 0x0013300001147983 */ /* 0x001ea40000300a00 */
[----:B--2---:R-:W-:Y:S02]  /*132d0*/  HMMA.16816.F32 R20, R8, R20, R12 ;  /* 0x000000140814723c */ /* 0x004fe4000000180c */
[----:B------:R-:W2:Y:S04]  /*132e0*/  LDL.LU.64 R14, [R1+0x1328] ;  /* 0x00132800010e7983 */ /* 0x000ea80000300a00 */
[----:B------:R-:W2:-:S13]  /*132f0*/  LDL.LU.64 R12, [R1+0x1320] ;  /* 0x00132000010c7983 */ /* 0x000e9a0000300a00 */
[----:B------:R0:W-:Y:S04]  /*13300*/  STL.64 [R1+0x1a0], R20 ;  /* 0x0001a01401007387 */ /* 0x0001e80000100a00 */
[----:B------:R-:W-:Y:S04]  /*13310*/  STL.64 [R1+0x1a8], R22 ;  /* 0x0001a81601007387 */ /* 0x000fe80000100a00 */
[----:B0-----:R-:W2:Y:S02]  /*13320*/  LDL.LU.64 R20, [R1+0x1318] ;  /* 0x0013180001147983 */ /* 0x001ea40000300a00 */
[----:B--2---:R-:W-:-:S15]  /*13330*/  HMMA.16816.F32 R12, R8, R20, R12 ;  /* 0x00000014080c723c */ /* 0x004fde000000180c */
[----:B------:R-:W-:-:S04]  /*13340*/  NOP ;  /* 0x0000000000007918 */ /* 0x000fc80000000000 */
[----:B------:R0:W-:Y:S04]  /*13350*/  STL.64 [R1+0x1b0], R12 ;  /* 0x0001b00c01007387 */ /* 0x0001e80000100a00 */
[----:B------:R-:W-:Y:S04]  /*13360*/  STL.64 [R1+0x1b8], R14 ;  /* 0x0001b80e01007387 */ /* 0x000fe80000100a00 */
[----:B0-----:R-:W2:Y:S04]  /*13370*/  LDL.LU.64 R12, [R1+0x1310] ;  /* 0x00131000010c7983 */ /* 0x001ea80000300a00 */
[----:B------:R0:W-:Y:S04]  /*13380*/  STL.64 [R1+0x12c0], R20 ;  /* 0x0012c01401007387 */ /* 0x0001e80000100a00 */
[----:B0-----:R-:W2:Y:S04]  /*13390*/  LDL.LU.64 R20, [R1+0x140] ;  /* 0x0001400001147983 */ /* 0x001ea80000300a00 */
[----:B------:R-:W2:Y:S02]  /*133a0*/  LDL.LU.64 R22, [R1+0x148] ;  /* 0x0001480001167983 */ /* 0x000ea40000300a00 */
[C---:B--2---:R-:W-:Y:S08]  /*133b0*/  HMMA.16816.F32 R20, R8.reuse, R12, R20 ;  /* 0x0000000c0814723c */ /* 0x044ff00000001814 */
[----:B----4-:R-:W-:Y:S11]  /*133c0*/  HMMA.16816.F32 R8, R8, R4, R24 ;  /* 0x000000040808723c */ /* 0x010ff60000001818 */
[----:B------:R-:W-:Y:S04]  /*133d0*/  STL.64 [R1+0x220], R20 ;  /* 0x0002201401007387 */ /* 0x000fe80000100a00 */
[----:B------:R0:W-:Y:S04]  /*133e0*/  STL.64 [R1+0x228], R22 ;  /* 0x0002281601007387 */ /* 0x0001e80000100a00 */
[----:B------:R-:W3:Y:S01]  /*133f0*/  LDL.LU.64 R14, [R1+0x1308] ;  /* 0x00130800010e7983 */ /* 0x000ee20000300a00 */
[----:B0-----:R-:W-:-:S02]  /*13400*/  IMAD.MOV.U32 R23, RZ, RZ, R12 ;  /* 0x000000ffff177224 */ /* 0x001fc400078e000c */
[----:B------:R-:W-:Y:S02]  /*13410*/  IMAD.MOV.U32 R22, RZ, RZ, R13 ;  /* 0x000000ffff167224 */ /* 0x000fe400078e000d */
[----:B------:R-:W3:Y:S04]  /*13420*/  LDL.LU.64 R12, [R1+0x1300] ;  /* 0x00130000010c7983 */ /* 0x000ee80000300a00 */
[----:B------:R-:W-:Y:S04]  /*13430*/  STL.64 [R1+0x12f8], R22 ;  /* 0x0012f81601007387 */ /* 0x000fe80000100a00 */
[----:B------:R-:W3:Y:S04]  /*13440*/  LDL.LU.64 R20, [R1+0xe0] ;  /* 0x0000e00001147983 */ /* 0x000ee80000300a00 */
[----:B------:R0:W-:Y:S04]  /*13450*/  STL.64 [R1+0x12f0], R4 ;  /* 0x0012f00401007387 */ /* 0x0001e80000100a00 */
[----:B0-----:R-:W2:Y:S04]  /*13460*/  LDL.LU.64 R4, [R1+0xd0] ;  /* 0x0000d00001047983 */ /* 0x001ea80000300a00 */
[----:B------:R0:W-:Y:S04]  /*13470*/  STL.64 [R1+0x210], R8 ;  /* 0x0002100801007387 */ /* 0x0001e80000100a00 */
[----:B------:R-:W-:Y:S04]  /*13480*/  STL.64 [R1+0x218], R10 ;  /* 0x0002180a01007387 */ /* 0x000fe80000100a00 */
[----:B0-----:R-:W4:Y:S01]  /*13490*/  LDL.LU.64 R8, [R1+0xc0] ;  /* 0x0000c00001087983 */ /* 0x001f220000300a00 */
[----:B---3--:R-:W-:Y:S01]  /*134a0*/  HMMA.16816.F32 R24, R12, R20, R16 ;  /* 0x000000140c18723c */ /* 0x008fe20000001810 */
[----:B------:R-:W-:-:S02]  /*134b0*/  IMAD.MOV.U32 R18, RZ, RZ, R20 ;  /* 0x000000ffff127224 */ /* 0x000fc400078e0014 */
[----:B------:R-:W-:Y:S01]  /*134c0*/  IMAD.MOV.U32 R19, RZ, RZ, R21 ;  /* 0x000000ffff137224 */ /* 0x000fe200078e0015 */
[----:B----4-:R0:W-:Y:S04]  /*134d0*/  STL.64 [R1+0x12e8], R8 ;  /* 0x0012e80801007387 */ /* 0x0101e80000100a00 */
[----:B0-----:R-:W2:Y:S04]  /*134e0*/  LDL.LU.64 R8, [R1+0x350] ;  /* 0x0003500001087983 */ /* 0x001ea80000300a00 */
[----:B------:R-:W2:Y:S04]  /*134f0*/  LDL.LU.64 R10, [R1+0x358] ;  /* 0x00035800010a7983 */ /* 0x000ea80000300a00 */
[----:B------:R-:W3:Y:S03]  /*13500*/  LDL.LU.64 R22, [R1+0x12f8] ;  /* 0x0012f80001167983 */ /* 0x000ee60000300a00 */
[----:B------:R-:W-:-:S02]  /*13510*/  IMAD.MOV.U32 R0, RZ, RZ, R24 ;  /* 0x000000ffff007224 */ /* 0x000fc400078e0018 */
[----:B------:R-:W-:Y:S02]  /*13520*/  IMAD.MOV.U32 R3, RZ, RZ, R25 ;  /* 0x000000ffff037224 */ /* 0x000fe400078e0019 */
[----:B------:R-:W-:Y:S02]  /*13530*/  IMAD.MOV.U32 R2, RZ, RZ, R26 ;  /* 0x000000ffff027224 */ /* 0x000fe400078e001a */
[----:B------:R-:W-:Y:S01]  /*13540*/  IMAD.MOV.U32 R28, RZ, RZ, R27 ;  /* 0x000000ffff1c7224 */ /* 0x000fe200078e001b */
[----:B------:R-:W4:Y:S04]  /*13550*/  LDL.LU.64 R24, [R1+0x340] ;  /* 0x0003400001187983 */ /* 0x000f280000300a00 */
[----:B------:R-:W4:Y:S04]  /*13560*/  LDL.LU.64 R26, [R1+0x348] ;  /* 0x00034800011a7983 */ /* 0x000f280000300a00 */
[----:B------:R-:W4:Y:S01]  /*13570*/  LDL.LU.64 R20, [R1+0xa0] ;  /* 0x0000a00001147983 */ /* 0x000f220000300a00 */
[----:B--2---:R-:W-:Y:S03]  /*13580*/  HMMA.16816.F32 R8, R12, R4, R8 ;  /* 0x000000040c08723c */ /* 0x004fe60000001808 */
[----:B---3--:R0:W-:Y:S04]  /*13590*/  STL.64 [R1+0x12e0], R22 ;  /* 0x0012e01601007387 */ /* 0x0081e80000100a00 */
[----:B----4-:R1:W-:Y:S01]  /*135a0*/  STL.64 [R1+0x12d8], R20 ;  /* 0x0012d81401007387 */ /* 0x0103e20000100a00 */
[----:B0-----:R-:W-:-:S02]  /*135b0*/  IMAD.MOV.U32 R23, RZ, RZ, R4 ;  /* 0x000000ffff177224 */ /* 0x001fc400078e0004 */
[----:B------:R-:W-:Y:S01]  /*135c0*/  IMAD.MOV.U32 R22, RZ, RZ, R5 ;  /* 0x000000ffff167224 */ /* 0x000fe200078e0005 */
[----:B-1----:R-:W2:Y:S04]  /*135d0*/  LDL.LU.64 R20, [R1+0xb0] ;  /* 0x0000b00001147983 */ /* 0x002ea80000300a00 */
[----:B------:R-:W3:Y:S04]  /*135e0*/  LDL.LU.64 R4, [R1+0x12f0] ;  /* 0x0012f00001047983 */ /* 0x000ee80000300a00 */
[----:B------:R-:W-:Y:S01]  /*135f0*/  IMAD.MOV.U32 R7, RZ, RZ, R9 ;  /* 0x000000ffff077224 */ /* 0x000fe200078e0009 */
[----:B------:R0:W-:Y:S04]  /*13600*/  STL [R1], R8 ;  /* 0x0000000801007387 */ /* 0x0001e80000100800 */
[----:B0-----:R-:W4:Y:S01]  /*13610*/  LDL.LU.64 R8, [R1+0x12e8] ;  /* 0x0012e80001087983 */ /* 0x001f220000300a00 */
[----:B------:R-:W-:-:S02]  /*13620*/  IMAD.MOV.U32 R6, RZ, RZ, R10 ;  /* 0x000000ffff067224 */ /* 0x000fc400078e000a */
[----:B------:R-:W-:-:S03]  /*13630*/  IMAD.MOV.U32 R29, RZ, RZ, R11 ;  /* 0x000000ffff1d7224 */ /* 0x000fc600078e000b */
[----:B------:R-:W-:Y:S04]  /*13640*/  STL.64 [R1+0x12a8], R6 ;  /* 0x0012a80601007387 */ /* 0x000fe80000100a00 */
[----:B---3--:R-:W-:Y:S01]  /*13650*/  STL.64 [R1+0x12a0], R4 ;  /* 0x0012a00401007387 */ /* 0x008fe20000100a00 */
[----:B----4-:R-:W-:Y:S02]  /*13660*/  IMAD.MOV.U32 R16, RZ, RZ, R8 ;  /* 0x000000ffff107224 */ /* 0x010fe400078e0008 */
[----:B------:R-:W-:Y:S01]  /*13670*/  IMAD.MOV.U32 R17, RZ, RZ, R9 ;  /* 0x000000ffff117224 */ /* 0x000fe200078e0009 */
[----:B------:R-:W-:Y:S01]  /*13680*/  HMMA.16816.F32 R24, R12, R8, R24 ;  /* 0x000000080c18723c */ /* 0x000fe20000001818 */
[----:B------:R-:W2:Y:S04]  /*13690*/  LDL.LU.64 R8, [R1+0x330] ;  /* 0x0003300001087983 */ /* 0x000ea80000300a00 */
[----:B------:R-:W2:Y:S04]  /*136a0*/  LDL.LU.64 R10, [R1+0x338] ;  /* 0x00033800010a7983 */ /* 0x000ea80000300a00 */
[----:B------:R-:W-:Y:S04]  /*136b0*/  STL.64 [R1+0x12b8], R18 ;  /* 0x0012b81201007387 */ /* 0x000fe80000100a00 */
[----:B------:R0:W-:Y:S04]  /*136c0*/  STL.64 [R1+0x12b0], R16 ;  /* 0x0012b01001007387 */ /* 0x0001e80000100a00 */
[----:B0-----:R-:W3:Y:S04]  /*136d0*/  LDL.LU.64 R16, [R1+0x310] ;  /* 0x0003100001107983 */ /* 0x001ee80000300a00 */
[----:B------:R-:W4:Y:S04]  /*136e0*/  LDL.LU.64 R18, [R1+0x318] ;  /* 0x0003180001127983 */ /* 0x000f280000300a00 */
[----:B----4-:R-:W-:Y:S04]  /*136f0*/  STL.64 [R1+0x12d0], R18 ;  /* 0x0012d01201007387 */ /* 0x010fe80000100a00 */
[----:B---3--:R0:W-:Y:S04]  /*13700*/  STL.64 [R1+0x12c8], R16 ;  /* 0x0012c81001007387 */ /* 0x0081e80000100a00 */
[----:B0-----:R-:W3:Y:S04]  /*13710*/  LDL.LU.64 R16, [R1+0x320] ;  /* 0x0003200001107983 */ /* 0x001ee80000300a00 */
[----:B------:R-:W3:Y:S04]  /*13720*/  LDL.LU.64 R18, [R1+0x328] ;  /* 0x0003280001127983 */ /* 0x000ee80000300a00 */
[----:B------:R0:W-:Y:S04]  /*13730*/  STL.64 [R1+0x1110], R26 ;  /* 0x0011101a01007387 */ /* 0x0001e80000100a00 */
[----:B------:R1:W-:Y:S04]  /*13740*/  STL.64 [R1+0x1108], R24 ;  /* 0x0011081801007387 */ /* 0x0003e80000100a00 */
[----:B0-----:R-:W4:Y:S04]  /*13750*/  LDL R26, [R1+0xd8] ;  /* 0x0000d800011a7983 */ /* 0x001f280000100800 */
[----:B------:R-:W4:Y:S01]  /*13760*/  LDL R27, [R1+0xdc] ;  /* 0x0000dc00011b7983 */ /* 0x000f220000100800 */
[----:B-1----:R-:W-:-:S02]  /*13770*/  IMAD.MOV.U32 R24, RZ, RZ, R23 ;  /* 0x000000ffff187224 */ /* 0x002fc400078e0017 */
[----:B------:R-:W-:Y:S01]  /*13780*/  IMAD.MOV.U32 R25, RZ, RZ, R22 ;  /* 0x000000ffff197224 */ /* 0x000fe200078e0016 */
[----:B------:R-:W3:Y:S04]  /*13790*/  LDL.LU.64 R4, [R1+0x300] ;  /* 0x0003000001047983 */ /* 0x000ee80000300a00 */
[----:B------:R-:W3:Y:S01]  /*137a0*/  LDL.LU.64 R6, [R1+0x308] ;  /* 0x0003080001067983 */ /* 0x000ee20000300a00 */
[----:B--2---:R-:W-:Y:S03]  /*137b0*/  HMMA.16816.F32 R8, R12, R20, R8 ;  /* 0x000000140c08723c */ /* 0x004fe60000001808 */
[----:B----4-:R-:W-:Y:S04]  /*137c0*/  STL.64 [R1+0x1278], R26 ;  /* 0x0012781a01007387 */ /* 0x010fe80000100a00 */
[----:B------:R0:W-:Y:S04]  /*137d0*/  STL.64 [R1+0x1270], R24 ;  /* 0x0012701801007387 */ /* 0x0001e80000100a00 */
[----:B------:R-:W2:Y:S01]  /*137e0*/  LDL.LU.64 R22, [R1+0x12e0] ;  /* 0x0012e00001167983 */ /* 0x000ea20000300a00 */
[----:B0-----:R-:W-:-:S02]  /*137f0*/  IMAD.MOV.U32 R25, RZ, RZ, R20 ;  /* 0x000000ffff197224 */ /* 0x001fc400078e0014 */
[----:B------:R-:W-:Y:S02]  /*13800*/  IMAD.MOV.U32 R24, RZ, RZ, R21 ;  /* 0x000000ffff187224 */ /* 0x000fe400078e0015 */
[----:B------:R-:W3:Y:S04]  /*13810*/  LDL.LU.64 R20, [R1+0x12d8] ;  /* 0x0012d80001147983 */ /* 0x000ee80000300a00 */
[----:B------:R0:W-:Y:S04]  /*13820*/  STL.64 [R1+0x1120], R10 ;  /* 0x0011200a01007387 */ /* 0x0001e80000100a00 */
[----:B------:R-:W-:Y:S01]  /*13830*/  STL.64 [R1+0x1118], R8 ;  /* 0x0011180801007387 */ /* 0x000fe20000100a00 */
[----:B---3--:R-:W-:Y:S01]  /*13840*/  HMMA.16816.F32 R16, R12, R20, R16 ;  /* 0x000000140c10723c */ /* 0x008fe20000001810 */
[----:B0-----:R-:W-:-:S02]  /*13850*/  IMAD.MOV.U32 R11, RZ, RZ, R20 ;  /* 0x000000ffff0b7224 */ /* 0x001fc400078e0014 */
[----:B------:R-:W-:-:S15]  /*13860*/  IMAD.MOV.U32 R10, RZ, RZ, R21 ;  /* 0x000000ffff0a7224 */ /* 0x000fde00078e0015 */
[----:B------:R-:W-:Y:S01]  /*13870*/  NOP ;  /* 0x0000000000007918 */ /* 0x000fe20000000000 */
[----:B------:R-:W-:Y:S04]  /*13880*/  STL.64 [R1+0x20], R16 ;  /* 0x0000201001007387 */ /* 0x000fe80000100a00 */
[----:B------:R0:W-:Y:S04]  /*13890*/  STL.64 [R1+0x28], R18 ;  /* 0x0000281201007387 */ /* 0x0001e80000100a00 */
[----:B0-----:R-:W3:Y:S04]  /*138a0*/  LDL.LU.64 R18, [R1+0x12d0] ;  /* 0x0012d00001127983 */ /* 0x001ee80000300a00 */
[----:B------:R-:W3:Y:S04]  /*138b0*/  LDL.LU.64 R16, [R1+0x12c8] ;  /* 0x0012c80001107983 */ /* 0x000ee80000300a00 */
[----:B------:R-:W3:Y:S01]  /*138c0*/  LDL.LU.64 R20, [R1+0x12c0] ;  /* 0x0012c00001147983 */ /* 0x000ee20000300a00 */
[----:B--2---:R-:W-:-:S02]  /*138d0*/  IMAD.MOV.U32 R8, RZ, RZ, R23 ;  /* 0x000000ffff087224 */ /* 0x004fc400078e0017 */
[----:B------:R-:W-:-:S07]  /*138e0*/  IMAD.MOV.U32 R9, RZ, RZ, R22 ;  /* 0x000000ffff097224 */ /* 0x000fce00078e0016 */
[C---:B------:R-:W-:Y:S08]  /*138f0*/  HMMA.16816.F32 R4, R12.reuse, R8, R4 ;  /* 0x000000080c04723c */ /* 0x040ff00000001804 */
[----:B---3--:R-:W-:-:S15]  /*13900*/  HMMA.16816.F32 R16, R12, R20, R16 ;  /* 0x000000140c10723c */ /* 0x008fde0000001810 */
[----:B------:R-:W-:-:S04]  /*13910*/  NOP ;  /* 0x0000000000007918 */ /* 0x000fc80000000000 */
[----:B------:R-:W-:Y:S04]  /*13920*/  STL.64 [R1+0x130], R16 ;  /* 0x0001301001007387 */ /* 0x000fe80000100a00 */
[----:B------:R0:W-:Y:S04]  /*13930*/  STL.64 [R1+0x138], R18 ;  /* 0x0001381201007387 */ /* 0x0001e80000100a00 */
[----:B0-----:R-:W2:Y:S04]  /*13940*/  LDL.LU.64 R18, [R1+0x12b8] ;  /* 0x0012b80001127983 */ /* 0x001ea80000300a00 */
[----:B------:R-:W3:Y:S01]  /*13950*/  LDL.LU.64 R16, [R1+0x12b0] ;  /* 0x0012b00001107983 */ /* 0x000ee20000300a00 */
[----:B------:R-:W-:-:S02]  /*13960*/  IMAD.MOV.U32 R27, RZ, RZ, R20 ;  /* 0x000000ffff1b7224 */ /* 0x000fc400078e0014 */
[----:B------:R-:W-:Y:S02]  /*13970*/  IMAD.MOV.U32 R26, RZ, RZ, R21 ;  /* 0x000000ffff1a7224 */ /* 0x000fe400078e0015 */
[----:B------:R-:W4:Y:S04]  /*13980*/  LDL.LU.64 R20, [R1+0x2f0] ;  /* 0x0002f00001147983 */ /* 0x000f280000300a00 */
[----:B------:R-:W4:Y:S04]  /*13990*/  LDL.LU.64 R22, [R1+0x2f8] ;  /* 0x0002f80001167983 */ /* 0x000f280000300a00 */
[----:B------:R-:W-:Y:S04]  /*139a0*/  STL.64 [R1+0x150], R4 ;  /* 0x0001500401007387 */ /* 0x000fe80000100a00 */
[----:B------:R0:W-:Y:S04]  /*139b0*/  STL.64 [R1+0x158], R6 ;  /* 0x0001580601007387 */ /* 0x0001e80000100a00 */
[----:B0-----:R-:W4:Y:S04]  /*139c0*/  LDL.LU.64 R6, [R1+0x12a8] ;  /* 0x0012a80001067983 */ /* 0x001f280000300a00 */
[----:B------:R-:W4:Y:S04]  /*139d0*/  LDL.LU.64 R4, [R1+0x12a0] ;  /* 0x0012a00001047983 */ /* 0x000f280000300a00 */
[----:B------:R0:W-:Y:S02]  /*139e0*/  STL.64 [R1+0x1208], R8 ;  /* 0x0012080801007387 */ /* 0x0001e40000100a00 */
[----:B0-----:R-:W-:-:S02]  /*139f0*/  IMAD.MOV.U32 R8, RZ, RZ, R27 ;  /* 0x000000ffff087224 */ /* 0x001fc400078e001b */
[----:B------:R-:W-:-:S05]  /*13a00*/  IMAD.MOV.U32 R9, RZ, RZ, R26 ;  /* 0x000000ffff097224 */ /* 0x000fca00078e001a */
[----:B------:R0:W-:Y:S02]  /*13a10*/  STL.64 [R1+0x1220], R8 ;  /* 0x0012200801007387 */ /* 0x0001e40000100a00 */
[----:B0-----:R-:W-:Y:S02]  /*13a20*/  IMAD.MOV.U32 R8, RZ, RZ, R11 ;  /* 0x000000ffff087224 */ /* 0x001fe400078e000b */
[----:B------:R-:W-:-:S05]  /*13a30*/  IMAD.MOV.U32 R9, RZ, RZ, R10 ;  /* 0x000000ffff097224 */ /* 0x000fca00078e000a */
[----:B------:R0:W-:Y:S02]  /*13a40*/  STL.64 [R1+0x1238], R8 ;  /* 0x0012380801007387 */ /* 0x0001e40000100a00 */
[----:B0-----:R-:W-:Y:S02]  /*13a50*/  IMAD.MOV.U32 R8, RZ, RZ, R25 ;  /* 0x000000ffff087224 */ /* 0x001fe400078e0019 */
[----:B------:R-:W-:-:S05]  /*13a60*/  IMAD.MOV.U32 R9, RZ, RZ, R24 ;  /* 0x000000ffff097224 */ /* 0x000fca00078e0018 */
[----:B------:R3:W-:Y:S02]  /*13a70*/  STL.64 [R1+0x1250], R8 ;  /* 0x0012500801007387 */ /* 0x0007e40000100a00 */
[----:B---3--:R-:W-:Y:S02]  /*13a80*/  IMAD.MOV.U32 R8, RZ, RZ, R16 ;  /* 0x000000ffff087224 */ /* 0x008fe400078e0010 */
[----:B------:R-:W-:Y:S01]  /*13a90*/  IMAD.MOV.U32 R9, RZ, RZ, R17 ;  /* 0x000000ffff097224 */ /* 0x000fe200078e0011 */
[----:B------:R-:W3:Y:S04]  /*13aa0*/  LDL.LU R16, [R1+0x129c] ;  /* 0x00129c0001107983 */ /* 0x000ee80000300800 */
[----:B------:R-:W3:Y:S01]  /*13ab0*/  LDL.LU R17, [R1+0x1298] ;  /* 0x0012980001117983 */ /* 0x000ee20000300800 */
[----:B--2---:R-:W-:-:S02]  /*13ac0*/  IMAD.MOV.U32 R24, RZ, RZ, R18 ;  /* 0x000000ffff187224 */ /* 0x004fc400078e0012 */
[----:B------:R-:W-:Y:S01]  /*13ad0*/  IMAD.MOV.U32 R25, RZ, RZ, R19 ;  /* 0x000000ffff197224 */ /* 0x000fe200078e0013 */
[----:B------:R-:W3:Y:S04]  /*13ae0*/  LDL.LU R18, [R1+0x1294] ;  /* 0x0012940001127983 */ /* 0x000ee80000300800 */
[----:B------:R-:W3:Y:S04]  /*13af0*/  LDL.LU R19, [R1+0x1290] ;  /* 0x0012900001137983 */ /* 0x000ee80000300800 */
[----:B------:R0:W-:Y:S04]  /*13b00*/  STL.64 [R1+0x1268], R8 ;  /* 0x0012680801007387 */ /* 0x0001e80000100a00 */
[----:B0-----:R-:W2:Y:S04]  /*13b10*/  LDL.LU.64 R8, [R1+0x2b0] ;  /* 0x0002b00001087983 */ /* 0x001ea80000300a00 */
[----:B------:R-:W2:Y:S01]  /*13b20*/  LDL.LU.64 R10, [R1+0x2b8] ;  /* 0x0002b800010a7983 */ /* 0x000ea20000300a00 */
[----:B----4-:R-:W-:-:S15]  /*13b30*/  HMMA.16816.F32 R12, R12, R4, R20 ;  /* 0x000000040c0c723c */ /* 0x010fde0000001814 */
[----:B------:R-:W-:-:S04]  /*13b40*/  NOP ;  /* 0x0000000000007918 */ /* 0x000fc80000000000 */
[----:B------:R-:W-:Y:S04]  /*13b50*/  STL.64 [R1+0x140], R12 ;  /* 0x0001400c01007387 */ /* 0x000fe80000100a00 */
[----:B------:R-:W-:Y:S04]  /*13b60*/  STL.64 [R1+0x148], R14 ;  /* 0x0001480e01007387 */ /* 0x000fe80000100a00 */
[----:B--2---:R-:W-:Y:S04]  /*13b70*/  STL.64 [R1+0x1288], R10 ;  /* 0x0012880a01007387 */ /* 0x004fe80000100a00 */
[----:B------:R0:W-:Y:S04]  /*13b80*/  STL.64 [R1+0x1280], R8 ;  /* 0x0012800801007387 */ /* 0x0001e80000100a00 */
[----:B0-----:R-:W3:Y:S04]  /*13b90*/  LDL.LU.64 R8, [R1+0x2e0] ;  /* 0x0002e00001087983 */ /* 0x001ee80000300a00 */
[----:B------:R-:W3:Y:S04]  /*13ba0*/  LDL.LU.64 R10, [R1+0x2e8] ;  /* 0x0002e800010a7983 */ /* 0x000ee80000300a00 */
[----:B------:R-:W-:Y:S04]  /*13bb0*/  STL.64 [R1+0x1200], R6 ;  /* 0x0012000601007387 */ /* 0x000fe80000100a00 */
[----:B------:R0:W-:Y:S04]  /*13bc0*/  STL.64 [R1+0x11f8], R4 ;  /* 0x0011f80401007387 */ /* 0x0001e80000100a00 */
[----:B0-----:R-:W2:Y:S04]  /*13bd0*/  LDL.LU.64 R4, [R1+0x230] ;  /* 0x0002300001047983 */ /* 0x001ea80000300a00 */
[----:B------:R-:W4:Y:S04]  /*13be0*/  LDL.LU.64 R6, [R1+0x238] ;  /* 0x0002380001067983 */ /* 0x000f280000300a00 */
[----:B----4-:R-:W-:Y:S04]  /*13bf0*/  STL.64 [R1+0x1218], R6 ;  /* 0x0012180601007387 */ /* 0x010fe80000100a00 */
[----:B--2---:R0:W-:Y:S04]  /*13c00*/  STL.64 [R1+0x1210], R4 ;  /* 0x0012100401007387 */ /* 0x0041e80000100a00 */
[----:B0-----:R-:W2:Y:S04]  /*13c10*/  LDL.LU.64 R4, [R1+0x240] ;  /* 0x0002400001047983 */ /* 0x001ea80000300a00 */
[----:B------:R-:W4:Y:S04]  /*13c20*/  LDL.LU.64 R6, [R1+0x248] ;  /* 0x0002480001067983 */ /* 0x000f280000300a00 */
[----:B----4-:R-:W-:Y:S04]  /*13c30*/  STL.64 [R1+0x1230], R6 ;  /* 0x0012300601007387 */ /* 0x010fe80000100a00 */
[----:B--2---:R0:W-:Y:S04]  /*13c40*/  STL.64 [R1+0x1228], R4 ;  /* 0x0012280401007387 */ /* 0x0041e80000100a00 */
[----:B0-----:R-:W2:Y:S04]  /*13c50*/  LDL.LU.64 R4, [R1+0x250] ;  /* 0x0002500001047983 */ /* 0x001ea80000300a00 */
[----:B------:R-:W4:Y:S01]  /*13c60*/  LDL.LU.64 R6, [R1+0x258] ;  /* 0x0002580001067983 */ /* 0x000f220000300a00 */
[C---:B---3--:R-:W-:Y:S03]  /*13c70*/  HMMA.16816.F32 R24, R16.reuse, R24, R8 ;  /* 0x000000181018723c */ /* 0x048fe60000001808 */
[----:B----4-:R-:W-:Y:S04]  /*13c80*/  STL.64 [R1+0x1248], R6 ;  /* 0x0012480601007387 */ /* 0x010fe80000100a00 */
[----:B--2---:R0:W-:Y:S04]  /*13c90*/  STL.64 [R1+0x1240], R4 ;  /* 0x0012400401007387 */ /* 0x0041e80000100a00 */
[----:B0-----:R-:W2:Y:S04]  /*13ca0*/  LDL.LU.64 R4, [R1+0x260] ;  /* 0x0002600001047983 */ /* 0x001ea80000300a00 */
[----:B------:R-:W3:Y:S04]  /*13cb0*/  LDL.LU.64 R6, [R1+0x268] ;  /* 0x0002680001067983 */ /* 0x000ee80000300a00 */
[----:B---3--:R-:W-:Y:S04]  /*13cc0*/  STL.64 [R1+0x1260], R6 ;  /* 0x0012600601007387 */ /* 0x008fe80000100a00 */
[----:B--2---:R0:W-:Y:S04]  /*13cd0*/  STL.64 [R1+0x1258], R4 ;  /* 0x0012580401007387 */ /* 0x0041e80000100a00 */
[----:B0-----:R-:W2:Y:S04]  /*13ce0*/  LDL.LU.64 R4, [R1+0x270] ;  /* 0x0002700001047983 */ /* 0x001ea80000300a00 */
[----:B------:R-:W2:Y:S04]  /*13cf0*/  LDL.LU.64 R6, [R1+0x278] ;  /* 0x0002780001067983 */ /* 0x000ea80000300a00 */
[----:B------:R-:W3:Y:S04]  /*13d00*/  LDL.LU.64 R20, [R1+0x1f0] ;  /* 0x0001f00001147983 */ /* 0x000ee80000300a00 */
[----:B------:R-:W3:Y:S04]  /*13d10*/  LDL.LU.64 R22, [R1+0x1f8] ;  /* 0x0001f80001167983 */ /* 0x000ee80000300a00 */
[----:B------:R-:W4:Y:S04]  /*13d20*/  LDL.LU R12, [R1+0x110] ;  /* 0x00011000010c7983 */ /* 0x000f280000300800 */
[----:B------:R-:W4:Y:S04]  /*13d30*/  LDL.LU R13, [R1+0x114] ;  /* 0x00011400010d7983 */ /* 0x000f280000300800 */
[----:B------:R-:W4:Y:S04]  /*13d40*/  LDL.LU R14, [R1+0x118] ;  /* 0x00011800010e7983 */ /* 0x000f280000300800 */
[----:B------:R-:W4:Y:S04]  /*13d50*/  LDL.LU R15, [R1+0x11c] ;  /* 0x00011c00010f7983 */ /* 0x000f280000300800 */
[----:B------:R-:W2:Y:S04]  /*13d60*/  LDL.LU.64 R10, [R1+0x1288] ;  /* 0x00128800010a7983 */ /* 0x000ea80000300a00 */
[----:B------:R-:W2:Y:S04]  /*13d70*/  LDL.LU.64 R8, [R1+0x1280] ;  /* 0x0012800001087983 */ /* 0x000ea80000300a00 */
[----:B------:R-:W-:Y:S04]  /*13d80*/  STL.64 [R1+0x200], R24 ;  /* 0x0002001801007387 */ /* 0x000fe80000100a00 */
[----:B------:R0:W-:Y:S04]  /*13d90*/  STL.64 [R1+0x208], R26 ;  /* 0x0002081a01007387 */ /* 0x0001e80000100a00 */
[----:B0-----:R-:W4:Y:S04]  /*13da0*/  LDL.LU.64 R26, [R1+0x1278] ;  /* 0x00127800011a7983 */ /* 0x001f280000300a00 */
[----:B------:R-:W2:Y:S02]  /*13db0*/  LDL.LU.64 R24, [R1+0x1270] ;  /* 0x0012700001187983 */ /* 0x000ea40000300a00 */
[----:B--2---:R-:W-:-:S15]  /*13dc0*/  HMMA.16816.F32 R8, R16, R24, R8 ;  /* 0x000000181008723c */ /* 0x004fde0000001808 */
[----:B------:R-:W-:-:S04]  /*13dd0*/  NOP ;  /* 0x0000000000007918 */ /* 0x000fc80000000000 */
[----:B------:R0:W-:Y:S04]  /*13de0*/  STL.64 [R1+0x1e0], R8 ;  /* 0x0001e00801007387 */ /* 0x0001e80000100a00 */
[----:B------:R1:W-:Y:S04]  /*13df0*/  STL.64 [R1+0x1e8], R10 ;  /* 0x0001e80a01007387 */ /* 0x0003e80000100a00 */
[----:B0-----:R-:W1:Y:S02]  /*13e00*/  LDL.LU.64 R8, [R1+0x1268] ;  /* 0x0012680001087983 */ /* 0x001e640000300a00 */
[----:B-1----:R-:W-:Y:S02]  /*13e10*/  HMMA.16816.F32 R8, R16, R8, R4 ;  /* 0x000000081008723c */ /* 0x002fe40000001804 */
[----:B------:R-:W2:Y:S04]  /*13e20*/  LDL.LU.64 R6, [R1+0x1260] ;  /* 0x0012600001067983 */ /* 0x000ea80000300a00 */
[----:B------:R-:W2:-:S13]  /*13e30*/  LDL.LU.64 R4, [R1+0x1258] ;  /* 0x0012580001047983 */ /* 0x000e9a0000300a00 */
[----:B------:R0:W-:Y:S04]  /*13e40*/  STL.64 [R1+0x1d0], R8 ;  /* 0x0001d00801007387 */ /* 0x0001e80000100a00 */
[----:B------:R2:W-:Y:S04]  /*13e50*/  STL.64 [R1+0x1d8], R10 ;  /* 0x0001d80a01007387 */ /* 0x0005e80000100a00 */
[----:B0-----:R-:W2:Y:S02]  /*13e60*/  LDL.LU.64 R8, [R1+0x1250] ;  /* 0x0012500001087983 */ /* 0x001ea40000300a00 */
[----:B--2---:R-:W-:Y:S02]  /*13e70*/  HMMA.16816.F32 R8, R16, R8, R4 ;  /* 0x000000081008723c */ /* 0x004fe40000001804 */
        /* <DEDUP_REMOVED lines=19> */
[----:B------:R-:W3:-:S13]  /*13fb0*/  LDL.LU.64 R4, [R1+0x11f8] ;  /* 0x0011f80001047983 */ /* 0x000eda0000300a00 */
[----:B------:R0:W-:Y:S04]  /*13fc0*/  STL.64 [R1+0x320], R8 ;  /* 0x0003200801007387 */ /* 0x0001e80000100a00 */
[----:B------:R1:W-:Y:S04]  /*13fd0*/  STL.64 [R1+0x328], R10 ;  /* 0x0003280a01007387 */ /* 0x0003e80000100a00 */
[----:B0-----:R-:W4:Y:S01]  /*13fe0*/  LDL.LU R8, [R1] ;  /* 0x0000000001087983 */ /* 0x001f220000300800 */
[----:B--2---:R-:W-:Y:S02]  /*13ff0*/  IMAD.MOV.U32 R9, RZ, RZ, R7 ;  /* 0x000000ffff097224 */ /* 0x004fe400078e0007 */
[----:B-1----:R-:W-:Y:S01]  /*14000*/  IMAD.MOV.U32 R10, RZ, RZ, R6 ;  /* 0x000000ffff0a7224 */ /* 0x002fe200078e0006 */
[----:B------:R-:W2:Y:S04]  /*14010*/  LDL.LU R7, [R1+0x11f0] ;  /* 0x0011f00001077983 */ /* 0x000ea80000300800 */
[----:B------:R-:W2:Y:S01]  /*14020*/  LDL.LU R6, [R1+0x11ec] ;  /* 0x0011ec0001067983 */ /* 0x000ea20000300800 */
[----:B---3--:R-:W-:Y:S01]  /*14030*/  HMMA.16816.F32 R16, R16, R4, R20 ;  /* 0x000000041010723c */ /* 0x008fe20000001814 */
[----:B------:R-:W-:-:S02]  /*14040*/  IMAD.MOV.U32 R11, RZ, RZ, R29 ;  /* 0x000000ffff0b7224 */ /* 0x000fc400078e001d */
[----:B------:R-:W3:Y:S04]  /*14050*/  LDL.LU R29, [R1+0x11e8] ;  /* 0x0011e800011d7983 */ /* 0x000ee80000300800 */
[----:B------:R0:W-:Y:S04]  /*14060*/  STL.64 [R1+0x1130], R10 ;  /* 0x0011300a01007387 */ /* 0x0001e80000100a00 */
[----:B----4-:R-:W-:Y:S04]  /*14070*/  STL.64 [R1+0x1128], R8 ;  /* 0x0011280801007387 */ /* 0x010fe80000100a00 */
[----:B0-----:R-:W4:Y:S04]  /*14080*/  LDL R10, [R1+0xe8] ;  /* 0x0000e800010a7983 */ /* 0x001f280000100800 */
[----:B------:R-:W4:Y:S04]  /*14090*/  LDL R11, [R1+0xec] ;  /* 0x0000ec00010b7983 */ /* 0x000f280000100800 */
[----:B------:R-:W3:Y:S04]  /*140a0*/  LDL.LU.64 R22, [R1+0x11e0] ;  /* 0x0011e00001167983 */ /* 0x000ee80000300a00 */
[----:B------:R-:W3:Y:S04]  /*140b0*/  LDL.LU.64 R20, [R1+0x11d8] ;  /* 0x0011d80001147983 */ /* 0x000ee80000300a00 */
[----:B--2---:R0:W-:Y:S04]  /*140c0*/  STL.64 [R1+0x11b8], R6 ;  /* 0x0011b80601007387 */ /* 0x0041e80000100a00 */
[----:B------:R-:W3:Y:S04]  /*140d0*/  LDL.LU R4, [R1+0x120] ;  /* 0x0001200001047983 */ /* 0x000ee80000300800 */
[----:B------:R-:W-:Y:S04]  /*140e0*/  STL.64 [R1+0x1f0], R16 ;  /* 0x0001f01001007387 */ /* 0x000fe80000100a00 */
[----:B------:R1:W-:Y:S04]  /*140f0*/  STL.64 [R1+0x1f8], R18 ;  /* 0x0001f81201007387 */ /* 0x0003e80000100a00 */
[----:B------:R-:W3:Y:S04]  /*14100*/  LDL.LU R5, [R1+0x124] ;  /* 0x0001240001057983 */ /* 0x000ee80000300800 */
[----:B0-----:R-:W3:Y:S04]  /*14110*/  LDL.LU R6, [R1+0x128] ;  /* 0x0001280001067983 */ /* 0x001ee80000300800 */
[----:B------:R-:W3:Y:S04]  /*14120*/  LDL.LU R7, [R1+0x12c] ;  /* 0x00012c0001077983 */ /* 0x000ee80000300800 */
[----:B-1----:R-:W2:Y:S04]  /*14130*/  LDL R18, [R1+0xc8] ;  /* 0x0000c80001127983 */ /* 0x002ea80000100800 */
[----:B------:R-:W2:Y:S04]  /*14140*/  LDL R19, [R1+0xcc] ;  /* 0x0000cc0001137983 */ /* 0x000ea80000100800 */
[----:B----4-:R-:W-:Y:S01]  /*14150*/  STL.64 [R1+0x11a0], R10 ;  /* 0x0011a00a01007387 */ /* 0x010fe20000100a00 */
[----:B---3--:R-:W-:-:S15]  /*14160*/  HMMA.16816.F32 R4, R20, R10, R4 ;  /* 0x0000000a1404723c */ /* 0x008fde0000001804 */
[----:B------:R-:W-:-:S04]  /*14170*/  NOP ;  /* 0x0000000000007918 */ /* 0x000fc80000000000 */
[----:B------:R-:W-:Y:S04]  /*14180*/  STL.64 [R1+0x260], R4 ;  /* 0x0002600401007387 */ /* 0x000fe80000100a00 */
[----:B------:R0:W-:Y:S02]  /*14190*/  STL.64 [R1+0x268], R6 ;  /* 0x0002680601007387 */ /* 0x0001e40000100a00 */
[----:B0-----:R-:W-:Y:S02]  /*141a0*/  HMMA.16816.F32 R4, R20, R26, R12 ;  /* 0x0000001a1404723c */ /* 0x001fe4000000180c */
[----:B------:R-:W3:-:S15]  /*141b0*/  LDL.LU R12, [R1+0x40] ;  /* 0x00004000010c7983 */ /* 0x000ede0000300800 */
[----:B------:R-:W-:Y:S02]  /*141c0*/  NOP ;  /* 0x0000000000007918 */ /* 0x000fe40000000000 */
[----:B------:R-:W-:Y:S04]  /*141d0*/  STL.64 [R1+0x250], R4 ;  /* 0x0002500401007387 */ /* 0x000fe80000100a00 */
[----:B------:R-:W-:Y:S04]  /*141e0*/  STL.64 [R1+0x258], R6 ;  /* 0x0002580601007387 */ /* 0x000fe80000100a00 */
[----:B------:R-:W3:Y:S04]  /*141f0*/  LDL.LU R13, [R1+0x44] ;  /* 0x00004400010d7983 */ /* 0x000ee80000300800 */
[----:B------:R-:W4:Y:S04]  /*14200*/  LDL.LU R14, [R1+0x48] ;  /* 0x00004800010e7983 */ /* 0x000f280000300800 */
[----:B------:R-:W4:Y:S04]  /*14210*/  LDL.LU R15, [R1+0x4c] ;  /* 0x00004c00010f7983 */ /* 0x000f280000300800 */
[----:B----4-:R0:W-:Y:S04]  /*14220*/  STL.64 [R1+0x1178], R14 ;  /* 0x0011780e01007387 */ /* 0x0101e80000100a00 */
[----:B---3--:R-:W-:Y:S04]  /*14230*/  STL.64 [R1+0x1170], R12 ;  /* 0x0011700c01007387 */ /* 0x008fe80000100a00 */
[----:B0-----:R-:W3:Y:S04]  /*14240*/  LDL R14, [R1+0x98] ;  /* 0x00009800010e7983 */ /* 0x001ee80000100800 */
[----:B------:R-:W3:Y:S04]  /*14250*/  LDL R15, [R1+0x9c] ;  /* 0x00009c00010f7983 */ /* 0x000ee80000100800 */
[----:B------:R-:W4:Y:S04]  /*14260*/  LDL.LU R8, [R1+0xf0] ;  /* 0x0000f00001087983 */ /* 0x000f280000300800 */
[----:B------:R-:W4:Y:S04]  /*14270*/  LDL.LU R9, [R1+0xf4] ;  /* 0x0000f40001097983 */ /* 0x000f280000300800 */
[----:B------:R-:W4:Y:S04]  /*14280*/  LDL.LU R10, [R1+0xf8] ;  /* 0x0000f800010a7983 */ /* 0x000f280000300800 */
[----:B------:R-:W4:Y:S04]  /*14290*/  LDL.LU R11, [R1+0xfc] ;  /* 0x0000fc00010b7983 */ /* 0x000f280000300800 */
[----:B------:R-:W2:Y:S04]  /*142a0*/  LDL.LU R4, [R1+0x100] ;  /* 0x0001000001047983 */ /* 0x000ea80000300800 */
[----:B------:R-:W2:Y:S04]  /*142b0*/  LDL.LU R5, [R1+0x104] ;  /* 0x0001040001057983 */ /* 0x000ea80000300800 */
[----:B------:R-:W2:Y:S04]  /*142c0*/  LDL.LU R6, [R1+0x108] ;  /* 0x0001080001067983 */ /* 0x000ea80000300800 */
[----:B------:R-:W2:Y:S01]  /*142d0*/  LDL.LU R7, [R1+0x10c] ;  /* 0x00010c0001077983 */ /* 0x000ea20000300800 */
[----:B------:R-:W-:-:S02]  /*142e0*/  IMAD.MOV.U32 R24, RZ, RZ, R0 ;  /* 0x000000ffff187224 */ /* 0x000fc400078e0000 */
[----:B------:R-:W-:Y:S01]  /*142f0*/  IMAD.MOV.U32 R25, RZ, RZ, R3 ;  /* 0x000000ffff197224 */ /* 0x000fe200078e0003 */
[----:B---3--:R-:W-:Y:S04]  /*14300*/  STL.64 [R1+0x1188], R14 ;  /* 0x0011880e01007387 */ /* 0x008fe80000100a00 */
[----:B------:R0:W-:Y:S04]  /*14310*/  STL.64 [R1+0x1138], R26 ;  /* 0x0011381a01007387 */ /* 0x0001e80000100a00 */
[----:B------:R-:W3:Y:S04]  /*14320*/  LDL.LU R0, [R1+0x11d4] ;  /* 0x0011d40001007983 */ /* 0x000ee80000300800 */
[----:B------:R-:W2:Y:S01]  /*14330*/  LDL.LU R3, [R1+0x11d0] ;  /* 0x0011d00001037983 */ /* 0x000ea20000300800 */
[----:B0-----:R-:W-:-:S02]  /*14340*/  IMAD.MOV.U32 R26, RZ, RZ, R2 ;  /* 0x000000ffff1a7224 */ /* 0x001fc400078e0002 */
[----:B------:R-:W-:Y:S01]  /*14350*/  IMAD.MOV.U32 R27, RZ, RZ, R28 ;  /* 0x000000ffff1b7224 */ /* 0x000fe200078e001c */
[----:B------:R-:W2:Y:S04]  /*14360*/  LDL.LU R2, [R1+0x11cc] ;  /* 0x0011cc0001027983 */ /* 0x000ea80000300800 */
[----:B------:R-:W2:Y:S04]  /*14370*/  LDL.LU R28, [R1+0x11c8] ;  /* 0x0011c800011c7983 */ /* 0x000ea80000300800 */
[----:B------:R-:W2:Y:S04]  /*14380*/  LDL.LU R12, [R1+0x60] ;  /* 0x00006000010c7983 */ /* 0x000ea80000300800 */
[----:B------:R-:W2:Y:S04]  /*14390*/  LDL.LU R13, [R1+0x64] ;  /* 0x00006400010d7983 */ /* 0x000ea80000300800 */
[----:B------:R-:W2:Y:S04]  /*143a0*/  LDL.LU R14, [R1+0x68] ;  /* 0x00006800010e7983 */ /* 0x000ea80000300800 */
[----:B------:R-:W2:Y:S04]  /*143b0*/  LDL.LU R15, [R1+0x6c] ;  /* 0x00006c00010f7983 */ /* 0x000ea80000300800 */
[----:B--2---:R0:W-:Y:S04]  /*143c0*/  STL.64 [R1+0x11b0], R14 ;  /* 0x0011b00e01007387 */ /* 0x0041e80000100a00 */
[----:B------:R-:W-:Y:S04]  /*143d0*/  STL.64 [R1+0x11a8], R12 ;  /* 0x0011a80c01007387 */ /* 0x000fe80000100a00 */
[----:B0-----:R-:W4:Y:S04]  /*143e0*/  LDL.64 R14, [R1+0xb8] ;  /* 0x0000b800010e7983 */ /* 0x001f280000100a00 */
[----:B------:R-:W-:Y:S04]  /*143f0*/  STL.64 [R1+0x1158], R26 ;  /* 0x0011581a01007387 */ /* 0x000fe80000100a00 */
[----:B------:R0:W-:Y:S02]  /*14400*/  STL.64 [R1+0x1150], R24 ;  /* 0x0011501801007387 */ /* 0x0001e40000100a00 */
[----:B0-----:R-:W-:-:S02]  /*14410*/  IMAD.MOV.U32 R24, RZ, RZ, R3 ;  /* 0x000000ffff187224 */ /* 0x001fc400078e0003 */
[----:B---3--:R-:W-:Y:S01]  /*14420*/  IMAD.MOV.U32 R25, RZ, RZ, R0 ;  /* 0x000000ffff197224 */ /* 0x008fe200078e0000 */
[----:B------:R-:W2:Y:S04]  /*14430*/  LDL.LU R3, [R1+0x11c4] ;  /* 0x0011c40001037983 */ /* 0x000ea80000300800 */
[----:B------:R-:W3:Y:S04]  /*14440*/  LDL.LU R0, [R1+0x11c0] ;  /* 0x0011c00001007983 */ /* 0x000ee80000300800 */
[----:B------:R-:W2:Y:S01]  /*14450*/  LDL.LU R26, [R1+0x38] ;  /* 0x00003800011a7983 */ /* 0x000ea20000300800 */
[----:B------:R-:W-:Y:S01]  /*14460*/  IMAD.MOV.U32 R27, RZ, RZ, R29 ;  /* 0x000000ffff1b7224 */ /* 0x000fe200078e001d */
[----:B------:R-:W-:Y:S04]  /*14470*/  HMMA.16816.F32 R4, R20, R18, R4 ;  /* 0x000000121404723c */ /* 0x000fe80000001804 */
[----:B--2---:R0:W-:Y:S04]  /*14480*/  STL.64 [R1+0x1168], R26 ;  /* 0x0011681a01007387 */ /* 0x0041e80000100a00 */
[----:B------:R1:W-:Y:S04]  /*14490*/  STL.64 [R1+0x1160], R24 ;  /* 0x0011601801007387 */ /* 0x0003e80000100a00 */
[----:B0-----:R-:W2:Y:S01]  /*144a0*/  LDL.64 R26, [R1+0x88] ;  /* 0x00008800011a7983 */ /* 0x001ea20000100a00 */
[----:B-1----:R-:W-:-:S02]  /*144b0*/  IMAD.MOV.U32 R24, RZ, RZ, R28 ;  /* 0x000000ffff187224 */ /* 0x002fc400078e001c */
[----:B------:R-:W-:Y:S01]  /*144c0*/  IMAD.MOV.U32 R25, RZ, RZ, R3 ;  /* 0x000000ffff197224 */ /* 0x000fe200078e0003 */
[----:B----4-:R-:W-:Y:S01]  /*144d0*/  HMMA.16816.F32 R8, R20, R14, R8 ;  /* 0x0000000e1408723c */ /* 0x010fe20000001808 */
[----:B--2---:R0:W-:Y:S02]  /*144e0*/  STL.64 [R1+0x1180], R26 ;  /* 0x0011801a01007387 */ /* 0x0041e40000100a00 */
[----:B0-----:R-:W-:Y:S02]  /*144f0*/  IMAD.MOV.U32 R26, RZ, RZ, R2 ;  /* 0x000000ffff1a7224 */ /* 0x001fe400078e0002 */
[----:B---3--:R-:W-:-:S05]  /*14500*/  IMAD.MOV.U32 R27, RZ, RZ, R0 ;  /* 0x000000ffff1b7224 */ /* 0x008fca00078e0000 */
[----:B------:R0:W-:Y:S04]  /*14510*/  STL.64 [R1+0x1198], R26 ;  /* 0x0011981a01007387 */ /* 0x0001e80000100a00 */
[----:B------:R-:W-:Y:S04]  /*14520*/  STL.64 [R1+0x1190], R24 ;  /* 0x0011901801007387 */ /* 0x000fe80000100a00 */
[----:B0-----:R-:W2:Y:S04]  /*14530*/  LDL.64 R26, [R1+0xa8] ;  /* 0x0000a800011a7983 */ /* 0x001ea80000100a00 */
[----:B------:R0:W-:Y:S04]  /*14540*/  STL.64 [R1+0x240], R4 ;  /* 0x0002400401007387 */ /* 0x0001e80000100a00 */
[----:B------:R1:W-:Y:S01]  /*14550*/  STL.64 [R1+0x248], R6 ;  /* 0x0002480601007387 */ /* 0x0003e20000100a00 */
[----:B0-----:R-:W-:-:S03]  /*14560*/  IMAD.MOV.U32 R5, RZ, RZ, R14 ;  /* 0x000000ffff057224 */ /* 0x001fc600078e000e */
[----:B-1----:R-:W3:Y:S01]  /*14570*/  LDL.LU.64 R6, [R1+0x11b8] ;  /* 0x0011b80001067983 */ /* 0x002ee20000300a00 */
[----:B------:R-:W-:-:S03]  /*14580*/  IMAD.MOV.U32 R4, RZ, RZ, R15 ;  /* 0x000000ffff047224 */ /* 0x000fc600078e000f */
[----:B------:R-:W4:Y:S04]  /*14590*/  LDL.LU.64 R14, [R1+0x11b0] ;  /* 0x0011b000010e7983 */ /* 0x000f280000300a00 */
[----:B------:R-:W4:Y:S01]  /*145a0*/  LDL.LU.64 R12, [R1+0x11a8] ;  /* 0x0011a800010c7983 */ /* 0x000f220000300a00 */
[----:B------:R-:W-:Y:S02]  /*145b0*/  IMAD.MOV.U32 R0, RZ, RZ, R11 ;  /* 0x000000ffff007224 */ /* 0x000fe400078e000b */
[----:B------:R-:W-:Y:S02]  /*145c0*/  IMAD.MOV.U32 R2, RZ, RZ, R10 ;  /* 0x000000ffff027224 */ /* 0x000fe400078e000a */
[----:B------:R-:W-:Y:S02]  /*145d0*/  IMAD.MOV.U32 R3, RZ, RZ, R9 ;  /* 0x000000ffff037224 */ /* 0x000fe400078e0009 */
[----:B------:R-:W-:Y:S01]  /*145e0*/  IMAD.MOV.U32 R28, RZ, RZ, R8 ;  /* 0x000000ffff1c7224 */ /* 0x000fe200078e0008 */
[----:B------:R-:W3:Y:S04]  /*145f0*/  LDL.LU.64 R10, [R1+0x11a0] ;  /* 0x0011a000010a7983 */ /* 0x000ee80000300a00 */
[----:B------:R-:W-:Y:S04]  /*14600*/  STL [R1+0x1094], R0 ;  /* 0x0010940001007387 */ /* 0x000fe80000100800 */
[----:B------:R0:W-:Y:S04]  /*14610*/  STL [R1+0x1090], R2 ;  /* 0x0010900201007387 */ /* 0x0001e80000100800 */
[----:B0-----:R-:W3:Y:S04]  /*14620*/  LDL R2, [R1+0xa50] ;  /* 0x000a500001027983 */ /* 0x001ee80000100800 */
[----:B------:R-:W-:Y:S04]  /*14630*/  STL [R1+0xfcc], R3 ;  /* 0x000fcc0301007387 */ /* 0x000fe80000100800 */
[----:B------:R-:W-:Y:S01]  /*14640*/  STL [R1+0xfc8], R28 ;  /* 0x000fc81c01007387 */ /* 0x000fe20000100800 */
[----:B--2---:R-:W-:-:S02]  /*14650*/  IMAD.MOV.U32 R8, RZ, RZ, R26 ;  /* 0x000000ffff087224 */ /* 0x004fc400078e001a */
[----:B------:R-:W-:Y:S01]  /*14660*/  IMAD.MOV.U32 R0, RZ, RZ, R27 ;  /* 0x000000ffff007224 */ /* 0x000fe200078e001b */
[----:B----4-:R-:W-:Y:S01]  /*14670*/  HMMA.16816.F32 R12, R20, R26, R12 ;  /* 0x0000001a140c723c */ /* 0x010fe2000000180c */
[----:B------:R-:W2:Y:S04]  /*14680*/  LDL.LU.64 R26, [R1+0x1198] ;  /* 0x00119800011a7983 */ /* 0x000ea80000300a00 */
[----:B------:R-:W2:-:S14]  /*14690*/  LDL.LU.64 R24, [R1+0x1190] ;  /* 0x0011900001187983 */ /* 0x000e9c0000300a00 */
[----:B------:R-:W-:Y:S04]  /*146a0*/  STL.64 [R1+0x300], R12 ;  /* 0x0003000c01007387 */ /* 0x000fe80000100a00 */
[----:B------:R0:W-:Y:S01]  /*146b0*/  STL [R1+0x308], R14 ;  /* 0x0003080e01007387 */ /* 0x0001e20000100800 */
[----:B------:R-:W-:-:S03]  /*146c0*/  IMAD.MOV.U32 R29, RZ, RZ, R15 ;  /* 0x000000ffff1d7224 */ /* 0x000fc600078e000f */
[----:B0-----:R-:W2:Y:S04]  /*146d0*/  LDL.LU.64 R14, [R1+0x1188] ;  /* 0x00118800010e7983 */ /* 0x001ea80000300a00 */
[----:B------:R-:W-:Y:S01]  /*146e0*/  STL [R1+0x10a8], R29 ;  /* 0x0010a81d01007387 */ /* 0x000fe20000100800 */
[----:B--2---:R-:W-:Y:S03]  /*146f0*/  HMMA.16816.F32 R12, R20, R14, R24 ;  /* 0x0000000e140c723c */ /* 0x004fe60000001818 */
[----:B------:R-:W2:-:S15]  /*14700*/  LDL.LU.64 R26, [R1+0x1180] ;  /* 0x00118000011a7983 */ /* 0x000e9e0000300a00 */
[----:B------:R-:W-:Y:S01]  /*14710*/  NOP ;  /* 0x0000000000007918 */ /* 0x000fe20000000000 */
[----:B------:R-:W-:Y:S04]  /*14720*/  STL.64 [R1+0x2f0], R12 ;  /* 0x0002f00c01007387 */ /* 0x000fe80000100a00 */
[----:B------:R0:W-:Y:S04]  /*14730*/  STL.64 [R1+0x2f8], R14 ;  /* 0x0002f80e01007387 */ /* 0x0001e80000100a00 */
[----:B0-----:R-:W4:Y:S04]  /*14740*/  LDL.LU.64 R14, [R1+0x1178] ;  /* 0x00117800010e7983 */ /* 0x001f280000300a00 */
[----:B------:R-:W4:Y:S01]  /*14750*/  LDL.LU.64 R12, [R1+0x1170] ;  /* 0x00117000010c7983 */ /* 0x000f220000300a00 */
[----:B--2---:R-:W-:Y:S01]  /*14760*/  IMAD.MOV.U32 R3, RZ, RZ, R27 ;  /* 0x000000ffff037224 */ /* 0x004fe200078e001b */
[----:B----4-:R-:W-:-:S15]  /*14770*/  HMMA.16816.F32 R12, R20, R26, R12 ;  /* 0x0000001a140c723c */ /* 0x010fde000000180c */
[----:B------:R-:W-:-:S04]  /*14780*/  NOP ;  /* 0x0000000000007918 */ /* 0x000fc80000000000 */
[----:B------:R0:W-:Y:S04]  /*14790*/  STL.64 [R1+0x2e0], R12 ;  /* 0x0002e00c01007387 */ /* 0x0001e80000100a00 */
[----:B------:R1:W-:Y:S01]  /*147a0*/  STL.64 [R1+0x2e8], R14 ;  /* 0x0002e80e01007387 */ /* 0x0003e20000100a00 */
[----:B0-----:R-:W-:-:S03]  /*147b0*/  IMAD.MOV.U32 R12, RZ, RZ, R26 ;  /* 0x000000ffff0c7224 */ /* 0x001fc600078e001a */
[----:B------:R-:W3:Y:S04]  /*147c0*/  LDL.LU.64 R26, [R1+0x1168] ;  /* 0x00116800011a7983 */ /* 0x000ee80000300a00 */
[----:B------:R-:W3:Y:S04]  /*147d0*/  LDL.LU.64 R24, [R1+0x1160] ;  /* 0x0011600001187983 */ /* 0x000ee80000300a00 */
[----:B------:R-:W-:Y:S01]  /*147e0*/  STL [R1+0x1100], R12 ;  /* 0x0011000c01007387 */ /* 0x000fe20000100800 */
[----:B-1----:R-:W-:Y:S02]  /*147f0*/  IMAD.MOV.U32 R14, RZ, RZ, R5 ;  /* 0x000000ffff0e7224 */ /* 0x002fe400078e0005 */
[----:B------:R-:W-:Y:S01]  /*14800*/  IMAD.MOV.U32 R15, RZ, RZ, R4 ;  /* 0x000000ffff0f7224 */ /* 0x000fe200078e0004 */
[----:B---3--:R-:W-:Y:S01]  /*14810*/  HMMA.16816.F32 R20, R20, R6, R24 ;  /* 0x000000061414723c */ /* 0x008fe20000001818 */
[----:B------:R-:W2:Y:S04]  /*14820*/  LDL.LU.64 R26, [R1+0x1158] ;  /* 0x00115800011a7983 */ /* 0x000ea80000300a00 */
[----:B------:R-:W2:Y:S04]  /*14830*/  LDL.LU.64 R24, [R1+0x1150] ;  /* 0x0011500001187983 */ /* 0x000ea80000300a00 */
[----:B------:R-:W2:Y:S04]  /*14840*/  LDL.LU.64 R6, [R1+0x1148] ;  /* 0x0011480001067983 */ /* 0x000ea80000300a00 */
[----:B------:R-:W2:Y:S06]  /*14850*/  LDL.LU.64 R4, [R1+0x1140] ;  /* 0x0011400001047983 */ /* 0x000eac0000300a00 */
[----:B------:R-:W-:Y:S04]  /*14860*/  STL.64 [R1+0x2c0], R20 ;  /* 0x0002c01401007387 */ /* 0x000fe80000100a00 */
[----:B------:R0:W-:Y:S02]  /*14870*/  STL.64 [R1+0x2c8], R22 ;  /* 0x0002c81601007387 */ /* 0x0001e40000100a00 */
[----:B0-----:R-:W-:-:S02]  /*14880*/  IMAD.MOV.U32 R22, RZ, RZ, R8 ;  /* 0x000000ffff167224 */ /* 0x001fc400078e0008 */
[----:B--2---:R-:W-:Y:S01]  /*14890*/  HMMA.16816.F32 R8, R4, R10, R24 ;  /* 0x0000000a0408723c */ /* 0x004fe20000001818 */
[----:B------:R-:W2:-:S15]  /*148a0*/  LDL.LU.64 R26, [R1+0x1138] ;  /* 0x00113800011a7983 */ /* 0x000e9e0000300a00 */
[----:B------:R-:W-:-:S03]  /*148b0*/  NOP ;  /* 0x0000000000007918 */ /* 0x000fc60000000000 */
[----:B------:R-:W-:Y:S04]  /*148c0*/  STL.64 [R1+0x360], R8 ;  /* 0x0003600801007387 */ /* 0x000fe80000100a00 */
[----:B------:R0:W-:Y:S04]  /*148d0*/  STL.64 [R1+0x368], R10 ;  /* 0x0003680a01007387 */ /* 0x0001e80000100a00 */
[----:B0-----:R-:W2:Y:S04]  /*148e0*/  LDL.LU.64 R10, [R1+0x1130] ;  /* 0x00113000010a7983 */ /* 0x001ea80000300a00 */
[----:B------:R-:W2:Y:S02]  /*148f0*/  LDL.LU.64 R8, [R1+0x1128] ;  /* 0x0011280001087983 */ /* 0x000ea40000300a00 */
[----:B--2---:R-:W-:Y:S02]  /*14900*/  HMMA.16816.F32 R24, R4, R26, R8 ;  /* 0x0000001a0418723c */ /* 0x004fe40000001808 */
[----:B------:R-:W2:Y:S04]  /*14910*/  LDL.LU.64 R10, [R1+0x1120] ;  /* 0x00112000010a7983 */ /* 0x000ea80000300a00 */
[----:B------:R-:W2:-:S13]  /*14920*/  LDL.LU.64 R8, [R1+0x1118] ;  /* 0x0011180001087983 */ /* 0x000e9a0000300a00 */
[----:B------:R-:W-:Y:S04]  /*14930*/  STL.64 [R1+0x350], R24 ;  /* 0x0003501801007387 */ /* 0x000fe80000100a00 */
[----:B------:R0:W-:Y:S04]  /*14940*/  STL.64 [R1+0x358], R26 ;  /* 0x0003581a01007387 */ /* 0x0001e80000100a00 */
[----:B0-----:R-:W3:Y:S04]  /*14950*/  LDL.LU.64 R26, [R1+0x1110] ;  /* 0x00111000011a7983 */ /* 0x001ee80000300a00 */
[----:B------:R-:W3:Y:S02]  /*14960*/  LDL.LU.64 R24, [R1+0x1108] ;  /* 0x0011080001187983 */ /* 0x000ee40000300a00 */
[----:B---3--:R-:W-:Y:S02]  /*14970*/  HMMA.16816.F32 R16, R4, R18, R24 ;  /* 0x000000120410723c */ /* 0x008fe40000001818 */
[----:B------:R-:W3:-:S15]  /*14980*/  LDL.64 R26, [R1+0x98] ;  /* 0x00009800011a7983 */ /* 0x000ede0000100a00 */
[----:B------:R-:W-:Y:S02]  /*14990*/  NOP ;  /* 0x0000000000007918 */ /* 0x000fe40000000000 */
[----:B------:R-:W-:Y:S04]  /*149a0*/  STL.64 [R1+0x340], R16 ;  /* 0x0003401001007387 */ /* 0x000fe80000100a00 */
[----:B------:R-:W-:Y:S01]  /*149b0*/  STL.64 [R1+0x348], R18 ;  /* 0x0003481201007387 */ /* 0x000fe20000100a00 */
[----:B--2---:R-:W-:Y:S01]  /*149c0*/  HMMA.16816.F32 R8, R4, R14, R8 ;  /* 0x0000000e0408723c */ /* 0x004fe20000001808 */
[----:B------:R-:W0:Y:S02]  /*149d0*/  S2R R15, SR_TID.X ;  /* 0x00000000000f7919 */ /* 0x000e240000002100 */
[----:B---3--:R1:W-:Y:S04]  /*149e0*/  STL.64 [R1+0x10f8], R26 ;  /* 0x0010f81a01007387 */ /* 0x0083e80000100a00 */
[----:B------:R-:W2:Y:S04]  /*149f0*/  LDL.LU R24, [R1+0x20] ;  /* 0x0000200001187983 */ /* 0x000ea80000300800 */
[----:B------:R-:W2:Y:S04]  /*14a00*/  LDL.LU R25, [R1+0x24] ;  /* 0x0000240001197983 */ /* 0x000ea80000300800 */
[----:B-1----:R-:W2:Y:S04]  /*14a10*/  LDL.LU R26, [R1+0x28] ;  /* 0x00002800011a7983 */ /* 0x002ea80000300800 */
[----:B------:R-:W2:Y:S04]  /*14a20*/  LDL.LU R27, [R1+0x2c] ;  /* 0x00002c00011b7983 */ /* 0x000ea80000300800 */
[----:B------:R-:W3:Y:S04]  /*14a30*/  LDL.LU R12, [R1+0x1100] ;  /* 0x00110000010c7983 */ /* 0x000ee80000300800 */
[----:B------:R-:W-:Y:S04]  /*14a40*/  STL.64 [R1+0x330], R8 ;  /* 0x0003300801007387 */ /* 0x000fe80000100a00 */
[----:B------:R-:W-:Y:S04]  /*14a50*/  STL.64 [R1+0x338], R10 ;  /* 0x0003380a01007387 */ /* 0x000fe80000100a00 */
[----:B------:R-:W1:Y:S01]  /*14a60*/  LDSM.16.MT88.4 R8, [R2+UR5+0x1000] ;  /* 0x001000050208783b */ /* 0x000e620008004200 */
[----:B------:R-:W4:Y:S01]  /*14a70*/  S2R R19, SR_TID.X ;  /* 0x0000000000137919 */ /* 0x000f220000002100 */
[----:B------:R-:W-:Y:S01]  /*14a80*/  IMAD.MOV.U32 R23, RZ, RZ, R0 ;  /* 0x000000ffff177224 */ /* 0x000fe200078e0000 */
[C---:B0-----:R-:W-:Y:S01]  /*14a90*/  LOP3.LUT R14, R15.reuse, 0x7, RZ, 0xc0, !PT ;  /* 0x000000070f0e7812 */ /* 0x041fe200078ec0ff */
[----:B------:R-:W-:-:S04]  /*14aa0*/  IMAD.SHL.U32 R15, R15, 0x80, RZ ;  /* 0x000000800f0f7824 */ /* 0x000fc800078e00ff */
[----:B------:R-:W-:Y:S02]  /*14ab0*/  IMAD R14, R14, 0x110, RZ ;  /* 0x000001100e0e7824 */ /* 0x000fe400078e02ff */
[----:B----4-:R-:W-:Y:S01]  /*14ac0*/  IMAD.SHL.U32 R18, R19, 0x2, RZ ;  /* 0x0000000213127824 */ /* 0x010fe200078e00ff */
[----:B-1----:R-:W-:Y:S04]  /*14ad0*/  STL.64 [R1+0x10e8], R10 ;  /* 0x0010e80a01007387 */ /* 0x002fe80000100a00 */
[----:B------:R2:W-:Y:S01]  /*14ae0*/  STL.64 [R1+0x10e0], R8 ;  /* 0x0010e00801007387 */ /* 0x0005e20000100a00 */
[----:B------:R-:W-:-:S04]  /*14af0*/  LOP3.LUT R0, R18, 0x10, RZ, 0xc0, !PT ;  /* 0x0000001012007812 */ /* 0x000fc800078ec0ff */
[----:B------:R-:W-:Y:S02]  /*14b00*/  LOP3.LUT R0, R0, 0x20, R19, 0xf8, !PT ;  /* 0x0000002000007812 */ /* 0x000fe400078ef813 */
[----:B------:R-:W-:Y:S02]  /*14b10*/  LOP3.LUT R19, R19, 0x7, RZ, 0xc0, !PT ;  /* 0x0000000713137812 */ /* 0x000fe400078ec0ff */
[----:B------:R-:W-:-:S03]  /*14b20*/  LOP3.LUT R0, R14, R0, RZ, 0x3c, !PT ;  /* 0x000000000e007212 */ /* 0x000fc600078e3cff */
[----:B------:R-:W-:Y:S01]  /*14b30*/  IMAD R19, R19, 0x90, RZ ;  /* 0x0000009013137824 */ /* 0x000fe200078e02ff */
[----:B------:R-:W-:Y:S01]  /*14b40*/  LOP3.LUT R0, R0, 0x800, R15, 0xf8, !PT ;  /* 0x0000080000007812 */ /* 0x000fe200078ef80f */
[----:B--2---:R-:W-:Y:S01]  /*14b50*/  HMMA.16816.F32 R8, R4, R22, R24 ;  /* 0x000000160408723c */ /* 0x004fe20000001818 */
[----:B---3--:R-:W-:Y:S02]  /*14b60*/  IMAD.MOV.U32 R22, RZ, RZ, R12 ;  /* 0x000000ffff167224 */ /* 0x008fe400078e000c */
[----:B------:R-:W0:-:S15]  /*14b70*/  LDSM.16.MT88.4 R12, [R2+UR5+0x1080] ;  /* 0x00108005020c783b */ /* 0x000e1e0008004200 */
[----:B------:R-:W-:Y:S01]  /*14b80*/  NOP ;  /* 0x0000000000007918 */ /* 0x000fe20000000000 */
[----:B------:R1:W-:Y:S02]  /*14b90*/  STL.64 [R1+0x370], R8 ;  /* 0x0003700801007387 */ /* 0x0003e40000100a00 */
[----:B-1----:R-:W-:Y:S02]  /*14ba0*/  LOP3.LUT R8, R19, 0x30, R18, 0x78, !PT ;  /* 0x0000003013087812 */ /* 0x002fe400078e7812 */
[----:B------:R-:W1:Y:S02]  /*14bb0*/  LDSM.16.MT88.4 R16, [R0+UR5+0x2000] ;  /* 0x002000050010783b */ /* 0x000e640008004200 */
[----:B------:R-:W-:-:S05]  /*14bc0*/  LOP3.LUT R8, R8, 0x40, RZ, 0x3c, !PT ;  /* 0x0000004008087812 */ /* 0x000fca00078e3cff */
[----:B------:R-:W2:Y:S04]  /*14bd0*/  LDSM.16.M88.4 R24, [R8+UR5+0x4000] ;  /* 0x004000050818783b */ /* 0x000ea80008000200 */
[----:B------:R-:W-:Y:S04]  /*14be0*/  STL.64 [R1+0x378], R10 ;  /* 0x0003780a01007387 */ /* 0x000fe80000100a00 */
[----:B0-----:R-:W-:Y:S04]  /*14bf0*/  STL.64 [R1+0x1078], R14 ;  /* 0x0010780e01007387 */ /* 0x001fe80000100a00 */
[----:B------:R0:W-:Y:S04]  /*14c00*/  STL.64 [R1+0x1070], R12 ;  /* 0x0010700c01007387 */ /* 0x0001e80000100a00 */
[----:B0-----:R-:W3:Y:S04]  /*14c10*/  LDL.LU R12, [R1+0x150] ;  /* 0x00015000010c7983 */ /* 0x001ee80000300800 */
[----:B------:R-:W3:Y:S04]  /*14c20*/  LDL.LU R13, [R1+0x154] ;  /* 0x00015400010d7983 */ /* 0x000ee80000300800 */
[----:B------:R-:W3:Y:S04]  /*14c30*/  LDL.LU R14, [R1+0x158] ;  /* 0x00015800010e7983 */ /* 0x000ee80000300800 */
[----:B------:R-:W3:Y:S04]  /*14c40*/  LDL.LU R15, [R1+0x15c] ;  /* 0x00015c00010f7983 */ /* 0x000ee80000300800 */
[----:B-1----:R-:W-:Y:S04]  /*14c50*/  STL.64 [R1+0xfd8], R18 ;  /* 0x000fd81201007387 */ /* 0x002fe80000100a00 */
[----:B------:R0:W-:Y:S04]  /*14c60*/  STL.64 [R1+0xfd0], R16 ;  /* 0x000fd01001007387 */ /* 0x0001e80000100a00 */
[----:B0-----:R-:W4:Y:S04]  /*14c70*/  LDL.LU R16, [R1+0x130] ;  /* 0x0001300001107983 */ /* 0x001f280000300800 */
[----:B------:R-:W4:Y:S04]  /*14c80*/  LDL.LU R17, [R1+0x134] ;  /* 0x0001340001117983 */ /* 0x000f280000300800 */
[----:B------:R-:W4:Y:S04]  /*14c90*/  LDL.LU R18, [R1+0x138] ;  /* 0x0001380001127983 */ /* 0x000f280000300800 */
[----:B------:R-:W4:Y:S04]  /*14ca0*/  LDL.LU R19, [R1+0x13c] ;  /* 0x00013c0001137983 */ /* 0x000f280000300800 */
[----:B--2---:R-:W-:Y:S04]  /*14cb0*/  STL.64 [R1+0x60], R24 ;  /* 0x0000601801007387 */ /* 0x004fe80000100a00 */
[----:B------:R0:W-:Y:S04]  /*14cc0*/  STL.64 [R1+0x68], R26 ;  /* 0x0000681a01007387 */ /* 0x0001e80000100a00 */
[----:B0-----:R-:W4:Y:S02]  /*14cd0*/  LDL.LU.64 R26, [R1+0x10f8] ;  /* 0x0010f800011a7983 */ /* 0x001f240000300a00 */
[----:B----4-:R-:W-:Y:S01]  /*14ce0*/  HMMA.16816.F32 R16, R4, R26, R16 ;  /* 0x0000001a0410723c */ /* 0x010fe20000001810 */
[----:B------:R-:W-:-:S02]  /*14cf0*/  IMAD.MOV.U32 R29, RZ, RZ, R27 ;  /* 0x000000ffff1d7224 */ /* 0x000fc400078e001b */
[----:B------:R-:W0:-:S15]  /*14d00*/  LDSM.16.M88.4 R24, [R8+UR5+0x4400] ;  /* 0x004400050818783b */ /* 0x000e1e0008000200 */
[----:B------:R-:W-:Y:S01]  /*14d10*/  NOP ;  /* 0x0000000000007918 */ /* 0x000fe20000000000 */
[----:B------:R-:W-:Y:S04]  /*14d20*/  STL.64 [R1+0x380], R16 ;  /* 0x0003801001007387 */ /* 0x000fe80000100a00 */
[----:B------:R-:W-:Y:S04]  /*14d30*/  STL.64 [R1+0x388], R18 ;  /* 0x0003881201007387 */ /* 0x000fe80000100a00 */
[----:B------:R-:W1:Y:S04]  /*14d40*/  LDSM.16.M88.4 R16, [R8+UR5+0x4800] ;  /* 0x004800050810783b */ /* 0x000e680008000200 */
[----:B0-----:R-:W-:Y:S04]  /*14d50*/  STL.64 [R1+0x50], R24 ;  /* 0x0000501801007387 */ /* 0x001fe80000100a00 */
[----:B------:R-:W-:Y:S04]  /*14d60*/  STL.64 [R1+0x58], R26 ;  /* 0x0000581a01007387 */ /* 0x000fe80000100a00 */
[----:B------:R-:W0:Y:S04]  /*14d70*/  LDSM.16.M88.4 R24, [R8+UR5+0x4c00] ;  /* 0x004c00050818783b */ /* 0x000e280008000200 */
[----:B-1----:R-:W-:Y:S04]  /*14d80*/  STL.64 [R1+0x40], R16 ;  /* 0x0000401001007387 */ /* 0x002fe80000100a00 */
[----:B------:R-:W-:Y:S04]  /*14d90*/  STL.64 [R1+0x48], R18 ;  /* 0x0000481201007387 */ /* 0x000fe80000100a00 */
[----:B------:R-:W1:Y:S04]  /*14da0*/  LDSM.16.M88.4 R16, [R8+UR5+0x5000] ;  /* 0x005000050810783b */ /* 0x000e680008000200 */
[----:B0-----:R-:W-:Y:S04]  /*14db0*/  STL.64 [R1+0x30], R24 ;  /* 0x0000301801007387 */ /* 0x001fe80000100a00 */
[----:B------:R-:W-:Y:S04]  /*14dc0*/  STL.64 [R1+0x38], R26 ;  /* 0x0000381a01007387 */ /* 0x000fe80000100a00 */
[----:B------:R-:W2:Y:S04]  /*14dd0*/  LDL.LU.64 R10, [R1+0x78] ;  /* 0x00007800010a7983 */ /* 0x000ea80000300a00 */
[----:B------:R-:W0:Y:S04]  /*14de0*/  LDSM.16.M88.4 R24, [R8+UR5+0x5400] ;  /* 0x005400050818783b */ /* 0x000e280008000200 */
[----:B-1----:R-:W-:Y:S04]  /*14df0*/  STL.64 [R1+0x20], R16 ;  /* 0x0000201001007387 */ /* 0x002fe80000100a00 */
[----:B------:R1:W-:Y:S04]  /*14e00*/  STL.64 [R1+0x28], R18 ;  /* 0x0000281201007387 */ /* 0x0003e80000100a00 */
[----:B-1----:R-:W4:Y:S04]  /*14e10*/  LDL.LU.64 R18, [R1+0xb8] ;  /* 0x0000b80001127983 */ /* 0x002f280000300a00 */
[----:B0-----:R-:W-:Y:S04]  /*14e20*/  STL.64 [R1+0x10], R24 ;  /* 0x0000101801007387 */ /* 0x001fe80000100a00 */
[----:B------:R-:W-:Y:S04]  /*14e30*/  STL.64 [R1+0x18], R26 ;  /* 0x0000181a01007387 */ /* 0x000fe80000100a00 */
[----:B------:R-:W0:Y:S04]  /*14e40*/  LDSM.16.M88.4 R24, [R8+UR5+0x5800] ;  /* 0x005800050818783b */ /* 0x000e280008000200 */
[----:B----4-:R1:W-:Y:S04]  /*14e50*/  STL.64 [R1+0x10b8], R18 ;  /* 0x0010b81201007387 */ /* 0x0103e80000100a00 */
[----:B0-----:R-:W-:Y:S04]  /*14e60*/  STL.64 [R1], R24 ;  /* 0x0000001801007387 */ /* 0x001fe80000100a00 */
[----:B------:R-:W-:Y:S04]  /*14e70*/  STL.64 [R1+0x8], R26 ;  /* 0x0000081a01007387 */ /* 0x000fe80000100a00 */
[----:B-1----:R-:W4:Y:S01]  /*14e80*/  LDL.LU.64 R18, [R1+0xc8] ;  /* 0x0000c80001127983 */ /* 0x002f220000300a00 */
[----:B------:R-:W-:-:S02]  /*14e90*/  IMAD.MOV.U32 R23, RZ, RZ, R3 ;  /* 0x000000ffff177224 */ /* 0x000fc400078e0003 */
[----:B------:R-:W-:Y:S02]  /*14ea0*/  IMAD.MOV.U32 R3, RZ, RZ, R24 ;  /* 0x000000ffff037224 */ /* 0x000fe400078e0018 */
[----:B------:R-:W-:Y:S02]  /*14eb0*/  IMAD.MOV.U32 R28, RZ, RZ, R25 ;  /* 0x000000ffff1c7224 */ /* 0x000fe400078e0019 */
[----:B------:R-:W0:Y:S04]  /*14ec0*/  LDSM.16.M88.4 R24, [R8+UR5+0x5c00] ;  /* 0x005c00050818783b */ /* 0x000e280008000200 */
[----:B----4-:R1:W-:Y:S04]  /*14ed0*/  STL.64 [R1+0x10c0], R18 ;  /* 0x0010c01201007387 */ /* 0x0103e80000100a00 */
[----:B-1----:R-:W4:Y:S04]  /*14ee0*/  LDL.LU.64 R18, [R1+0xd8] ;  /* 0x0000d80001127983 */ /* 0x002f280000300a00 */
[----:B----4-:R3:W-:Y:S02]  /*14ef0*/  STL.64 [R1+0x10d8], R18 ;  /* 0x0010d81201007387 */ /* 0x0107e40000100a00 */
[C---:B---3--:R-:W-:Y:S02]  /*14f00*/  HMMA.16816.F32 R16, R4.reuse, R22, R12 ;  /* 0x000000160410723c */ /* 0x048fe4000000180c */
[----:B------:R-:W1:Y:S04]  /*14f10*/  LDSM.16.MT88.4 R20, [R2+UR5+0x2000] ;  /* 0x002000050214783b */ /* 0x000e680008004200 */
[----:B0-----:R-:W-:Y:S04]  /*14f20*/  STL [R1+0xd24], R26 ;  /* 0x000d241a01007387 */ /* 0x001fe80000100800 */
[----:B------:R-:W-:Y:S04]  /*14f30*/  STL [R1+0xd20], R27 ;  /* 0x000d201b01007387 */ /* 0x000fe80000100800 */
[----:B------:R0:W-:Y:S04]  /*14f40*/  STL.64 [R1+0x10f0], R24 ;  /* 0x0010f01801007387 */ /* 0x0001e80000100a00 */
[----:B0-----:R-:W2:Y:S04]  /*14f50*/  LDL.LU R24, [R1+0x140] ;  /* 0x0001400001187983 */ /* 0x001ea80000300800 */
[----:B------:R-:W2:Y:S04]  /*14f60*/  LDL.LU R25, [R1+0x144] ;  /* 0x0001440001197983 */ /* 0x000ea80000300800 */
[----:B------:R-:W2:Y:S04]  /*14f70*/  LDL.LU R26, [R1+0x148] ;  /* 0x00014800011a7983 */ /* 0x000ea80000300800 */
[----:B------:R-:W2:Y:S04]  /*14f80*/  LDL.LU R27, [R1+0x14c] ;  /* 0x00014c00011b7983 */ /* 0x000ea80000300800 */
[----:B------:R-:W3:Y:S04]  /*14f90*/  LDL.LU R12, [R1+0x160] ;  /* 0x00016000010c7983 */ /* 0x000ee80000300800 */
[----:B------:R-:W-:Y:S04]  /*14fa0*/  STL.64 [R1+0x3a0], R16 ;  /* 0x0003a01001007387 */ /* 0x000fe80000100a00 */
[----:B------:R0:W-:Y:S04]  /*14fb0*/  STL.64 [R1+0x3a8], R18 ;  /* 0x0003a81201007387 */ /* 0x0001e80000100a00 */
[----:B------:R-:W3:Y:S04]  /*14fc0*/  LDL.LU R13, [R1+0x164] ;  /* 0x00016400010d7983 */ /* 0x000ee80000300800 */
[----:B------:R-:W3:Y:S04]  /*14fd0*/  LDL.LU R14, [R1+0x168] ;  /* 0x00016800010e7983 */ /* 0x000ee80000300800 */
[----:B------:R-:W3:Y:S04]  /*14fe0*/  LDL.LU R15, [R1+0x16c] ;  /* 0x00016c00010f7983 */ /* 0x000ee80000300800 */
[----:B0-----:R-:W3:Y:S04]  /*14ff0*/  LDL.LU.64 R18, [R1+0xe8] ;  /* 0x0000e80001127983 */ /* 0x001ee80000300a00 */
[----:B-1----:R0:W-:Y:S04]  /*15000*/  STL.64 [R1+0xf30], R22 ;  /* 0x000f301601007387 */ /* 0x0021e80000100a00 */
[----:B------:R1:W-:Y:S04]  /*15010*/  STL.64 [R1+0xf28], R20 ;  /* 0x000f281401007387 */ /* 0x0003e80000100a00 */
[----:B0-----:R-:W4:Y:S04]  /*15020*/  LDL.LU.64 R22, [R1+0xa8] ;  /* 0x0000a80001167983 */ /* 0x001f280000300a00 */
[----:B----4-:R0:W-:Y:S04]  /*15030*/  STL.64 [R1+0x10b0], R22 ;  /* 0x0010b01601007387 */ /* 0x0101e80000100a00 */
[----:B-1----:R-:W4:Y:S04]  /*15040*/  LDL.LU R20, [R1+0x190] ;  /* 0x0001900001147983 */ /* 0x002f280000300800 */
[----:B------:R-:W4:Y:S04]  /*15050*/  LDL.LU R21, [R1+0x194] ;  /* 0x0001940001157983 */ /* 0x000f280000300800 */
[----:B0-----:R-:W3:Y:S04]  /*15060*/  LDL.LU R22, [R1+0x198] ;  /* 0x0001980001167983 */ /* 0x001ee80000300800 */
[----:B------:R-:W3:Y:S01]  /*15070*/  LDL.LU R23, [R1+0x19c] ;  /* 0x00019c0001177983 */ /* 0x000ee20000300800 */
[----:B--2---:R-:W-:Y:S01]  /*15080*/  HMMA.16816.F32 R4, R4, R10, R24 ;  /* 0x0000000a0404723c */ /* 0x004fe20000001818 */
[----:B------:R-:W-:-:S02]  /*15090*/  IMAD.MOV.U32 R27, RZ, RZ, R10 ;  /* 0x000000ffff1b7224 */ /* 0x000fc400078e000a */
[----:B------:R-:W-:Y:S01]  /*150a0*/  IMAD.MOV.U32 R26, RZ, RZ, R11 ;  /* 0x000000ffff1a7224 */ /* 0x000fe200078e000b */
[----:B---3--:R-:W-:Y:S04]  /*150b0*/  STL.64 [R1+0x10d0], R22 ;  /* 0x0010d01601007387 */ /* 0x008fe80000100a00 */
[----:B----4-:R0:W-:Y:S04]  /*150c0*/  STL.64 [R1+0x10c8], R20 ;  /* 0x0010c81401007387 */ /* 0x0101e80000100a00 */
[----:B0-----:R-:W2:Y:S04]  /*150d0*/  LDL.LU R20, [R1+0x170] ;  /* 0x0001700001147983 */ /* 0x001ea80000300800 */
[----:B------:R-:W2:Y:S04]  /*150e0*/  LDL.LU R21, [R1+0x174] ;  /* 0x0001740001157983 */ /* 0x000ea80000300800 */
[----:B------:R-:W2:Y:S04]  /*150f0*/  LDL.LU R22, [R1+0x178] ;  /* 0x0001780001167983 */ /* 0x000ea80000300800 */
[----:B------:R-:W2:Y:S04]  /*15100*/  LDL.LU R23, [R1+0x17c] ;  /* 0x00017c0001177983 */ /* 0x000ea80000300800 */
[----:B------:R-:W3:Y:S04]  /*15110*/  LDL.LU.64 R24, [R1+0x10f0] ;  /* 0x0010f00001187983 */ /* 0x000ee80000300a00 */
[----:B------:R-:W-:Y:S04]  /*15120*/  STL.64 [R1+0x390], R4 ;  /* 0x0003900401007387 */ /* 0x000fe80000100a00 */
[----:B------:R-:W-:Y:S04]  /*15130*/  STL.64 [R1+0x398], R6 ;  /* 0x0003980601007387 */ /* 0x000fe80000100a00 */
[----:B------:R-:W4:Y:S04]  /*15140*/  LDL.LU.64 R10, [R1+0x10e8] ;  /* 0x0010e800010a7983 */ /* 0x000f280000300a00 */
[----:B------:R-:W4:Y:S04]  /*15150*/  LDL.LU.64 R8, [R1+0x10e0] ;  /* 0x0010e00001087983 */ /* 0x000f280000300a00 */
[----:B------:R-:W0:Y:S04]  /*15160*/  LDSM.16.MT88.4 R4, [R0+UR5+0x2080] ;  /* 0x002080050004783b */ /* 0x000e280008004200 */
[----:B------:R-:W-:Y:S01]  /*15170*/  STL.64 [R1+0x10a0], R26 ;  /* 0x0010a01a01007387 */ /* 0x000fe20000100a00 */
[----:B----4-:R-:W-:Y:S03]  /*15180*/  HMMA.16816.F32 R12, R8, R18, R12 ;  /* 0x00000012080c723c */ /* 0x010fe6000000180c */
[----:B---3--:R1:W-:Y:S04]  /*15190*/  STL.64 [R1+0x1098], R24 ;  /* 0x0010981801007387 */ /* 0x0083e80000100a00 */
[----:B-1----:R-:W3:Y:S04]  /*151a0*/  LDL.LU R24, [R1+0x1a0] ;  /* 0x0001a00001187983 */ /* 0x002ee80000300800 */
[----:B------:R-:W3:Y:S04]  /*151b0*/  LDL.LU R25, [R1+0x1a4] ;  /* 0x0001a40001197983 */ /* 0x000ee80000300800 */
[----:B------:R-:W3:Y:S04]  /*151c0*/  LDL.LU R26, [R1+0x1a8] ;  /* 0x0001a800011a7983 */ /* 0x000ee80000300800 */
[----:B------:R-:W3:Y:S04]  /*151d0*/  LDL.LU R27, [R1+0x1ac] ;  /* 0x0001ac00011b7983 */ /* 0x000ee80000300800 */
[----:B0-----:R-:W-:Y:S04]  /*151e0*/  STL.64 [R1+0xe98], R6 ;  /* 0x000e980601007387 */ /* 0x001fe80000100a00 */
[----:B------:R0:W-:Y:S04]  /*151f0*/  STL.64 [R1+0xe90], R4 ;  /* 0x000e900401007387 */ /* 0x0001e80000100a00 */
[----:B0-----:R-:W4:Y:S04]  /*15200*/  LDL.LU R4, [R1+0x180] ;  /* 0x0001800001047983 */ /* 0x001f280000300800 */
[----:B------:R-:W4:Y:S04]  /*15210*/  LDL.LU R5, [R1+0x184] ;  /* 0x0001840001057983 */ /* 0x000f280000300800 */
[----:B------:R-:W4:Y:S04]  /*15220*/  LDL.LU R6, [R1+0x188] ;  /* 0x0001880001067983 */ /* 0x000f280000300800 */
[----:B------:R-:W4:Y:S04]  /*15230*/  LDL.LU R7, [R1+0x18c] ;  /* 0x00018c0001077983 */ /* 0x000f280000300800 */
[----:B------:R0:W-:Y:S04]  /*15240*/  STL.64 [R1+0x150], R12 ;  /* 0x0001500c01007387 */ /* 0x0001e80000100a00 */
[----:B------:R1:W-:Y:S01]  /*15250*/  STL.64 [R1+0x158], R14 ;  /* 0x0001580e01007387 */ /* 0x0003e20000100a00 */
[----:B0-----:R-:W-:-:S02]  /*15260*/  IMAD.MOV.U32 R13, RZ, RZ, R18 ;  /* 0x000000ffff0d7224 */ /* 0x001fc400078e0012 */
[----:B------:R-:W-:Y:S02]  /*15270*/  IMAD.MOV.U32 R12, RZ, RZ, R19 ;  /* 0x000000ffff0c7224 */ /* 0x000fe400078e0013 */
[----:B------:R-:W2:Y:S02]  /*15280*/  LDL.LU.64 R18, [R1+0x10d8] ;  /* 0x0010d80001127983 */ /* 0x000ea40000300a00 */
[----:B--2---:R-:W-:Y:S01]  /*15290*/  HMMA.16816.F32 R20, R8, R18, R20 ;  /* 0x000000120814723c */ /* 0x004fe20000001814 */
[----:B-1----:R-:W-:Y:S02]  /*152a0*/  IMAD.MOV.U32 R15, RZ, RZ, R18 ;  /* 0x000000ffff0f7224 */ /* 0x002fe400078e0012 */
[----:B------:R-:W-:-:S15]  /*152b0*/  IMAD.MOV.U32 R14, RZ, RZ, R19 ;  /* 0x000000ffff0e7224 */ /* 0x000fde00078e0013 */
[----:B------:R-:W-:Y:S01]  /*152c0*/  NOP ;  /* 0x0000000000007918 */ /* 0x000fe20000000000 */
[----:B------:R-:W-:Y:S04]  /*152d0*/  STL.64 [R1+0x140], R20 ;  /* 0x0001401401007387 */ /* 0x000fe80000100a00 */
[----:B------:R0:W-:Y:S04]  /*152e0*/  STL.64 [R1+0x148], R22 ;  /* 0x0001481601007387 */ /* 0x0001e80000100a00 */
[----:B0-----:R-:W2:Y:S04]  /*152f0*/  LDL.LU.64 R22, [R1+0x10d0] ;  /* 0x0010d00001167983 */ /* 0x001ea80000300a00 */
[----:B------:R-:W2:Y:S04]  /*15300*/  LDL.LU.64 R20, [R1+0x10c8] ;  /* 0x0010c80001147983 */ /* 0x000ea80000300a00 */
[----:B------:R-:W4:Y:S02]  /*15310*/  LDL.LU.64 R18, [R1+0x10c0] ;  /* 0x0010c00001127983 */ /* 0x000f240000300a00 */
[----:B----4-:R-:W-:-:S15]  /*15320*/  HMMA.16816.F32 R4, R8, R18, R4 ;  /* 0x000000120804723c */ /* 0x010fde0000001804 */
[----:B------:R-:W-:-:S04]  /*15330*/  NOP ;  /* 0x0000000000007918 */ /* 0x000fc80000000000 */
[----:B------:R0:W-:Y:S04]  /*15340*/  STL.64 [R1+0x130], R4 ;  /* 0x0001300401007387 */ /* 0x0001e80000100a00 */
[----:B------:R-:W-:Y:S01]  /*15350*/  STL.64 [R1+0x138], R6 ;  /* 0x0001380601007387 */ /* 0x000fe20000100a00 */
[----:B0-----:R-:W-:Y:S02]  /*15360*/  IMAD.MOV.U32 R5, RZ, RZ, R18 ;  /* 0x000000ffff057224 */ /* 0x001fe400078e0012 */
[----:B------:R-:W-:Y:S02]  /*15370*/  IMAD.MOV.U32 R4, RZ, RZ, R19 ;  /* 0x000000ffff047224 */ /* 0x000fe400078e0013 */
[----:B------:R-:W2:Y:S02]  /*15380*/  LDL.LU.64 R18, [R1+0x10b8] ;  /* 0x0010b80001127983 */ /* 0x000ea40000300a00 */
[----:B--2---:R-:W-:Y:S01]  /*15390*/  HMMA.16816.F32 R20, R8, R18, R20 ;  /* 0x000000120814723c */ /* 0x004fe20000001814 */
[----:B------:R-:W-:-:S02]  /*153a0*/  IMAD.MOV.U32 R0, RZ, RZ, R18 ;  /* 0x000000ffff007224 */ /* 0x000fc400078e0012 */
[----:B------:R-:W-:-:S15]  /*153b0*/  IMAD.MOV.U32 R2, RZ, RZ, R19 ;  /* 0x000000ffff027224 */ /* 0x000fde00078e0013 */
[----:B------:R-:W-:Y:S01]  /*153c0*/  NOP ;  /* 0x0000000000007918 */ /* 0x000fe20000000000 */
[----:B------:R-:W-:Y:S04]  /*153d0*/  STL.64 [R1+0x120], R20 ;  /* 0x0001201401007387 */ /* 0x000fe80000100a00 */
[----:B------:R0:W-:Y:S04]  /*153e0*/  STL.64 [R1+0x128], R22 ;  /* 0x0001281601007387 */ /* 0x0001e80000100a00 */
[----:B0-----:R-:W3:Y:S04]  /*153f0*/  LDL.LU.64 R22, [R1+0x10b0] ;  /* 0x0010b00001167983 */ /* 0x001ee80000300a00 */
[----:B------:R-:W2:Y:S04]  /*15400*/  LDL.LU R16, [R1+0x320] ;  /* 0x0003200001107983 */ /* 0x000ea80000300800 */
[----:B------:R-:W2:Y:S04]  /*15410*/  LDL.LU R17, [R1+0x324] ;  /* 0x0003240001117983 */ /* 0x000ea80000300800 */
[----:B------:R-:W4:Y:S04]  /*15420*/  LDL.LU R18, [R1+0x328] ;  /* 0x0003280001127983 */ /* 0x000f280000300800 */
[----:B------:R-:W4:Y:S01]  /*15430*/  LDL.LU R19, [R1+0x32c] ;  /* 0x00032c0001137983 */ /* 0x000f220000300800 */
[----:B---3--:R-:W-:Y:S03]  /*15440*/  HMMA.16816.F32 R24, R8, R22, R24 ;  /* 0x000000160818723c */ /* 0x008fe60000001818 */
[----:B----4-:R0:W-:Y:S04]  /*15450*/  STL.64 [R1+0xfe8], R18 ;  /* 0x000fe81201007387 */ /* 0x0101e80000100a00 */
[----:B--2---:R1:W-:Y:S04]  /*15460*/  STL.64 [R1+0xfe0], R16 ;  /* 0x000fe01001007387 */ /* 0x0043e80000100a00 */
[----:B0-----:R-:W2:Y:S01]  /*15470*/  LDL.LU R18, [R1+0x98] ;  /* 0x0000980001127983 */ /* 0x001ea20000300800 */
[----:B------:R-:W-:-:S03]  /*15480*/  IMAD.MOV.U32 R19, RZ, RZ, R29 ;  /* 0x000000ffff137224 */ /* 0x000fc600078e001d */
[----:B------:R-:W3:Y:S04]  /*15490*/  LDL.LU R29, [R1+0x10a8] ;  /* 0x0010a800011d7983 */ /* 0x000ee80000300800 */
[----:B------:R-:W-:Y:S02]  /*154a0*/  IMAD.MOV.U32 R21, RZ, RZ, R26 ;  /* 0x000000ffff157224 */ /* 0x000fe400078e001a */
[----:B------:R-:W-:Y:S02]  /*154b0*/  IMAD.MOV.U32 R20, RZ, RZ, R27 ;  /* 0x000000ffff147224 */ /* 0x000fe400078e001b */
[----:B------:R-:W4:Y:S01]  /*154c0*/  LDL.LU.64 R26, [R1+0x10a0] ;  /* 0x0010a000011a7983 */ /* 0x000f220000300a00 */
[----:B-1----:R-:W-:Y:S02]  /*154d0*/  IMAD.MOV.U32 R17, RZ, RZ, R22 ;  /* 0x000000ffff117224 */ /* 0x002fe400078e0016 */
[----:B------:R-:W-:-:S02]  /*154e0*/  IMAD.MOV.U32 R16, RZ, RZ, R23 ;  /* 0x000000ffff107224 */ /* 0x000fc400078e0017 */
[----:B------:R-:W-:Y:S02]  /*154f0*/  IMAD.MOV.U32 R23, RZ, RZ, R24 ;  /* 0x000000ffff177224 */ /* 0x000fe400078e0018 */
[----:B------:R-:W-:Y:S02]  /*15500*/  IMAD.MOV.U32 R22, RZ, RZ, R25 ;  /* 0x000000ffff167224 */ /* 0x000fe400078e0019 */
[----:B------:R-:W2:Y:S04]  /*15510*/  LDL.LU.64 R24, [R1+0x1098] ;  /* 0x0010980001187983 */ /* 0x000ea80000300a00 */
[----:B------:R4:W-:Y:S04]  /*15520*/  STL.64 [R1+0xf50], R22 ;  /* 0x000f501601007387 */ /* 0x0009e80000100a00 */
[----:B------:R0:W-:Y:S01]  /*15530*/  STL.64 [R1+0xf48], R20 ;  /* 0x000f481401007387 */ /* 0x0001e20000100a00 */
[----:B----4-:R-:W-:-:S02]  /*15540*/  IMAD.MOV.U32 R22, RZ, RZ, R27 ;  /* 0x000000ffff167224 */ /* 0x010fc400078e001b */
[----:B------:R-:W-:-:S05]  /*15550*/  IMAD.MOV.U32 R23, RZ, RZ, R26 ;  /* 0x000000ffff177224 */ /* 0x000fca00078e001a */
[----:B------:R1:W-:Y:S04]  /*15560*/  STL.64 [R1+0x1080], R22 ;  /* 0x0010801601007387 */ /* 0x0003e80000100a00 */
[----:B0-----:R-:W4:Y:S04]  /*15570*/  LDL.LU R20, [R1+0x1b0] ;  /* 0x0001b00001147983 */ /* 0x001f280000300800 */
[----:B------:R-:W4:Y:S04]  /*15580*/  LDL.LU R21, [R1+0x1b4] ;  /* 0x0001b40001157983 */ /* 0x000f280000300800 */
[----:B-1----:R-:W4:Y:S04]  /*15590*/  LDL.LU R22, [R1+0x1b8] ;  /* 0x0001b80001167983 */ /* 0x002f280000300800 */
[----:B------:R-:W4:Y:S04]  /*155a0*/  LDL.LU R23, [R1+0x1bc] ;  /* 0x0001bc0001177983 */ /* 0x000f280000300800 */
[----:B--2---:R0:W-:Y:S01]  /*155b0*/  STL.64 [R1+0xff8], R18 ;  /* 0x000ff81201007387 */ /* 0x0041e20000100a00 */
[----:B----4-:R-:W-:Y:S01]  /*155c0*/  HMMA.16816.F32 R20, R8, R18, R20 ;  /* 0x000000120814723c */ /* 0x010fe20000001814 */
[----:B0-----:R-:W-:-:S02]  /*155d0*/  IMAD.MOV.U32 R18, RZ, RZ, R17 ;  /* 0x000000ffff127224 */ /* 0x001fc400078e0011 */
[----:B------:R-:W-:-:S05]  /*155e0*/  IMAD.MOV.U32 R19, RZ, RZ, R16 ;  /* 0x000000ffff137224 */ /* 0x000fca00078e0010 */
[----:B------:R0:W-:Y:S02]  /*155f0*/  STL.64 [R1+0x1010], R18 ;  /* 0x0010101201007387 */ /* 0x0001e40000100a00 */
[----:B0-----:R-:W-:Y:S02]  /*15600*/  IMAD.MOV.U32 R18, RZ, RZ, R0 ;  /* 0x000000ffff127224 */ /* 0x001fe400078e0000 */
[----:B------:R-:W-:Y:S01]  /*15610*/  IMAD.MOV.U32 R19, RZ, RZ, R2 ;  /* 0x000000ffff137224 */ /* 0x000fe200078e0002 */
[----:B------:R-:W2:Y:S04]  /*15620*/  LDL.LU R0, [R1+0x1094] ;  /* 0x0010940001007983 */ /* 0x000ea80000300800 */
[----:B------:R-:W4:Y:S02]  /*15630*/  LDL.LU R2, [R1+0x1090] ;  /* 0x0010900001027983 */ /* 0x000f240000300800 */
[----:B------:R-:W-:-:S02]  /*15640*/  IMAD.MOV.U32 R6, RZ, RZ, R22 ;  /* 0x000000ffff067224 */ /* 0x000fc400078e0016 */
[----:B------:R0:W-:Y:S01]  /*15650*/  STL.64 [R1+0x1028], R18 ;  /* 0x0010281201007387 */ /* 0x0001e20000100a00 */
[----:B------:R-:W-:Y:S02]  /*15660*/  IMAD.MOV.U32 R7, RZ, RZ, R23 ;  /* 0x000000ffff077224 */ /* 0x000fe400078e0017 */
[----:B0-----:R-:W-:Y:S02]  /*15670*/  IMAD.MOV.U32 R18, RZ, RZ, R5 ;  /* 0x000000ffff127224 */ /* 0x001fe400078e0005 */
[----:B------:R-:W-:-:S05]  /*15680*/  IMAD.MOV.U32 R19, RZ, RZ, R4 ;  /* 0x000000ffff137224 */ /* 0x000fca00078e0004 */
[----:B------:R-:W-:Y:S04]  /*15690*/  STL.64 [R1+0x1040], R18 ;  /* 0x0010401201007387 */ /* 0x000fe80000100a00 */
[----:B------:R0:W-:Y:S04]  /*156a0*/  STL [R1+0xf58], R6 ;  /* 0x000f580601007387 */ /* 0x0001e80000100800 */
[----:B------:R1:W-:Y:S04]  /*156b0*/  STL [R1+0xff0], R7 ;  /* 0x000ff00701007387 */ /* 0x0003e80000100800 */
[----:B------:R-:W2:Y:S04]  /*156c0*/  LDL.LU R4, [R1+0x280] ;  /* 0x0002800001047983 */ /* 0x000ea80000300800 */
[----:B------:R-:W2:Y:S04]  /*156d0*/  LDL.LU R5, [R1+0x284] ;  /* 0x0002840001057983 */ /* 0x000ea80000300800 */
[----:B0-----:R-:W2:Y:S04]  /*156e0*/  LDL.LU R6, [R1+0x288] ;  /* 0x0002880001067983 */ /* 0x001ea80000300800 */
[----:B-1----:R-:W2:Y:S01]  /*156f0*/  LDL.LU R7, [R1+0x28c] ;  /* 0x00028c0001077983 */ /* 0x002ea20000300800 */
[----:B------:R-:W-:-:S02]  /*15700*/  IMAD.MOV.U32 R18, RZ, RZ, R15 ;  /* 0x000000ffff127224 */ /* 0x000fc400078e000f */
[----:B------:R-:W-:-:S05]  /*15710*/  IMAD.MOV.U32 R19, RZ, RZ, R14 ;  /* 0x000000ffff137224 */ /* 0x000fca00078e000e */
[----:B------:R-:W-:Y:S04]  /*15720*/  STL.64 [R1+0x1058], R18 ;  /* 0x0010581201007387 */ /* 0x000fe80000100a00 */
[----:B--2---:R-:W-:Y:S04]  /*15730*/  STL.64 [R1+0x1008], R6 ;  /* 0x0010080601007387 */ /* 0x004fe80000100a00 */
[----:B------:R0:W-:Y:S04]  /*15740*/  STL.64 [R1+0x1000], R4 ;  /* 0x0010000401007387 */ /* 0x0001e80000100a00 */
[----:B0-----:R-:W2:Y:S04]  /*15750*/  LDL.LU R4, [R1+0x270] ;  /* 0x0002700001047983 */ /* 0x001ea80000300800 */
[----:B------:R-:W2:Y:S04]  /*15760*/  LDL.LU R5, [R1+0x274] ;  /* 0x0002740001057983 */ /* 0x000ea80000300800 */
[----:B------:R-:W2:Y:S04]  /*15770*/  LDL.LU R6, [R1+0x278] ;  /* 0x0002780001067983 */ /* 0x000ea80000300800 */
[----:B------:R-:W2:Y:S01]  /*15780*/  LDL.LU R7, [R1+0x27c] ;  /* 0x00027c0001077983 */ /* 0x000ea20000300800 */
[----:B------:R-:W-:-:S02]  /*15790*/  IMAD.MOV.U32 R18, RZ, RZ, R13 ;  /* 0x000000ffff127224 */ /* 0x000fc400078e000d */
[----:B------:R-:W-:-:S05]  /*157a0*/  IMAD.MOV.U32 R19, RZ, RZ, R12 ;  /* 0x000000ffff137224 */ /* 0x000fca00078e000c */
[----:B------:R0:W-:Y:S04]  /*157b0*/  STL.64 [R1+0x1088], R18 ;  /* 0x0010881201007387 */ /* 0x0001e80000100a00 */
[----:B------:R-:W3:Y:S04]  /*157c0*/  LDL.LU R12, [R1+0x210] ;  /* 0x00021000010c7983 */ /* 0x000ee80000300800 */
[----:B------:R-:W3:Y:S04]  /*157d0*/  LDL.LU R13, [R1+0x214] ;  /* 0x00021400010d7983 */ /* 0x000ee80000300800 */
[----:B------:R-:W3:Y:S04]  /*157e0*/  LDL.LU R14, [R1+0x218] ;  /* 0x00021800010e7983 */ /* 0x000ee80000300800 */
[----:B------:R-:W3:Y:S04]  /*157f0*/  LDL.LU R15, [R1+0x21c] ;  /* 0x00021c00010f7983 */ /* 0x000ee80000300800 */
[----:B------:R-:W3:Y:S04]  /*15800*/  LDL.LU R16, [R1+0x220] ;  /* 0x0002200001107983 */ /* 0x000ee80000300800 */
[----:B------:R-:W3:Y:S04]  /*15810*/  LDL.LU R17, [R1+0x224] ;  /* 0x0002240001117983 */ /* 0x000ee80000300800 */
[----:B0-----:R-:W3:Y:S04]  /*15820*/  LDL.LU R18, [R1+0x228] ;  /* 0x0002280001127983 */ /* 0x001ee80000300800 */
[----:B------:R-:W3:Y:S04]  /*15830*/  LDL.LU R19, [R1+0x22c] ;  /* 0x00022c0001137983 */ /* 0x000ee80000300800 */
[----:B------:R-:W3:Y:S04]  /*15840*/  LDL.LU.64 R22, [R1+0x88] ;  /* 0x0000880001167983 */ /* 0x000ee80000300a00 */
[----:B--2---:R-:W-:Y:S04]  /*15850*/  STL.64 [R1+0x1020], R6 ;  /* 0x0010200601007387 */ /* 0x004fe80000100a00 */
[----:B------:R0:W-:Y:S04]  /*15860*/  STL.64 [R1+0x1018], R4 ;  /* 0x0010180401007387 */ /* 0x0001e80000100a00 */
[----:B0-----:R-:W2:Y:S04]  /*15870*/  LDL.LU R4, [R1+0x1c0] ;  /* 0x0001c00001047983 */ /* 0x001ea80000300800 */
[----:B------:R-:W2:Y:S04]  /*15880*/  LDL.LU R5, [R1+0x1c4] ;  /* 0x0001c40001057983 */ /* 0x000ea80000300800 */
[----:B------:R-:W2:Y:S04]  /*15890*/  LDL.LU R6, [R1+0x1c8] ;  /* 0x0001c80001067983 */ /* 0x000ea80000300800 */
[----:B------:R-:W2:Y:S04]  /*158a0*/  LDL.LU R7, [R1+0x1cc] ;  /* 0x0001cc0001077983 */ /* 0x000ea80000300800 */
[----:B--2---:R-:W-:Y:S04]  /*158b0*/  STL.64 [R1+0x1038], R6 ;  /* 0x0010380601007387 */ /* 0x004fe80000100a00 */
[----:B------:R0:W-:Y:S04]  /*158c0*/  STL.64 [R1+0x1030], R4 ;  /* 0x0010300401007387 */ /* 0x0001e80000100a00 */
[----:B0-----:R-:W2:Y:S04]  /*158d0*/  LDL.LU R4, [R1+0x1d0] ;  /* 0x0001d00001047983 */ /* 0x001ea80000300800 */
[----:B------:R-:W2:Y:S04]  /*158e0*/  LDL.LU R5, [R1+0x1d4] ;  /* 0x0001d40001057983 */ /* 0x000ea80000300800 */
[----:B------:R-:W2:Y:S04]  /*158f0*/  LDL.LU R6, [R1+0x1d8] ;  /* 0x0001d80001067983 */ /* 0x000ea80000300800 */
[----:B------:R-:W2:Y:S01]  /*15900*/  LDL.LU R7, [R1+0x1dc] ;  /* 0x0001dc0001077983 */ /* 0x000ea20000300800 */
[----:B---3--:R-:W-:Y:S03]  /*15910*/  HMMA.16816.F32 R16, R8, R22, R16 ;  /* 0x000000160810723c */ /* 0x008fe60000001810 */
[----:B--2---:R-:W-:Y:S04]  /*15920*/  STL.64 [R1+0x1050], R6 ;  /* 0x0010500601007387 */ /* 0x004fe80000100a00 */
[----:B------:R0:W-:Y:S04]  /*15930*/  STL.64 [R1+0x1048], R4 ;  /* 0x0010480401007387 */ /* 0x0001e80000100a00 */
[----:B0-----:R-:W2:Y:S04]  /*15940*/  LDL.LU R4, [R1+0x1e0] ;  /* 0x0001e00001047983 */ /* 0x001ea80000300800 */
[----:B------:R-:W2:Y:S04]  /*15950*/  LDL.LU R5, [R1+0x1e4] ;  /* 0x0001e40001057983 */ /* 0x000ea80000300800 */
[----:B------:R-:W3:Y:S04]  /*15960*/  LDL.LU R6, [R1+0x1e8] ;  /* 0x0001e80001067983 */ /* 0x000ee80000300800 */
[----:B------:R-:W3:Y:S01]  /*15970*/  LDL.LU R7, [R1+0x1ec] ;  /* 0x0001ec0001077983 */ /* 0x000ee20000300800 */
[----:B------:R-:W-:-:S02]  /*15980*/  IMAD.MOV.U32 R27, RZ, RZ, R20 ;  /* 0x000000ffff1b7224 */ /* 0x000fc400078e0014 */
[----:B------:R-:W-:Y:S01]  /*15990*/  IMAD.MOV.U32 R26, RZ, RZ, R21 ;  /* 0x000000ffff1a7224 */ /* 0x000fe200078e0015 */
[----:B---3--:R-:W-:Y:S04]  /*159a0*/  STL.64 [R1+0x1068], R6 ;  /* 0x0010680601007387 */ /* 0x008fe80000100a00 */
[----:B--2---:R0:W-:Y:S04]  /*159b0*/  STL.64 [R1+0x1060], R4 ;  /* 0x0010600401007387 */ /* 0x0041e80000100a00 */
[----:B0-----:R-:W2:Y:S04]  /*159c0*/  LDL.LU R4, [R1+0x200] ;  /* 0x0002000001047983 */ /* 0x001ea80000300800 */
[----:B------:R-:W2:Y:S04]  /*159d0*/  LDL.LU R5, [R1+0x204] ;  /* 0x0002040001057983 */ /* 0x000ea80000300800 */
[----:B------:R-:W2:Y:S04]  /*159e0*/  LDL.LU R6, [R1+0x208] ;  /* 0x0002080001067983 */ /* 0x000ea80000300800 */
[----:B------:R-:W2:Y:S04]  /*159f0*/  LDL.LU R7, [R1+0x20c] ;  /* 0x00020c0001077983 */ /* 0x000ea80000300800 */
[----:B------:R-:W-:Y:S04]  /*15a00*/  STL.64 [R1+0xf40], R26 ;  /* 0x000f401a01007387 */ /* 0x000fe80000100a00 */
[----:B------:R0:W-:Y:S04]  /*15a10*/  STL.64 [R1+0xf38], R24 ;  /* 0x000f381801007387 */ /* 0x0001e80000100a00 */
[----:B0-----:R-:W3:Y:S04]  /*15a20*/  LDL.LU R24, [R1+0x1f0] ;  /* 0x0001f00001187983 */ /* 0x001ee80000300800 */
[----:B------:R-:W3:Y:S04]  /*15a30*/  LDL.LU R25, [R1+0x1f4] ;  /* 0x0001f40001197983 */ /* 0x000ee80000300800 */
[----:B------:R-:W3:Y:S04]  /*15a40*/  LDL.LU R26, [R1+0x1f8] ;  /* 0x0001f800011a7983 */ /* 0x000ee80000300800 */
[----:B------:R-:W3:Y:S04]  /*15a50*/  LDL.LU R27, [R1+0x1fc] ;  /* 0x0001fc00011b7983 */ /* 0x000ee80000300800 */
[----:B------:R0:W-:Y:S04]  /*15a60*/  STL.64 [R1+0xf0], R16 ;  /* 0x0000f01001007387 */ /* 0x0001e80000100a00 */
[----:B------:R1:W-:Y:S01]  /*15a70*/  STL.64 [R1+0xf8], R18 ;  /* 0x0000f81201007387 */ /* 0x0003e20000100a00 */
[----:B0-----:R-:W-:-:S03]  /*15a80*/  IMAD.MOV.U32 R17, RZ, RZ, R22 ;  /* 0x000000ffff117224 */ /* 0x001fc600078e0016 */
[----:B-1----:R-:W2:Y:S01]  /*15a90*/  LDL.LU.64 R18, [R1+0x1088] ;  /* 0x0010880001127983 */ /* 0x002ea20000300a00 */
[----:B------:R-:W-:-:S03]  /*15aa0*/  IMAD.MOV.U32 R16, RZ, RZ, R23 ;  /* 0x000000ffff107224 */ /* 0x000fc600078e0017 */
[----:B------:R-:W2:Y:S02]  /*15ab0*/  LDL.LU.64 R22, [R1+0x1080] ;  /* 0x0010800001167983 */ /* 0x000ea40000300a00 */
[----:B--2---:R-:W-:Y:S02]  /*15ac0*/  HMMA.16816.F32 R8, R8, R22, R12 ;  /* 0x000000160808723c */ /* 0x004fe4000000180c */
[----:B------:R-:W2:Y:S04]  /*15ad0*/  LDL.LU.64 R14, [R1+0x1078] ;  /* 0x00107800010e7983 */ /* 0x000ea80000300a00 */
[----:B------:R-:W2:-:S13]  /*15ae0*/  LDL.LU.64 R12, [R1+0x1070] ;  /* 0x00107000010c7983 */ /* 0x000e9a0000300a00 */
[----:B------:R0:W-:Y:S02]  /*15af0*/  STL.64 [R1+0xea8], R10 ;  /* 0x000ea80a01007387 */ /* 0x0001e40000100a00 */
[----:B0-----:R-:W-:Y:S02]  /*15b00*/  IMAD.MOV.U32 R10, RZ, RZ, R17 ;  /* 0x000000ffff0a7224 */ /* 0x001fe400078e0011 */
[----:B------:R-:W-:Y:S01]  /*15b10*/  IMAD.MOV.U32 R11, RZ, RZ, R16 ;  /* 0x000000ffff0b7224 */ /* 0x000fe200078e0010 */
[----:B------:R-:W-:Y:S01]  /*15b20*/  STL.64 [R1+0xea0], R8 ;  /* 0x000ea00801007387 */ /* 0x000fe20000100a00 */
[----:B--2---:R-:W-:Y:S03]  /*15b30*/  HMMA.16816.F32 R16, R12, R18, R4 ;  /* 0x000000120c10723c */ /* 0x004fe60000001804 */
[----:B------:R-:W2:Y:S04]  /*15b40*/  LDL.LU.64 R6, [R1+0x1068] ;  /* 0x0010680001067983 */ /* 0x000ea80000300a00 */
[----:B------:R-:W2:-:S12]  /*15b50*/  LDL.LU.64 R4, [R1+0x1060] ;  /* 0x0010600001047983 */ /* 0x000e980000300a00 */
[----:B------:R-:W-:Y:S04]  /*15b60*/  STL.64 [R1+0x310], R16 ;  /* 0x0003101001007387 */ /* 0x000fe80000100a00 */
[----:B------:R0:W-:Y:S04]  /*15b70*/  STL.64 [R1+0x318], R18 ;  /* 0x0003181201007387 */ /* 0x0001e80000100a00 */
[----:B0-----:R-:W2:Y:S02]  /*15b80*/  LDL.LU.64 R18, [R1+0x1058] ;  /* 0x0010580001127983 */ /* 0x001ea40000300a00 */
[----:B--2---:R-:W-:Y:S02]  /*15b90*/  HMMA.16816.F32 R16, R12, R18, R4 ;  /* 0x000000120c10723c */ /* 0x004fe40000001804 */
[----:B------:R-:W2:Y:S04]  /*15ba0*/  LDL.LU.64 R6, [R1+0x1050] ;  /* 0x0010500001067983 */ /* 0x000ea80000300a00 */
[----:B------:R-:W2:-:S13]  /*15bb0*/  LDL.LU.64 R4, [R1+0x1048] ;  /* 0x0010480001047983 */ /* 0x000e9a0000300a00 */
        /* <DEDUP_REMOVED lines=22> */
[----:B------:R-:W2:-:S15]  /*15d20*/  LDL.LU R7, [R1+0xff0] ;  /* 0x000ff00001077983 */ /* 0x000e9e0000300800 */
[----:B------:R-:W-:Y:S02]  /*15d30*/  NOP ;  /* 0x0000000000007918 */ /* 0x000fe40000000000 */
[----:B------:R-:W-:Y:S04]  /*15d40*/  STL.64 [R1+0x280], R16 ;  /* 0x0002801001007387 */ /* 0x000fe80000100a00 */
[----:B------:R0:W-:Y:S04]  /*15d50*/  STL.64 [R1+0x288], R18 ;  /* 0x0002881201007387 */ /* 0x0001e80000100a00 */
[----:B0-----:R-:W2:Y:S04]  /*15d60*/  LDL.LU.64 R18, [R1+0xfe8] ;  /* 0x000fe80001127983 */ /* 0x001ea80000300a00 */
[----:B------:R-:W2:Y:S01]  /*15d70*/  LDL.LU.64 R16, [R1+0xfe0] ;  /* 0x000fe00001107983 */ /* 0x000ea20000300a00 */
[----:B------:R-:W-:-:S02]  /*15d80*/  IMAD.MOV.U32 R4, RZ, RZ, R3 ;  /* 0x000000ffff047224 */ /* 0x000fc400078e0003 */
[----:B------:R-:W-:Y:S01]  /*15d90*/  IMAD.MOV.U32 R5, RZ, RZ, R28 ;  /* 0x000000ffff057224 */ /* 0x000fe200078e001c */
[----:B--2---:R-:W-:Y:S01]  /*15da0*/  HMMA.16816.F32 R8, R12, R10, R16 ;  /* 0x0000000a0c08723c */ /* 0x004fe20000001810 */
[----:B------:R-:W2:Y:S04]  /*15db0*/  LDL.LU.64 R18, [R1+0xfd8] ;  /* 0x000fd80001127983 */ /* 0x000ea80000300a00 */
[----:B------:R-:W2:-:S14]  /*15dc0*/  LDL.LU.64 R16, [R1+0xfd0] ;  /* 0x000fd00001107983 */ /* 0x000e9c0000300a00 */
[----:B------:R-:W-:Y:S04]  /*15dd0*/  STL.64 [R1+0x270], R8 ;  /* 0x0002700801007387 */ /* 0x000fe80000100a00 */
[----:B------:R3:W-:Y:S04]  /*15de0*/  STL.64 [R1+0x278], R10 ;  /* 0x0002780a01007387 */ /* 0x0007e80000100a00 */
[----:B------:R-:W2:Y:S01]  /*15df0*/  LDL.LU R3, [R1+0xfcc] ;  /* 0x000fcc0001037983 */ /* 0x000ea20000300800 */
[----:B---3--:R-:W-:-:S15]  /*15e00*/  HMMA.16816.F32 R8, R12, R22, R24 ;  /* 0x000000160c08723c */ /* 0x008fde0000001818 */
[----:B------:R-:W-:-:S04]  /*15e10*/  NOP ;  /* 0x0000000000007918 */ /* 0x000fc80000000000 */
[----:B------:R-:W-:Y:S04]  /*15e20*/  STL.64 [R1+0x1f0], R8 ;  /* 0x0001f00801007387 */ /* 0x000fe80000100a00 */
[----:B------:R-:W-:Y:S04]  /*15e30*/  STL.64 [R1+0x1f8], R10 ;  /* 0x0001f80a01007387 */ /* 0x000fe80000100a00 */
[----:B------:R-:W3:Y:S04]  /*15e40*/  LDL.LU R28, [R1+0xfc8] ;  /* 0x000fc800011c7983 */ /* 0x000ee80000300800 */
[----:B------:R-:W2:Y:S04]  /*15e50*/  LDL.LU R24, [R1+0x260] ;  /* 0x0002600001187983 */ /* 0x000ea80000300800 */
[----:B------:R-:W2:Y:S04]  /*15e60*/  LDL.LU R25, [R1+0x264] ;  /* 0x0002640001197983 */ /* 0x000ea80000300800 */
[----:B------:R-:W2:Y:S04]  /*15e70*/  LDL.LU R26, [R1+0x268] ;  /* 0x00026800011a7983 */ /* 0x000ea80000300800 */
[----:B------:R-:W2:Y:S04]  /*15e80*/  LDL.LU R27, [R1+0x26c] ;  /* 0x00026c00011b7983 */ /* 0x000ea80000300800 */
[----:B------:R-:W-:Y:S04]  /*15e90*/  STL [R1+0xf98], R7 ;  /* 0x000f980701007387 */ /* 0x000fe80000100800 */
[----:B------:R0:W-:Y:S04]  /*15ea0*/  STL.64 [R1+0xf90], R4 ;  /* 0x000f900401007387 */ /* 0x0001e80000100a00 */
[----:B0-----:R-:W2:Y:S04]  /*15eb0*/  LDL.64 R4, [R1+0x50] ;  /* 0x0000500001047983 */ /* 0x001ea80000100a00 */
[----:B--2---:R-:W-:Y:S04]  /*15ec0*/  STL.64 [R1+0xfb0], R4 ;  /* 0x000fb00401007387 */ /* 0x004fe80000100a00 */
[----:B------:R-:W2:Y:S04]  /*15ed0*/  LDL.LU R20, [R1+0x240] ;  /* 0x0002400001147983 */ /* 0x000ea80000300800 */
        /* <DEDUP_REMOVED lines=11> */
[----:B0-----:R-:W2:Y:S04]  /*15f90*/  LDL.64 R20, [R1+0x60] ;  /* 0x0000600001147983 */ /* 0x001ea80000100a00 */
[----:B------:R-:W3:Y:S04]  /*15fa0*/  LDL.LU R8, [R1+0x300] ;  /* 0x0003000001087983 */ /* 0x000ee80000300800 */
[----:B------:R-:W3:Y:S04]  /*15fb0*/  LDL.LU R9, [R1+0x304] ;  /* 0x0003040001097983 */ /* 0x000ee80000300800 */
[----:B------:R-:W3:Y:S01]  /*15fc0*/  LDL.LU R10, [R1+0x308] ;  /* 0x00030800010a7983 */ /* 0x000ee20000300800 */
[----:B------:R-:W-:Y:S01]  /*15fd0*/  IMAD.MOV.U32 R11, RZ, RZ, R29 ;  /* 0x000000ffff0b7224 */ /* 0x000fe200078e001d */
[----:B--2---:R-:W-:Y:S04]  /*15fe0*/  HMMA.16816.F32 R4, R16, R20, R24 ;  /* 0x000000141004723c */ /* 0x004fe80000001818 */
[----:B---3--:R4:W-:Y:S04]  /*15ff0*/  STL.64 [R1+0xf78], R10 ;  /* 0x000f780a01007387 */ /* 0x0089e80000100a00 */
[----:B------:R0:W-:Y:S01]  /*16000*/  STL.64 [R1+0xf70], R8 ;  /* 0x000f700801007387 */ /* 0x0001e20000100a00 */
[----:B------:R-:W-:-:S02]  /*16010*/  IMAD.MOV.U32 R25, RZ, RZ, R20 ;  /* 0x000000ffff197224 */ /* 0x000fc400078e0014 */
[----:B------:R-:W-:Y:S02]  /*16020*/  IMAD.MOV.U32 R24, RZ, RZ, R21 ;  /* 0x000000ffff187224 */ /* 0x000fe400078e0015 */
[----:B----4-:R-:W-:Y:S02]  /*16030*/  IMAD.MOV.U32 R10, RZ, RZ, R2 ;  /* 0x000000ffff0a7224 */ /* 0x010fe400078e0002 */
[----:B------:R-:W-:Y:S02]  /*16040*/  IMAD.MOV.U32 R11, RZ, RZ, R0 ;  /* 0x000000ffff0b7224 */ /* 0x000fe400078e0000 */
[----:B0-----:R-:W-:Y:S02]  /*16050*/  IMAD.MOV.U32 R8, RZ, RZ, R28 ;  /* 0x000000ffff087224 */ /* 0x001fe400078e001c */
[----:B------:R-:W-:Y:S01]  /*16060*/  IMAD.MOV.U32 R9, RZ, RZ, R3 ;  /* 0x000000ffff097224 */ /* 0x000fe200078e0003 */
[----:B------:R-:W-:Y:S04]  /*16070*/  STL.64 [R1+0xf88], R10 ;  /* 0x000f880a01007387 */ /* 0x000fe80000100a00 */
[----:B------:R0:W-:Y:S01]  /*16080*/  STL.64 [R1+0xf80], R8 ;  /* 0x000f800801007387 */ /* 0x0001e20000100a00 */
[----:B------:R-:W-:-:S02]  /*16090*/  IMAD.MOV.U32 R28, RZ, RZ, R4 ;  /* 0x000000ffff1c7224 */ /* 0x000fc400078e0004 */
[----:B------:R-:W-:Y:S01]  /*160a0*/  IMAD.MOV.U32 R3, RZ, RZ, R5 ;  /* 0x000000ffff037224 */ /* 0x000fe200078e0005 */
[----:B0-----:R-:W2:Y:S04]  /*160b0*/  LDL.64 R8, [R1+0x40] ;  /* 0x0000400001087983 */ /* 0x001ea80000100a00 */
[----:B------:R-:W3:Y:S04]  /*160c0*/  LDL.LU.64 R12, [R1+0x30] ;  /* 0x00003000010c7983 */ /* 0x000ee80000300a00 */
[----:B------:R-:W4:Y:S04]  /*160d0*/  LDL.LU.64 R22, [R1+0xfc0] ;  /* 0x000fc00001167983 */ /* 0x000f280000300a00 */
[----:B------:R-:W4:Y:S04]  /*160e0*/  LDL.LU.64 R20, [R1+0xfb8] ;  /* 0x000fb80001147983 */ /* 0x000f280000300a00 */
[----:B------:R-:W4:Y:S01]  /*160f0*/  LDL.LU.64 R4, [R1+0xfb0] ;  /* 0x000fb00001047983 */ /* 0x000f220000300a00 */
[----:B------:R-:W-:-:S02]  /*16100*/  IMAD.MOV.U32 R0, RZ, RZ, R7 ;  /* 0x000000ffff007224 */ /* 0x000fc400078e0007 */
[----:B------:R-:W-:-:S03]  /*16110*/  IMAD.MOV.U32 R2, RZ, RZ, R6 ;  /* 0x000000ffff027224 */ /* 0x000fc600078e0006 */
[----:B------:R-:W-:Y:S04]  /*16120*/  STL [R1+0xdcc], R0 ;  /* 0x000dcc0001007387 */ /* 0x000fe80000100800 */
[----:B------:R-:W-:Y:S04]  /*16130*/  STL [R1+0xdc8], R3 ;  /* 0x000dc80301007387 */ /* 0x000fe80000100800 */
[----:B------:R-:W-:Y:S04]  /*16140*/  STL [R1+0xdc4], R28 ;  /* 0x000dc41c01007387 */ /* 0x000fe80000100800 */
[----:B------:R-:W-:Y:S01]  /*16150*/  STL [R1+0xdc0], R2 ;  /* 0x000dc00201007387 */ /* 0x000fe20000100800 */
[----:B----4-:R-:W-:-:S15]  /*16160*/  HMMA.16816.F32 R20, R16, R4, R20 ;  /* 0x000000041014723c */ /* 0x010fde0000001814 */
[----:B------:R-:W-:-:S04]  /*16170*/  NOP ;  /* 0x0000000000007918 */ /* 0x000fc80000000000 */
[----:B------:R-:W-:Y:S04]  /*16180*/  STL.64 [R1+0x250], R20 ;  /* 0x0002501401007387 */ /* 0x000fe80000100a00 */
[----:B------:R0:W-:Y:S04]  /*16190*/  STL.64 [R1+0x258], R22 ;  /* 0x0002581601007387 */ /* 0x0001e80000100a00 */
[----:B0-----:R-:W4:Y:S04]  /*161a0*/  LDL.LU.64 R22, [R1+0xfa8] ;  /* 0x000fa80001167983 */ /* 0x001f280000300a00 */
[----:B------:R-:W4:Y:S01]  /*161b0*/  LDL.LU.64 R20, [R1+0xfa0] ;  /* 0x000fa00001147983 */ /* 0x000f220000300a00 */
[----:B------:R-:W-:-:S02]  /*161c0*/  IMAD.MOV.U32 R27, RZ, RZ, R4 ;  /* 0x000000ffff1b7224 */ /* 0x000fc400078e0004 */
[----:B------:R-:W-:Y:S01]  /*161d0*/  IMAD.MOV.U32 R26, RZ, RZ, R5 ;  /* 0x000000ffff1a7224 */ /* 0x000fe200078e0005 */
[----:B------:R-:W3:Y:S04]  /*161e0*/  LDL.LU R7, [R1+0xf98] ;  /* 0x000f980001077983 */ /* 0x000ee80000300800 */
[----:B------:R-:W3:Y:S04]  /*161f0*/  LDL.LU.64 R4, [R1+0xf90] ;  /* 0x000f900001047983 */ /* 0x000ee80000300a00 */
[----:B------:R-:W-:Y:S04]  /*16200*/  STL.64 [R1+0xf68], R26 ;  /* 0x000f681a01007387 */ /* 0x000fe80000100a00 */
[----:B------:R0:W-:Y:S01]  /*16210*/  STL.64 [R1+0xf60], R24 ;  /* 0x000f601801007387 */ /* 0x0001e20000100a00 */
[----:B--2---:R-:W-:-:S02]  /*16220*/  IMAD.MOV.U32 R6, RZ, RZ, R8 ;  /* 0x000000ffff067224 */ /* 0x004fc400078e0008 */
[----:B------:R-:W-:Y:S01]  /*16230*/  IMAD.MOV.U32 R29, RZ, RZ, R9 ;  /* 0x000000ffff1d7224 */ /* 0x000fe200078e0009 */
[----:B0-----:R-:W2:Y:S04]  /*16240*/  LDL.64 R24, [R1+0x20] ;  /* 0x0000200001187983 */ /* 0x001ea80000100a00 */
[----:B------:R-:W3:Y:S01]  /*16250*/  LDL.LU.64 R10, [R1+0xf88] ;  /* 0x000f8800010a7983 */ /* 0x000ee20000300a00 */
[----:B----4-:R-:W-:Y:S03]  /*16260*/  HMMA.16816.F32 R20, R16, R8, R20 ;  /* 0x000000081014723c */ /* 0x010fe60000001814 */
[----:B------:R-:W3:-:S15]  /*16270*/  LDL.LU.64 R8, [R1+0xf80] ;  /* 0x000f800001087983 */ /* 0x000ede0000300a00 */
[----:B------:R-:W-:Y:S01]  /*16280*/  NOP ;  /* 0x0000000000007918 */ /* 0x000fe20000000000 */
[----:B------:R-:W-:Y:S01]  /*16290*/  IMAD.MOV.U32 R28, RZ, RZ, R20 ;  /* 0x000000ffff1c7224 */ /* 0x000fe200078e0014 */
[----:B------:R0:W-:Y:S01]  /*162a0*/  STL.64 [R1+0x248], R22 ;  /* 0x0002481601007387 */ /* 0x0001e20000100a00 */
[----:B------:R-:W-:-:S03]  /*162b0*/  IMAD.MOV.U32 R2, RZ, RZ, R21 ;  /* 0x000000ffff027224 */ /* 0x000fc600078e0015 */
[----:B------:R-:W4:Y:S04]  /*162c0*/  LDL.LU R20, [R1+0x2f0] ;  /* 0x0002f00001147983 */ /* 0x000f280000300800 */
[----:B------:R-:W4:Y:S04]  /*162d0*/  LDL.LU R21, [R1+0x2f4] ;  /* 0x0002f40001157983 */ /* 0x000f280000300800 */
[----:B0-----:R-:W4:Y:S04]  /*162e0*/  LDL.LU R22, [R1+0x2f8] ;  /* 0x0002f80001167983 */ /* 0x001f280000300800 */
[----:B------:R-:W4:Y:S04]  /*162f0*/  LDL.LU R23, [R1+0x2fc] ;  /* 0x0002fc0001177983 */ /* 0x000f280000300800 */
[----:B------:R-:W-:Y:S04]  /*16300*/  STL [R1+0xdd4], R2 ;  /* 0x000dd40201007387 */ /* 0x000fe80000100800 */
[----:B------:R-:W-:Y:S01]  /*16310*/  STL [R1+0xdd0], R28 ;  /* 0x000dd01c01007387 */ /* 0x000fe20000100800 */
[----:B---3--:R-:W-:-:S15]  /*16320*/  HMMA.16816.F32 R8, R16, R12, R8 ;  /* 0x0000000c1008723c */ /* 0x008fde0000001808 */
[----:B------:R-:W-:-:S04]  /*16330*/  NOP ;  /* 0x0000000000007918 */ /* 0x000fc80000000000 */
[----:B------:R-:W-:Y:S04]  /*16340*/  STL.64 [R1+0x230], R8 ;  /* 0x0002300801007387 */ /* 0x000fe80000100a00 */
[----:B------:R0:W-:Y:S04]  /*16350*/  STL.64 [R1+0x238], R10 ;  /* 0x0002380a01007387 */ /* 0x0001e80000100a00 */
[----:B0-----:R-:W3:Y:S04]  /*16360*/  LDL.LU.64 R10, [R1+0xf78] ;  /* 0x000f7800010a7983 */ /* 0x001ee80000300a00 */
[----:B------:R-:W3:Y:S04]  /*16370*/  LDL.LU.64 R8, [R1+0xf70] ;  /* 0x000f700001087983 */ /* 0x000ee80000300a00 */
[----:B------:R-:W-:Y:S01]  /*16380*/  STL.64 [R1+0xee0], R12 ;  /* 0x000ee00c01007387 */ /* 0x000fe20000100a00 */
[----:B--2---:R-:W-:-:S02]  /*16390*/  IMAD.MOV.U32 R15, RZ, RZ, R24 ;  /* 0x000000ffff0f7224 */ /* 0x004fc400078e0018 */
[----:B------:R-:W-:Y:S01]  /*163a0*/  IMAD.MOV.U32 R14, RZ, RZ, R25 ;  /* 0x000000ffff0e7224 */ /* 0x000fe200078e0019 */
[----:B------:R-:W2:Y:S01]  /*163b0*/  LDL.LU.64 R26, [R1+0xf68] ;  /* 0x000f6800011a7983 */ /* 0x000ea20000300a00 */
[----:B---3--:R-:W-:Y:S03]  /*163c0*/  HMMA.16816.F32 R8, R16, R24, R8 ;  /* 0x000000181008723c */ /* 0x008fe60000001808 */
[----:B------:R-:W3:-:S15]  /*163d0*/  LDL.LU.64 R24, [R1+0xf60] ;  /* 0x000f600001187983 */ /* 0x000ede0000300a00 */
[----:B------:R-:W-:Y:S01]  /*163e0*/  NOP ;  /* 0x0000000000007918 */ /* 0x000fe20000000000 */
[----:B------:R-:W-:Y:S02]  /*163f0*/  IMAD.MOV.U32 R2, RZ, RZ, R8 ;  /* 0x000000ffff027224 */ /* 0x000fe400078e0008 */
[----:B------:R-:W-:Y:S01]  /*16400*/  IMAD.MOV.U32 R28, RZ, RZ, R9 ;  /* 0x000000ffff1c7224 */ /* 0x000fe200078e0009 */
[----:B------:R-:W2:Y:S01]  /*16410*/  LDL.LU R8, [R1+0xf0] ;  /* 0x0000f00001087983 */ /* 0x000ea20000300800 */
[----:B------:R-:W-:-:S03]  /*16420*/  IMAD.MOV.U32 R0, RZ, RZ, R10 ;  /* 0x000000ffff007224 */ /* 0x000fc600078e000a */
[----:B------:R-:W2:Y:S01]  /*16430*/  LDL.LU R9, [R1+0xf4] ;  /* 0x0000f40001097983 */ /* 0x000ea20000300800 */
[----:B------:R-:W-:-:S03]  /*16440*/  IMAD.MOV.U32 R3, RZ, RZ, R11 ;  /* 0x000000ffff037224 */ /* 0x000fc600078e000b */
[----:B------:R-:W2:Y:S04]  /*16450*/  LDL.LU R10, [R1+0xf8] ;  /* 0x0000f800010a7983 */ /* 0x000ea80000300800 */
[----:B------:R-:W2:Y:S04]  /*16460*/  LDL.LU R11, [R1+0xfc] ;  /* 0x0000fc00010b7983 */ /* 0x000ea80000300800 */
[----:B--2---:R-:W-:Y:S04]  /*16470*/  STL.64 [R1+0xeb8], R10 ;  /* 0x000eb80a01007387 */ /* 0x004fe80000100a00 */
[----:B------:R0:W-:Y:S04]  /*16480*/  STL.64 [R1+0xeb0], R8 ;  /* 0x000eb00801007387 */ /* 0x0001e80000100a00 */
[----:B0-----:R-:W4:Y:S04]  /*16490*/  LDL R8, [R1+0x10] ;  /* 0x0000100001087983 */ /* 0x001f280000100800 */
[----:B------:R-:W4:Y:S01]  /*164a0*/  LDL R9, [R1+0x14] ;  /* 0x0000140001097983 */ /* 0x000f220000100800 */
[----:B------:R-:W-:-:S02]  /*164b0*/  IMAD.MOV.U32 R12, RZ, RZ, R6 ;  /* 0x000000ffff0c7224 */ /* 0x000fc400078e0006 */
[----:B------:R-:W-:Y:S01]  /*164c0*/  IMAD.MOV.U32 R13, RZ, RZ, R29 ;  /* 0x000000ffff0d7224 */ /* 0x000fe200078e001d */
[----:B------:R-:W2:Y:S04]  /*164d0*/  LDL.LU R6, [R1+0xf58] ;  /* 0x000f580001067983 */ /* 0x000ea80000300800 */
[----:B------:R0:W-:Y:S02]  /*164e0*/  STL.64 [R1+0xef8], R12 ;  /* 0x000ef80c01007387 */ /* 0x0001e40000100a00 */
[----:B0-----:R-:W-:Y:S02]  /*164f0*/  IMAD.MOV.U32 R12, RZ, RZ, R27 ;  /* 0x000000ffff0c7224 */ /* 0x001fe400078e001b */
[----:B------:R-:W-:-:S05]  /*16500*/  IMAD.MOV.U32 R13, RZ, RZ, R26 ;  /* 0x000000ffff0d7224 */ /* 0x000fca00078e001a */
[----:B------:R-:W-:Y:S04]  /*16510*/  STL.64 [R1+0xf10], R12 ;  /* 0x000f100c01007387 */ /* 0x000fe80000100a00 */
[----:B------:R-:W-:Y:S04]  /*16520*/  STL [R1+0xe38], R3 ;  /* 0x000e380301007387 */ /* 0x000fe80000100800 */
[----:B------:R-:W-:Y:S04]  /*16530*/  STL [R1+0xe34], R0 ;  /* 0x000e340001007387 */ /* 0x000fe80000100800 */
[----:B------:R-:W-:Y:S04]  /*16540*/  STL [R1+0xe30], R28 ;  /* 0x000e301c01007387 */ /* 0x000fe80000100800 */
[----:B------:R0:W-:Y:S04]  /*16550*/  STL [R1+0xe18], R2 ;  /* 0x000e180201007387 */ /* 0x0001e80000100800 */
[----:B0-----:R-:W2:Y:S01]  /*16560*/  LDL R2, [R1+0xa50] ;  /* 0x000a500001027983 */ /* 0x001ea20000100800 */
[----:B----4-:R-:W-:-:S15]  /*16570*/  HMMA.16816.F32 R20, R16, R8, R20 ;  /* 0x000000081014723c */ /* 0x010fde0000001814 */
[----:B------:R-:W-:-:S04]  /*16580*/  NOP ;  /* 0x0000000000007918 */ /* 0x000fc80000000000 */
[----:B------:R-:W-:Y:S04]  /*16590*/  STL.64 [R1+0x210], R20 ;  /* 0x0002101401007387 */ /* 0x000fe80000100a00 */
[----:B------:R0:W-:Y:S01]  /*165a0*/  STL [R1+0x218], R22 ;  /* 0x0002181601007387 */ /* 0x0001e20000100800 */
[----:B------:R-:W-:-:S03]  /*165b0*/  IMAD.MOV.U32 R29, RZ, RZ, R23 ;  /* 0x000000ffff1d7224 */ /* 0x000fc600078e0017 */
[----:B0-----:R-:W4:Y:S04]  /*165c0*/  LDL.LU.64 R22, [R1+0xf50] ;  /* 0x000f500001167983 */ /* 0x001f280000300a00 */
[----:B------:R-:W2:Y:S01]  /*165d0*/  LDL.LU.64 R20, [R1+0xf48] ;  /* 0x000f480001147983 */ /* 0x000ea20000300a00 */
[----:B---3--:R-:W-:Y:S02]  /*165e0*/  IMAD.MOV.U32 R13, RZ, RZ, R24 ;  /* 0x000000ffff0d7224 */ /* 0x008fe400078e0018 */
[----:B------:R-:W-:Y:S01]  /*165f0*/  IMAD.MOV.U32 R12, RZ, RZ, R25 ;  /* 0x000000ffff0c7224 */ /* 0x000fe200078e0019 */
[----:B------:R-:W3:Y:S04]  /*16600*/  LDL.LU R24, [R1+0x2e0] ;  /* 0x0002e00001187983 */ /* 0x000ee80000300800 */
[----:B------:R-:W3:Y:S04]  /*16610*/  LDL.LU R25, [R1+0x2e4] ;  /* 0x0002e40001197983 */ /* 0x000ee80000300800 */
[----:B------:R-:W3:Y:S04]  /*16620*/  LDL.LU R26, [R1+0x2e8] ;  /* 0x0002e800011a7983 */ /* 0x000ee80000300800 */
[----:B------:R-:W3:Y:S04]  /*16630*/  LDL.LU R27, [R1+0x2ec] ;  /* 0x0002ec00011b7983 */ /* 0x000ee80000300800 */
[----:B------:R4:W-:Y:S02]  /*16640*/  STL.64 [R1+0xec8], R8 ;  /* 0x000ec80801007387 */ /* 0x0009e40000100a00 */
[----:B----4-:R-:W-:-:S02]  /*16650*/  IMAD.MOV.U32 R8, RZ, RZ, R23 ;  /* 0x000000ffff087224 */ /* 0x010fc400078e0017 */
[----:B--2---:R-:W-:Y:S02]  /*16660*/  IMAD.MOV.U32 R10, RZ, RZ, R21 ;  /* 0x000000ffff0a7224 */ /* 0x004fe400078e0015 */
[----:B------:R-:W-:Y:S02]  /*16670*/  IMAD.MOV.U32 R11, RZ, RZ, R20 ;  /* 0x000000ffff0b7224 */ /* 0x000fe400078e0014 */
[----:B------:R-:W-:Y:S01]  /*16680*/  IMAD.MOV.U32 R9, RZ, RZ, R22 ;  /* 0x000000ffff097224 */ /* 0x000fe200078e0016 */
[----:B------:R-:W2:Y:S04]  /*16690*/  LDL.LU R20, [R1+0x2c0] ;  /* 0x0002c00001147983 */ /* 0x000ea80000300800 */
[----:B------:R-:W2:Y:S04]  /*166a0*/  LDL.LU R21, [R1+0x2c4] ;  /* 0x0002c40001157983 */ /* 0x000ea80000300800 */
[----:B------:R-:W2:Y:S04]  /*166b0*/  LDL.LU R22, [R1+0x2c8] ;  /* 0x0002c80001167983 */ /* 0x000ea80000300800 */
[----:B------:R-:W2:Y:S04]  /*166c0*/  LDL.LU R23, [R1+0x2cc] ;  /* 0x0002cc0001177983 */ /* 0x000ea80000300800 */
[----:B------:R-:W-:Y:S04]  /*166d0*/  STL.64 [R1+0xed8], R10 ;  /* 0x000ed80a01007387 */ /* 0x000fe80000100a00 */
[----:B------:R0:W-:Y:S04]  /*166e0*/  STL.64 [R1+0xed0], R8 ;  /* 0x000ed00801007387 */ /* 0x0001e80000100a00 */
[----:B0-----:R-:W4:Y:S04]  /*166f0*/  LDL.LU R8, [R1+0x120] ;  /* 0x0001200001087983 */ /* 0x001f280000300800 */
[----:B------:R-:W4:Y:S04]  /*16700*/  LDL.LU R9, [R1+0x124] ;  /* 0x0001240001097983 */ /* 0x000f280000300800 */
[----:B------:R-:W2:Y:S04]  /*16710*/  LDL.LU R10, [R1+0x128] ;  /* 0x00012800010a7983 */ /* 0x000ea80000300800 */
[----:B------:R-:W2:Y:S04]  /*16720*/  LDL.LU R11, [R1+0x12c] ;  /* 0x00012c00010b7983 */ /* 0x000ea80000300800 */
[----:B--2---:R-:W-:Y:S04]  /*16730*/  STL.64 [R1+0xef0], R10 ;  /* 0x000ef00a01007387 */ /* 0x004fe80000100a00 */
[----:B----4-:R0:W-:Y:S04]  /*16740*/  STL.64 [R1+0xee8], R8 ;  /* 0x000ee80801007387 */ /* 0x0101e80000100a00 */
[----:B0-----:R-:W2:Y:S04]  /*16750*/  LDL.LU R8, [R1+0x130] ;  /* 0x0001300001087983 */ /* 0x001ea80000300800 */
[----:B------:R-:W2:Y:S04]  /*16760*/  LDL.LU R9, [R1+0x134] ;  /* 0x0001340001097983 */ /* 0x000ea80000300800 */
[----:B------:R-:W4:Y:S04]  /*16770*/  LDL.LU R10, [R1+0x138] ;  /* 0x00013800010a7983 */ /* 0x000f280000300800 */
[----:B------:R-:W4:Y:S01]  /*16780*/  LDL.LU R11, [R1+0x13c] ;  /* 0x00013c00010b7983 */ /* 0x000f220000300800 */
[C---:B---3--:R-:W-:Y:S03]  /*16790*/  HMMA.16816.F32 R24, R16.reuse, R4, R24 ;  /* 0x000000041018723c */ /* 0x048fe60000001818 */
[----:B----4-:R-:W-:Y:S04]  /*167a0*/  STL.64 [R1+0xf08], R10 ;  /* 0x000f080a01007387 */ /* 0x010fe80000100a00 */
[----:B--2---:R0:W-:Y:S04]  /*167b0*/  STL.64 [R1+0xf00], R8 ;  /* 0x000f000801007387 */ /* 0x0041e80000100a00 */
[----:B0-----:R-:W2:Y:S04]  /*167c0*/  LDL.LU R8, [R1+0x140] ;  /* 0x0001400001087983 */ /* 0x001ea80000300800 */
[----:B------:R-:W2:Y:S04]  /*167d0*/  LDL.LU R9, [R1+0x144] ;  /* 0x0001440001097983 */ /* 0x000ea80000300800 */
[----:B------:R-:W3:Y:S04]  /*167e0*/  LDL.LU R10, [R1+0x148] ;  /* 0x00014800010a7983 */ /* 0x000ee80000300800 */
[----:B------:R-:W3:Y:S04]  /*167f0*/  LDL.LU R11, [R1+0x14c] ;  /* 0x00014c00010b7983 */ /* 0x000ee80000300800 */
[----:B---3--:R-:W-:Y:S04]  /*16800*/  STL.64 [R1+0xf20], R10 ;  /* 0x000f200a01007387 */ /* 0x008fe80000100a00 */
[----:B--2---:R0:W-:Y:S04]  /*16810*/  STL.64 [R1+0xf18], R8 ;  /* 0x000f180801007387 */ /* 0x0041e80000100a00 */
[----:B0-----:R-:W2:Y:S04]  /*16820*/  LDL.LU R8, [R1+0x150] ;  /* 0x0001500001087983 */ /* 0x001ea80000300800 */
[----:B------:R-:W2:Y:S04]  /*16830*/  LDL.LU R9, [R1+0x154] ;  /* 0x0001540001097983 */ /* 0x000ea80000300800 */
[----:B------:R-:W2:Y:S04]  /*16840*/  LDL.LU R10, [R1+0x158] ;  /* 0x00015800010a7983 */ /* 0x000ea80000300800 */
[----:B------:R-:W2:Y:S04]  /*16850*/  LDL.LU R11, [R1+0x15c] ;  /* 0x00015c00010b7983 */ /* 0x000ea80000300800 */
[----:B------:R-:W-:Y:S04]  /*16860*/  STL [R1+0xe3c], R29 ;  /* 0x000e3c1d01007387 */ /* 0x000fe80000100800 */
[----:B------:R-:W-:Y:S04]  /*16870*/  STL.64 [R1+0x200], R24 ;  /* 0x0002001801007387 */ /* 0x000fe80000100a00 */
[----:B------:R0:W-:Y:S04]  /*16880*/  STL.64 [R1+0x208], R26 ;  /* 0x0002081a01007387 */ /* 0x0001e80000100a00 */
[----:B0-----:R-:W3:Y:S04]  /*16890*/  LDL.LU.64 R26, [R1+0xf40] ;  /* 0x000f4000011a7983 */ /* 0x001ee80000300a00 */
[----:B------:R-:W4:Y:S04]  /*168a0*/  LDL.LU.64 R24, [R1+0xf38] ;  /* 0x000f380001187983 */ /* 0x000f280000300a00 */
[----:B------:R-:W-:Y:S01]  /*168b0*/  STL.64 [R1+0xec0], R4 ;  /* 0x000ec00401007387 */ /* 0x000fe20000100a00 */
[----:B----4-:R-:W-:Y:S03]  /*168c0*/  HMMA.16816.F32 R16, R16, R24, R20 ;  /* 0x000000181010723c */ /* 0x010fe60000001814 */
[----:B------:R-:W2:Y:S04]  /*168d0*/  LDL.LU.64 R22, [R1+0xf30] ;  /* 0x000f300001167983 */ /* 0x000ea80000300a00 */
[----:B------:R-:W2:-:S12]  /*168e0*/  LDL.LU.64 R20, [R1+0xf28] ;  /* 0x000f280001147983 */ /* 0x000e980000300a00 */
[----:B------:R0:W-:Y:S02]  /*168f0*/  STL.64 [R1+0x1e0], R16 ;  /* 0x0001e01001007387 */ /* 0x0001e40000100a00 */
[----:B0-----:R-:W-:Y:S02]  /*16900*/  IMAD.MOV.U32 R16, RZ, RZ, R15 ;  /* 0x000000ffff107224 */ /* 0x001fe400078e000f */
[----:B------:R-:W-:Y:S01]  /*16910*/  IMAD.MOV.U32 R17, RZ, RZ, R14 ;  /* 0x000000ffff117224 */ /* 0x000fe200078e000e */
[----:B------:R-:W-:Y:S01]  /*16920*/  STL.64 [R1+0x1e8], R18 ;  /* 0x0001e81201007387 */ /* 0x000fe20000100a00 */
        /* <DEDUP_REMOVED lines=20> */
[----:B------:R-:W-:Y:S04]  /*16a70*/  STL.64 [R1+0x1a0], R8 ;  /* 0x0001a00801007387 */ /* 0x000fe80000100a00 */
[----:B------:R0:W-:Y:S04]  /*16a80*/  STL.64 [R1+0x1a8], R10 ;  /* 0x0001a80a01007387 */ /* 0x0001e80000100a00 */
[----:B0-----:R-:W2:Y:S04]  /*16a90*/  LDL.LU.64 R10, [R1+0xed8] ;  /* 0x000ed800010a7983 */ /* 0x001ea80000300a00 */
[----:B------:R-:W2:Y:S04]  /*16aa0*/  LDL.LU.64 R8, [R1+0xed0] ;  /* 0x000ed00001087983 */ /* 0x000ea80000300a00 */
[----:B------:R0:W-:Y:S04]  /*16ab0*/  STL.64 [R1+0xe60], R12 ;  /* 0x000e600c01007387 */ /* 0x0001e80000100a00 */
[----:B0-----:R-:W4:Y:S04]  /*16ac0*/  LDL.LU R12, [R1+0x340] ;  /* 0x00034000010c7983 */ /* 0x001f280000300800 */
[----:B------:R-:W4:Y:S04]  /*16ad0*/  LDL.LU R13, [R1+0x344] ;  /* 0x00034400010d7983 */ /* 0x000f280000300800 */
[----:B------:R-:W2:Y:S04]  /*16ae0*/  LDL.LU R14, [R1+0x348] ;  /* 0x00034800010e7983 */ /* 0x000ea80000300800 */
[----:B------:R-:W2:Y:S04]  /*16af0*/  LDL.LU R15, [R1+0x34c] ;  /* 0x00034c00010f7983 */ /* 0x000ea80000300800 */
[----:B--2---:R-:W-:Y:S04]  /*16b00*/  STL.64 [R1+0xe70], R14 ;  /* 0x000e700e01007387 */ /* 0x004fe80000100a00 */
[----:B----4-:R0:W-:Y:S04]  /*16b10*/  STL.64 [R1+0xe68], R12 ;  /* 0x000e680c01007387 */ /* 0x0101e80000100a00 */
[----:B0-----:R-:W2:Y:S01]  /*16b20*/  LDL.LU.64 R12, [R1+0x50] ;  /* 0x00005000010c7983 */ /* 0x001ea20000300a00 */
[----:B------:R-:W-:Y:S01]  /*16b30*/  HMMA.16816.F32 R16, R20, R16, R8 ;  /* 0x000000101410723c */ /* 0x000fe20000001808 */
[----:B---3--:R-:W-:-:S02]  /*16b40*/  IMAD.MOV.U32 R4, RZ, RZ, R27 ;  /* 0x000000ffff047224 */ /* 0x008fc400078e001b */
[----:B------:R-:W-:Y:S01]  /*16b50*/  IMAD.MOV.U32 R5, RZ, RZ, R26 ;  /* 0x000000ffff057224 */ /* 0x000fe200078e001a */
[----:B--2---:R0:W-:Y:S04]  /*16b60*/  STL.64 [R1+0xe88], R12 ;  /* 0x000e880c01007387 */ /* 0x0041e80000100a00 */
[----:B0-----:R-:W2:Y:S04]  /*16b70*/  LDL.LU.64 R12, [R1+0x60] ;  /* 0x00006000010c7983 */ /* 0x001ea80000300a00 */
[----:B------:R-:W3:Y:S07]  /*16b80*/  LDL.LU.64 R8, [R1+0xec8] ;  /* 0x000ec80001087983 */ /* 0x000eee0000300a00 */
[----:B------:R0:W-:Y:S04]  /*16b90*/  STL.64 [R1+0x190], R16 ;  /* 0x0001901001007387 */ /* 0x0001e80000100a00 */
[----:B------:R1:W-:Y:S04]  /*16ba0*/  STL.64 [R1+0x198], R18 ;  /* 0x0001981201007387 */ /* 0x0003e80000100a00 */
[----:B0-----:R-:W4:Y:S04]  /*16bb0*/  LDL.LU R16, [R1+0x370] ;  /* 0x0003700001107983 */ /* 0x001f280000300800 */
[----:B------:R-:W4:Y:S04]  /*16bc0*/  LDL.LU R17, [R1+0x374] ;  /* 0x0003740001117983 */ /* 0x000f280000300800 */
[----:B-1----:R-:W2:Y:S04]  /*16bd0*/  LDL.LU R18, [R1+0x378] ;  /* 0x0003780001127983 */ /* 0x002ea80000300800 */
[----:B------:R-:W2:Y:S01]  /*16be0*/  LDL.LU R19, [R1+0x37c] ;  /* 0x00037c0001137983 */ /* 0x000ea20000300800 */
[C---:B---3--:R-:W-:Y:S03]  /*16bf0*/  HMMA.16816.F32 R8, R20.reuse, R8, R4 ;  /* 0x000000081408723c */ /* 0x048fe60000001804 */
[----:B--2---:R-:W-:Y:S04]  /*16c00*/  STL.64 [R1+0xe80], R18 ;  /* 0x000e801201007387 */ /* 0x004fe80000100a00 */
[----:B----4-:R0:W-:Y:S04]  /*16c10*/  STL.64 [R1+0xe78], R16 ;  /* 0x000e781001007387 */ /* 0x0101e80000100a00 */
[----:B0-----:R-:W2:Y:S04]  /*16c20*/  LDL.LU R16, [R1+0x350] ;  /* 0x0003500001107983 */ /* 0x001ea80000300800 */
[----:B------:R-:W2:Y:S04]  /*16c30*/  LDL.LU R17, [R1+0x354] ;  /* 0x0003540001117983 */ /* 0x000ea80000300800 */
[----:B------:R-:W2:Y:S04]  /*16c40*/  LDL.LU R18, [R1+0x358] ;  /* 0x0003580001127983 */ /* 0x000ea80000300800 */
[----:B------:R-:W2:Y:S04]  /*16c50*/  LDL.LU R19, [R1+0x35c] ;  /* 0x00035c0001137983 */ /* 0x000ea80000300800 */
[----:B------:R-:W3:Y:S04]  /*16c60*/  LDL.LU.64 R4, [R1+0xec0] ;  /* 0x000ec00001047983 */ /* 0x000ee80000300a00 */
[----:B------:R-:W-:Y:S04]  /*16c70*/  STL.64 [R1+0x180], R8 ;  /* 0x0001800801007387 */ /* 0x000fe80000100a00 */
[----:B------:R0:W-:Y:S04]  /*16c80*/  STL.64 [R1+0x188], R10 ;  /* 0x0001880a01007387 */ /* 0x0001e80000100a00 */
[----:B0-----:R-:W3:Y:S04]  /*16c90*/  LDL.LU.64 R10, [R1+0xeb8] ;  /* 0x000eb800010a7983 */ /* 0x001ee80000300a00 */
[----:B------:R-:W3:Y:S02]  /*16ca0*/  LDL.LU.64 R8, [R1+0xeb0] ;  /* 0x000eb00001087983 */ /* 0x000ee40000300a00 */
[----:B---3--:R-:W-:Y:S02]  /*16cb0*/  HMMA.16816.F32 R4, R20, R4, R8 ;  /* 0x000000041404723c */ /* 0x008fe40000001808 */
[----:B------:R-:W3:Y:S04]  /*16cc0*/  LDL.LU.64 R10, [R1+0xea8] ;  /* 0x000ea800010a7983 */ /* 0x000ee80000300a00 */
[----:B------:R-:W3:-:S13]  /*16cd0*/  LDL.LU.64 R8, [R1+0xea0] ;  /* 0x000ea00001087983 */ /* 0x000eda0000300a00 */
[----:B------:R-:W-:Y:S04]  /*16ce0*/  STL.64 [R1+0x170], R4 ;  /* 0x0001700401007387 */ /* 0x000fe80000100a00 */
[----:B------:R0:W-:Y:S04]  /*16cf0*/  STL.64 [R1+0x178], R6 ;  /* 0x0001780601007387 */ /* 0x0001e80000100a00 */
[----:B0-----:R-:W4:Y:S04]  /*16d00*/  LDL.LU.64 R6, [R1+0xe98] ;  /* 0x000e980001067983 */ /* 0x001f280000300a00 */
[----:B------:R-:W4:Y:S01]  /*16d10*/  LDL.LU.64 R4, [R1+0xe90] ;  /* 0x000e900001047983 */ /* 0x000f220000300a00 */
[----:B---3--:R-:W-:Y:S03]  /*16d20*/  HMMA.16816.F32 R20, R20, R24, R8 ;  /* 0x000000181414723c */ /* 0x008fe60000001808 */
[----:B------:R-:W4:-:S15]  /*16d30*/  LDL.LU R8, [R1+0x360] ;  /* 0x0003600001087983 */ /* 0x000f1e0000300800 */
[----:B------:R-:W-:Y:S01]  /*16d40*/  NOP ;  /* 0x0000000000007918 */ /* 0x000fe20000000000 */
[----:B------:R0:W-:Y:S04]  /*16d50*/  STL.64 [R1+0x160], R20 ;  /* 0x0001601401007387 */ /* 0x0001e80000100a00 */
[----:B------:R1:W-:Y:S04]  /*16d60*/  STL.64 [R1+0x168], R22 ;  /* 0x0001681601007387 */ /* 0x0003e80000100a00 */
[----:B------:R-:W4:Y:S04]  /*16d70*/  LDL.LU R9, [R1+0x364] ;  /* 0x0003640001097983 */ /* 0x000f280000300800 */
[----:B------:R-:W4:Y:S04]  /*16d80*/  LDL.LU R10, [R1+0x368] ;  /* 0x00036800010a7983 */ /* 0x000f280000300800 */
[----:B------:R-:W4:Y:S04]  /*16d90*/  LDL.LU R11, [R1+0x36c] ;  /* 0x00036c00010b7983 */ /* 0x000f280000300800 */
[----:B0-----:R-:W3:Y:S04]  /*16da0*/  LDL.LU R20, [R1+0x330] ;  /* 0x0003300001147983 */ /* 0x001ee80000300800 */
[----:B------:R-:W3:Y:S04]  /*16db0*/  LDL.LU R21, [R1+0x334] ;  /* 0x0003340001157983 */ /* 0x000ee80000300800 */
[----:B-1----:R-:W3:Y:S04]  /*16dc0*/  LDL.LU R22, [R1+0x338] ;  /* 0x0003380001167983 */ /* 0x002ee80000300800 */
[----:B------:R-:W3:Y:S04]  /*16dd0*/  LDL.LU R23, [R1+0x33c] ;  /* 0x00033c0001177983 */ /* 0x000ee80000300800 */
[----:B------:R-:W-:Y:S04]  /*16de0*/  STL [R1+0xe44], R24 ;  /* 0x000e441801007387 */ /* 0x000fe80000100800 */
[----:B------:R0:W-:Y:S04]  /*16df0*/  STL [R1+0xe40], R25 ;  /* 0x000e401901007387 */ /* 0x0001e80000100800 */
[----:B0-----:R-:W2:Y:S01]  /*16e00*/  LDL.LU.64 R24, [R1+0x40] ;  /* 0x0000400001187983 */ /* 0x001ea20000300a00 */
[----:B----4-:R-:W-:-:S15]  /*16e10*/  HMMA.16816.F32 R8, R4, R12, R8 ;  /* 0x0000000c0408723c */ /* 0x010fde0000001808 */
[----:B------:R-:W-:-:S04]  /*16e20*/  NOP ;  /* 0x0000000000007918 */ /* 0x000fc80000000000 */
[----:B------:R0:W-:Y:S04]  /*16e30*/  STL.64 [R1+0x150], R8 ;  /* 0x0001500801007387 */ /* 0x0001e80000100a00 */
[----:B------:R1:W-:Y:S01]  /*16e40*/  STL.64 [R1+0x158], R10 ;  /* 0x0001580a01007387 */ /* 0x0003e20000100a00 */
[----:B0-----:R-:W-:Y:S02]  /*16e50*/  IMAD.MOV.U32 R9, RZ, RZ, R12 ;  /* 0x000000ffff097224 */ /* 0x001fe400078e000c */
[----:B------:R-:W-:Y:S02]  /*16e60*/  IMAD.MOV.U32 R8, RZ, RZ, R13 ;  /* 0x000000ffff087224 */ /* 0x000fe400078e000d */
[----:B------:R-:W2:Y:S02]  /*16e70*/  LDL.LU.64 R12, [R1+0xe88] ;  /* 0x000e8800010c7983 */ /* 0x000ea40000300a00 */
[----:B--2---:R-:W-:Y:S01]  /*16e80*/  HMMA.16816.F32 R16, R4, R12, R16 ;  /* 0x0000000c0410723c */ /* 0x004fe20000001810 */
[----:B-1----:R-:W-:-:S02]  /*16e90*/  IMAD.MOV.U32 R11, RZ, RZ, R12 ;  /* 0x000000ffff0b7224 */ /* 0x002fc400078e000c */
[----:B------:R-:W-:-:S15]  /*16ea0*/  IMAD.MOV.U32 R10, RZ, RZ, R13 ;  /* 0x000000ffff0a7224 */ /* 0x000fde00078e000d */
[----:B------:R-:W-:Y:S01]  /*16eb0*/  NOP ;  /* 0x0000000000007918 */ /* 0x000fe20000000000 */
[----:B------:R-:W-:Y:S04]  /*16ec0*/  STL.64 [R1+0x140], R16 ;  /* 0x0001401001007387 */ /* 0x000fe80000100a00 */
[----:B------:R0:W-:Y:S04]  /*16ed0*/  STL.64 [R1+0x148], R18 ;  /* 0x0001481201007387 */ /* 0x0001e80000100a00 */
[----:B0-----:R-:W2:Y:S04]  /*16ee0*/  LDL.LU.64 R18, [R1+0xe80] ;  /* 0x000e800001127983 */ /* 0x001ea80000300a00 */
[----:B------:R-:W2:Y:S04]  /*16ef0*/  LDL.LU.64 R16, [R1+0xe78] ;  /* 0x000e780001107983 */ /* 0x000ea80000300a00 */
[----:B------:R-:W4:Y:S04]  /*16f00*/  LDL.LU.64 R14, [R1+0xe70] ;  /* 0x000e7000010e7983 */ /* 0x000f280000300a00 */
[----:B------:R-:W4:Y:S04]  /*16f10*/  LDL.LU.64 R12, [R1+0xe68] ;  /* 0x000e6800010c7983 */ /* 0x000f280000300a00 */
[----:B------:R-:W-:Y:S04]  /*16f20*/  STL.64 [R1+0xe50], R10 ;  /* 0x000e500a01007387 */ /* 0x000fe80000100a00 */
[----:B------:R0:W-:Y:S04]  /*16f30*/  STL.64 [R1+0xe48], R8 ;  /* 0x000e480801007387 */ /* 0x0001e80000100a00 */
[----:B0-----:R-:W2:Y:S01]  /*16f40*/  LDL.LU.64 R8, [R1+0x10] ;  /* 0x0000100001087983 */ /* 0x001ea20000300a00 */
[----:B----4-:R-:W-:Y:S03]  /*16f50*/  HMMA.16816.F32 R12, R4, R24, R12 ;  /* 0x00000018040c723c */ /* 0x010fe6000000180c */
[----:B--2---:R0:W-:Y:S04]  /*16f60*/  STL.64 [R1+0xe58], R8 ;  /* 0x000e580801007387 */ /* 0x0041e80000100a00 */
[----:B0-----:R-:W2:-:S12]  /*16f70*/  LDL.LU.64 R8, [R1+0x20] ;  /* 0x0000200001087983 */ /* 0x001e980000300a00 */
[----:B------:R0:W-:Y:S04]  /*16f80*/  STL.64 [R1+0x130], R12 ;  /* 0x0001300c01007387 */ /* 0x0001e80000100a00 */
[----:B------:R1:W-:Y:S04]  /*16f90*/  STL.64 [R1+0x138], R14 ;  /* 0x0001380e01007387 */ /* 0x0003e80000100a00 */
[----:B0-----:R-:W3:Y:S01]  /*16fa0*/  LDL.LU.64 R12, [R1+0xe60] ;  /* 0x000e6000010c7983 */ /* 0x001ee20000300a00 */
[----:B------:R-:W0:Y:S01]  /*16fb0*/  S2R R27, SR_TID.X ;  /* 0x00000000001b7919 */ /* 0x000e220000002100 */
[----:B-1----:R-:W1:Y:S01]  /*16fc0*/  S2R R14, SR_TID.X ;  /* 0x00000000000e7919 */ /* 0x002e620000002100 */
[C---:B0-----:R-:W-:Y:S01]  /*16fd0*/  IMAD.SHL.U32 R15, R27.reuse, 0x2, RZ ;  /* 0x000000021b0f7824 */ /* 0x041fe200078e00ff */
[----:B------:R-:W-:-:S04]  /*16fe0*/  LOP3.LUT R26, R27, 0x7, RZ, 0xc0, !PT ;  /* 0x000000071b1a7812 */ /* 0x000fc800078ec0ff */
[----:B------:R-:W-:Y:S01]  /*16ff0*/  LOP3.LUT R15, R15, 0x10, RZ, 0xc0, !PT ;  /* 0x000000100f0f7812 */ /* 0x000fe200078ec0ff */
[----:B------:R-:W-:-:S03]  /*17000*/  IMAD R27, R26, 0x110, RZ ;  /* 0x000001101a1b7824 */ /* 0x000fc600078e02ff */
[----:B-1----:R-:W-:Y:S01]  /*17010*/  LOP3.LUT R15, R15, 0x20, R14, 0xf8, !PT ;  /* 0x000000200f0f7812 */ /* 0x002fe200078ef80e */
[----:B------:R-:W-:-:S03]  /*17020*/  IMAD.SHL.U32 R26, R14, 0x80, RZ ;  /* 0x000000800e1a7824 */ /* 0x000fc600078e00ff */
[----:B------:R-:W-:-:S04]  /*17030*/  LOP3.LUT R15, R27, R15, RZ, 0x3c, !PT ;  /* 0x0000000f1b0f7212 */ /* 0x000fc800078e3cff */
[----:B------:R-:W-:Y:S01]  /*17040*/  LOP3.LUT R15, R15, 0x800, R26, 0xf8, !PT ;  /* 0x000008000f0f7812 */ /* 0x000fe200078ef81a */
[----:B---3--:R-:W-:-:S15]  /*17050*/  HMMA.16816.F32 R20, R4, R12, R20 ;  /* 0x0000000c0414723c */ /* 0x008fde0000001814 */
[----:B------:R-:W-:-:S04]  /*17060*/  NOP ;  /* 0x0000000000007918 */ /* 0x000fc80000000000 */
[----:B------:R-:W-:Y:S04]  /*17070*/  STL.64 [R1+0x120], R20 ;  /* 0x0001201401007387 */ /* 0x000fe80000100a00 */
[----:B------:R-:W-:Y:S04]  /*17080*/  STL.64 [R1+0x128], R22 ;  /* 0x0001281601007387 */ /* 0x000fe80000100a00 */
[----:B------:R-:W0:Y:S01]  /*17090*/  LDSM.16.MT88.4 R20, [R2+UR5+0x2080] ;  /* 0x002080050214783b */ /* 0x000e220008004200 */
[----:B--2---:R-:W-:Y:S01]  /*170a0*/  HMMA.16816.F32 R16, R4, R8, R16 ;  /* 0x000000080410723c */ /* 0x004fe20000001810 */
[----:B------:R-:W-:-:S02]  /*170b0*/  IMAD.MOV.U32 R0, RZ, RZ, R8 ;  /* 0x000000ffff007224 */ /* 0x000fc400078e0008 */
[----:B------:R-:W-:-:S15]  /*170c0*/  IMAD.MOV.U32 R28, RZ, RZ, R9 ;  /* 0x000000ffff1c7224 */ /* 0x000fde00078e0009 */
[----:B------:R-:W-:Y:S01]  /*170d0*/  NOP ;  /* 0x0000000000007918 */ /* 0x000fe20000000000 */
[----:B------:R-:W-:Y:S02]  /*170e0*/  IMAD.MOV.U32 R26, RZ, RZ, R18 ;  /* 0x000000ffff1a7224 */ /* 0x000fe400078e0012 */
[----:B------:R-:W-:Y:S01]  /*170f0*/  IMAD.MOV.U32 R27, RZ, RZ, R19 ;  /* 0x000000ffff1b7224 */ /* 0x000fe200078e0013 */
[----:B0-----:R-:W-:Y:S04]  /*17100*/  STL.64 [R1+0xe28], R22 ;  /* 0x000e281601007387 */ /* 0x001fe80000100a00 */
[----:B------:R0:W-:Y:S04]  /*17110*/  STL.64 [R1+0xe20], R20 ;  /* 0x000e201401007387 */ /* 0x0001e80000100a00 */
[----:B0-----:R-:W2:Y:S04]  /*17120*/  LDL.LU.64 R20, [R1] ;  /* 0x0000000001147983 */ /* 0x001ea80000300a00 */
[----:B------:R-:W3:Y:S04]  /*17130*/  LDL.LU.64 R8, [R1+0xe58] ;  /* 0x000e580001087983 */ /* 0x000ee80000300a00 */
[----:B------:R-:W-:Y:S04]  /*17140*/  STL.64 [R1+0x110], R16 ;  /* 0x0001101001007387 */ /* 0x000fe80000100a00 */
[----:B------:R-:W0:Y:S04]  /*17150*/  LDSM.16.MT88.4 R16, [R15+UR5+0x3000] ;  /* 0x003000050f10783b */ /* 0x000e280008004200 */
[----:B0-----:R-:W-:Y:S04]  /*17160*/  STL.64 [R1+0xd98], R18 ;  /* 0x000d981201007387 */ /* 0x001fe80000100a00 */
[----:B------:R0:W-:Y:S04]  /*17170*/  STL.64 [R1+0xd90], R16 ;  /* 0x000d901001007387 */ /* 0x0001e80000100a00 */
[----:B0-----:R-:W3:Y:S04]  /*17180*/  LDL.LU R16, [R1+0x380] ;  /* 0x0003800001107983 */ /* 0x001ee80000300800 */
[----:B------:R-:W3:Y:S04]  /*17190*/  LDL.LU R17, [R1+0x384] ;  /* 0x0003840001117983 */ /* 0x000ee80000300800 */
[----:B------:R-:W3:Y:S04]  /*171a0*/  LDL.LU R18, [R1+0x388] ;  /* 0x0003880001127983 */ /* 0x000ee80000300800 */
[----:B------:R-:W3:Y:S01]  /*171b0*/  LDL.LU R19, [R1+0x38c] ;  /* 0x00038c0001137983 */ /* 0x000ee20000300800 */
[----:B------:R-:W-:-:S02]  /*171c0*/  IMAD.MOV.U32 R29, RZ, RZ, R24 ;  /* 0x000000ffff1d7224 */ /* 0x000fc400078e0018 */
[----:B------:R-:W-:Y:S02]  /*171d0*/  IMAD.MOV.U32 R3, RZ, RZ, R25 ;  /* 0x000000ffff037224 */ /* 0x000fe400078e0019 */
[----:B------:R-:W-:Y:S02]  /*171e0*/  IMAD.MOV.U32 R24, RZ, RZ, R12 ;  /* 0x000000ffff187224 */ /* 0x000fe400078e000c */
[----:B------:R-:W-:Y:S02]  /*171f0*/  IMAD.MOV.U32 R25, RZ, RZ, R13 ;  /* 0x000000ffff197224 */ /* 0x000fe400078e000d */
[----:B------:R-:W0:Y:S01]  /*17200*/  LDSM.16.MT88.4 R12, [R15+UR5+0x3080] ;  /* 0x003080050f0c783b */ /* 0x000e220008004200 */
[----:B---3--:R-:W-:-:S15]  /*17210*/  HMMA.16816.F32 R16, R4, R8, R16 ;  /* 0x000000080410723c */ /* 0x008fde0000001810 */
[----:B------:R-:W-:-:S04]  /*17220*/  NOP ;  /* 0x0000000000007918 */ /* 0x000fc80000000000 */
[----:B------:R-:W-:Y:S04]  /*17230*/  STL.64 [R1+0x100], R16 ;  /* 0x0001001001007387 */ /* 0x000fe80000100a00 */
[----:B------:R1:W-:Y:S04]  /*17240*/  STL.64 [R1+0x108], R18 ;  /* 0x0001081201007387 */ /* 0x0003e80000100a00 */
[----:B------:R-:W3:Y:S01]  /*17250*/  LDL.LU.64 R10, [R1+0xe50] ;  /* 0x000e5000010a7983 */ /* 0x000ee20000300a00 */
[----:B-1----:R-:W-:Y:S02]  /*17260*/  IMAD.MOV.U32 R19, RZ, RZ, R8 ;  /* 0x000000ffff137224 */ /* 0x002fe400078e0008 */
[----:B------:R-:W-:-:S02]  /*17270*/  IMAD.MOV.U32 R18, RZ, RZ, R9 ;  /* 0x000000ffff127224 */ /* 0x000fc400078e0009 */
[----:B------:R-:W4:Y:S04]  /*17280*/  LDL.LU.64 R8, [R1+0xe48] ;  /* 0x000e480001087983 */ /* 0x000f280000300a00 */
[----:B0-----:R-:W-:Y:S04]  /*17290*/  STL.64 [R1+0xd18], R14 ;  /* 0x000d180e01007387 */ /* 0x001fe80000100a00 */
[----:B------:R0:W-:Y:S04]  /*172a0*/  STL.64 [R1+0xd10], R12 ;  /* 0x000d100c01007387 */ /* 0x0001e80000100a00 */
[----:B0-----:R-:W3:Y:S04]  /*172b0*/  LDL.LU R12, [R1+0x3a0] ;  /* 0x0003a000010c7983 */ /* 0x001ee80000300800 */
[----:B------:R-:W3:Y:S04]  /*172c0*/  LDL.LU R13, [R1+0x3a4] ;  /* 0x0003a400010d7983 */ /* 0x000ee80000300800 */
[----:B------:R-:W3:Y:S04]  /*172d0*/  LDL.LU R14, [R1+0x3a8] ;  /* 0x0003a800010e7983 */ /* 0x000ee80000300800 */
[----:B------:R-:W3:Y:S01]  /*172e0*/  LDL.LU R15, [R1+0x3ac] ;  /* 0x0003ac00010f7983 */ /* 0x000ee20000300800 */
[----:B--2---:R-:W-:-:S02]  /*172f0*/  IMAD.MOV.U32 R17, RZ, RZ, R20 ;  /* 0x000000ffff117224 */ /* 0x004fc400078e0014 */
[----:B------:R-:W-:Y:S01]  /*17300*/  IMAD.MOV.U32 R16, RZ, RZ, R21 ;  /* 0x000000ffff107224 */ /* 0x000fe200078e0015 */
[----:B---3--:R-:W-:-:S15]  /*17310*/  HMMA.16816.F32 R12, R4, R20, R12 ;  /* 0x00000014040c723c */ /* 0x008fde000000180c */
[----:B------:R-:W-:-:S04]  /*17320*/  NOP ;  /* 0x0000000000007918 */ /* 0x000fc80000000000 */
[----:B------:R-:W-:Y:S04]  /*17330*/  STL.64 [R1+0xf0], R12 ;  /* 0x0000f00c01007387 */ /* 0x000fe80000100a00 */
[----:B------:R-:W-:Y:S04]  /*17340*/  STL.64 [R1+0xf8], R14 ;  /* 0x0000f80e01007387 */ /* 0x000fe80000100a00 */
[----:B------:R0:W-:Y:S02]  /*17350*/  STL.64 [R1+0xdd8], R16 ;  /* 0x000dd81001007387 */ /* 0x0001e40000100a00 */
        /* <DEDUP_REMOVED lines=8> */
[----:B------:R0:W-:Y:S02]  /*173e0*/  STL.64 [R1+0xde0], R16 ;  /* 0x000de01001007387 */ /* 0x0001e40000100a00 */
[----:B0-----:R-:W-:-:S02]  /*173f0*/  IMAD.MOV.U32 R16, RZ, RZ, R29 ;  /* 0x000000ffff107224 */ /* 0x001fc400078e001d */
[----:B------:R-:W-:Y:S01]  /*17400*/  IMAD.MOV.U32 R17, RZ, RZ, R3 ;  /* 0x000000ffff117224 */ /* 0x000fe200078e0003 */
[----:B------:R-:W3:Y:S04]  /*17410*/  LDL.LU R29, [R1+0xe3c] ;  /* 0x000e3c00011d7983 */ /* 0x000ee80000300800 */
[----:B------:R-:W2:Y:S04]  /*17420*/  LDL.LU R3, [R1+0xe38] ;  /* 0x000e380001037983 */ /* 0x000ea80000300800 */
[----:B------:R0:W-:Y:S02]  /*17430*/  STL.64 [R1+0xdf8], R16 ;  /* 0x000df81001007387 */ /* 0x0001e40000100a00 */
[----:B0-----:R-:W-:-:S02]  /*17440*/  IMAD.MOV.U32 R16, RZ, RZ, R11 ;  /* 0x000000ffff107224 */ /* 0x001fc400078e000b */
[----:B------:R-:W-:-:S05]  /*17450*/  IMAD.MOV.U32 R17, RZ, RZ, R10 ;  /* 0x000000ffff117224 */ /* 0x000fca00078e000a */
[----:B------:R4:W-:Y:S02]  /*17460*/  STL.64 [R1+0xe00], R16 ;  /* 0x000e001001007387 */ /* 0x0009e40000100a00 */
[----:B----4-:R-:W-:Y:S02]  /*17470*/  IMAD.MOV.U32 R16, RZ, RZ, R9 ;  /* 0x000000ffff107224 */ /* 0x010fe400078e0009 */
[----:B------:R-:W-:Y:S02]  /*17480*/  IMAD.MOV.U32 R17, RZ, RZ, R8 ;  /* 0x000000ffff117224 */ /* 0x000fe400078e0008 */
[----:B------:R-:W0:Y:S04]  /*17490*/  LDSM.16.MT88.4 R8, [R2+UR5+0x3000] ;  /* 0x003000050208783b */ /* 0x000e280008004200 */
[----:B0-----:R0:W-:Y:S04]  /*174a0*/  STL.64 [R1+0xc98], R10 ;  /* 0x000c980a01007387 */ /* 0x0011e80000100a00 */
[----:B------:R1:W-:Y:S04]  /*174b0*/  STL.64 [R1+0xc90], R8 ;  /* 0x000c900801007387 */ /* 0x0003e80000100a00 */
[----:B0-----:R-:W4:Y:S04]  /*174c0*/  LDL R10, [R1+0x18] ;  /* 0x00001800010a7983 */ /* 0x001f280000100800 */
[----:B------:R-:W4:Y:S01]  /*174d0*/  LDL R11, [R1+0x1c] ;  /* 0x00001c00010b7983 */ /* 0x000f220000100800 */
[----:B-1----:R-:W-:-:S02]  /*174e0*/  IMAD.MOV.U32 R8, RZ, RZ, R19 ;  /* 0x000000ffff087224 */ /* 0x002fc400078e0013 */
[----:B------:R-:W-:Y:S01]  /*174f0*/  IMAD.MOV.U32 R9, RZ, RZ, R18 ;  /* 0x000000ffff097224 */ /* 0x000fe200078e0012 */
[----:B----4-:R-:W-:Y:S04]  /*17500*/  STL.64 [R1+0xdf0], R10 ;  /* 0x000df00a01007387 */ /* 0x010fe80000100a00 */
[----:B------:R0:W-:Y:S04]  /*17510*/  STL.64 [R1+0xde8], R8 ;  /* 0x000de80801007387 */ /* 0x0001e80000100a00 */
[----:B0-----:R-:W4:Y:S04]  /*17520*/  LDL.LU R8, [R1+0x2b0] ;  /* 0x0002b00001087983 */ /* 0x001f280000300800 */
[----:B------:R-:W4:Y:S04]  /*17530*/  LDL.LU R9, [R1+0x2b4] ;  /* 0x0002b40001097983 */ /* 0x000f280000300800 */
[----:B------:R-:W3:Y:S04]  /*17540*/  LDL.LU R10, [R1+0x2b8] ;  /* 0x0002b800010a7983 */ /* 0x000ee80000300800 */
[----:B------:R-:W3:Y:S01]  /*17550*/  LDL.LU R11, [R1+0x2bc] ;  /* 0x0002bc00010b7983 */ /* 0x000ee20000300800 */
[----:B------:R-:W-:-:S02]  /*17560*/  IMAD.MOV.U32 R12, RZ, RZ, R0 ;  /* 0x000000ffff0c7224 */ /* 0x000fc400078e0000 */
[----:B------:R-:W-:Y:S01]  /*17570*/  IMAD.MOV.U32 R13, RZ, RZ, R28 ;  /* 0x000000ffff0d7224 */ /* 0x000fe200078e001c */
[----:B--2---:R-:W-:Y:S01]  /*17580*/  HMMA.16816.F32 R4, R4, R24, R20 ;  /* 0x000000180404723c */ /* 0x004fe20000001814 */
[----:B---3--:R-:W-:Y:S04]  /*17590*/  STL.64 [R1+0xe10], R10 ;  /* 0x000e100a01007387 */ /* 0x008fe80000100a00 */
[----:B----4-:R0:W-:Y:S04]  /*175a0*/  STL.64 [R1+0xe08], R8 ;  /* 0x000e080801007387 */ /* 0x0101e80000100a00 */
[----:B0-----:R-:W2:Y:S04]  /*175b0*/  LDL.LU R8, [R1+0x310] ;  /* 0x0003100001087983 */ /* 0x001ea80000300800 */
[----:B------:R-:W2:Y:S04]  /*175c0*/  LDL.LU R9, [R1+0x314] ;  /* 0x0003140001097983 */ /* 0x000ea80000300800 */
[----:B------:R-:W2:Y:S04]  /*175d0*/  LDL.LU R10, [R1+0x318] ;  /* 0x00031800010a7983 */ /* 0x000ea80000300800 */
[----:B------:R-:W2:Y:S04]  /*175e0*/  LDL.LU R11, [R1+0x31c] ;  /* 0x00031c00010b7983 */ /* 0x000ea80000300800 */
[----:B------:R-:W3:Y:S04]  /*175f0*/  LDL.LU R0, [R1+0xe34] ;  /* 0x000e340001007983 */ /* 0x000ee80000300800 */
[----:B------:R-:W4:Y:S04]  /*17600*/  LDL.LU R28, [R1+0xe30] ;  /* 0x000e3000011c7983 */ /* 0x000f280000300800 */
[----:B------:R-:W2:Y:S04]  /*17610*/  LDL.LU.64 R22, [R1+0xe28] ;  /* 0x000e280001167983 */ /* 0x000ea80000300a00 */
[----:B------:R-:W2:Y:S04]  /*17620*/  LDL.LU.64 R20, [R1+0xe20] ;  /* 0x000e200001147983 */ /* 0x000ea80000300a00 */
[----:B------:R-:W-:Y:S04]  /*17630*/  STL.64 [R1+0xda8], R26 ;  /* 0x000da81a01007387 */ /* 0x000fe80000100a00 */
[----:B------:R0:W-:Y:S04]  /*17640*/  STL.64 [R1+0xda0], R24 ;  /* 0x000da01801007387 */ /* 0x0001e80000100a00 */
[----:B------:R-:W-:Y:S04]  /*17650*/  STL.64 [R1+0xe0], R4 ;  /* 0x0000e00401007387 */ /* 0x000fe80000100a00 */
[----:B------:R-:W-:Y:S04]  /*17660*/  STL.64 [R1+0xe8], R6 ;  /* 0x0000e80601007387 */ /* 0x000fe80000100a00 */
[----:B------:R1:W1:Y:S04]  /*17670*/  LDSM.16.MT88.4 R4, [R2+UR5+0x3080] ;  /* 0x003080050204783b */ /* 0x0002680008004200 */
[----:B0-----:R-:W3:Y:S04]  /*17680*/  LDL.LU R24, [R1+0x290] ;  /* 0x0002900001187983 */ /* 0x001ee80000300800 */
[----:B------:R-:W3:Y:S04]  /*17690*/  LDL.LU R25, [R1+0x294] ;  /* 0x0002940001197983 */ /* 0x000ee80000300800 */
[----:B------:R-:W3:Y:S04]  /*176a0*/  LDL.LU R26, [R1+0x298] ;  /* 0x00029800011a7983 */ /* 0x000ee80000300800 */
[----:B------:R-:W3:Y:S04]  /*176b0*/  LDL.LU R27, [R1+0x29c] ;  /* 0x00029c00011b7983 */ /* 0x000ee80000300800 */
[----:B-1----:R-:W3:Y:S04]  /*176c0*/  LDL.LU R2, [R1+0xe18] ;  /* 0x000e180001027983 */ /* 0x002ee80000300800 */
[----:B------:R0:W-:Y:S04]  /*176d0*/  STL [R1+0xbfc], R4 ;  /* 0x000bfc0401007387 */ /* 0x0001e80000100800 */
[----:B------:R1:W-:Y:S04]  /*176e0*/  STL [R1+0xbf8], R5 ;  /* 0x000bf80501007387 */ /* 0x0003e80000100800 */
[----:B------:R1:W-:Y:S04]  /*176f0*/  STL [R1+0xbf4], R6 ;  /* 0x000bf40601007387 */ /* 0x0003e80000100800 */
[----:B------:R1:W-:Y:S04]  /*17700*/  STL [R1+0xbf0], R7 ;  /* 0x000bf00701007387 */ /* 0x0003e80000100800 */
[----:B0-----:R-:W3:Y:S04]  /*17710*/  LDL.LU R4, [R1+0x2d0] ;  /* 0x0002d00001047983 */ /* 0x001ee80000300800 */
[----:B-1----:R-:W3:Y:S04]  /*17720*/  LDL.LU R5, [R1+0x2d4] ;  /* 0x0002d40001057983 */ /* 0x002ee80000300800 */
[----:B------:R-:W3:Y:S04]  /*17730*/  LDL.LU R6, [R1+0x2d8] ;  /* 0x0002d80001067983 */ /* 0x000ee80000300800 */
[----:B------:R-:W3:Y:S01]  /*17740*/  LDL.LU R7, [R1+0x2dc] ;  /* 0x0002dc0001077983 */ /* 0x000ee20000300800 */
[----:B--2---:R-:W-:Y:S03]  /*17750*/  HMMA.16816.F32 R16, R20, R16, R8 ;  /* 0x000000101410723c */ /* 0x004fe60000001808 */
[----:B------:R-:W2:Y:S04]  /*17760*/  LDL.LU.64 R10, [R1+0xe10] ;  /* 0x000e1000010a7983 */ /* 0x000ea80000300a00 */
[----:B------:R-:W2:-:S12]  /*17770*/  LDL.LU.64 R8, [R1+0xe08] ;  /* 0x000e080001087983 */ /* 0x000e980000300a00 */
[----:B------:R0:W-:Y:S04]  /*17780*/  STL.64 [R1+0xd0], R16 ;  /* 0x0000d01001007387 */ /* 0x0001e80000100a00 */
[----:B------:R3:W-:Y:S04]  /*17790*/  STL.64 [R1+0xd8], R18 ;  /* 0x0000d81201007387 */ /* 0x0007e80000100a00 */
[----:B0-----:R-:W3:Y:S02]  /*177a0*/  LDL.LU.64 R16, [R1+0xe00] ;  /* 0x000e000001107983 */ /* 0x001ee40000300a00 */
[----:B---3--:R-:W-:-:S15]  /*177b0*/  HMMA.16816.F32 R16, R20, R16, R4 ;  /* 0x000000101410723c */ /* 0x008fde0000001804 */
[----:B------:R-:W-:-:S04]  /*177c0*/  NOP ;  /* 0x0000000000007918 */ /* 0x000fc80000000000 */
[----:B------:R-:W-:Y:S02]  /*177d0*/  IMAD.MOV.U32 R4, RZ, RZ, R16 ;  /* 0x000000ffff047224 */ /* 0x000fe400078e0010 */
[----:B------:R-:W-:Y:S02]  /*177e0*/  IMAD.MOV.U32 R5, RZ, RZ, R17 ;  /* 0x000000ffff057224 */ /* 0x000fe400078e0011 */
[----:B------:R-:W2:Y:S01]  /*177f0*/  LDL.LU.64 R16, [R1+0xdf8] ;  /* 0x000df80001107983 */ /* 0x000ea20000300a00 */
[----:B------:R-:W-:Y:S02]  /*17800*/  IMAD.MOV.U32 R6, RZ, RZ, R18 ;  /* 0x000000ffff067224 */ /* 0x000fe400078e0012 */
[----:B------:R-:W-:-:S05]  /*17810*/  IMAD.MOV.U32 R7, RZ, RZ, R19 ;  /* 0x000000ffff077224 */ /* 0x000fca00078e0013 */
[----:B------:R-:W-:Y:S04]  /*17820*/  STL [R1+0xc0c], R7 ;  /* 0x000c0c0701007387 */ /* 0x000fe80000100800 */
[----:B------:R-:W-:Y:S04]  /*17830*/  STL [R1+0xc08], R6 ;  /* 0x000c080601007387 */ /* 0x000fe80000100800 */
[----:B------:R-:W-:Y:S04]  /*17840*/  STL [R1+0xc04], R5 ;  /* 0x000c040501007387 */ /* 0x000fe80000100800 */
[----:B------:R0:W-:Y:S04]  /*17850*/  STL [R1+0xc00], R4 ;  /* 0x000c000401007387 */ /* 0x0001e80000100800 */
[----:B0-----:R-:W3:Y:S04]  /*17860*/  LDL.LU R4, [R1+0x2a0] ;  /* 0x0002a00001047983 */ /* 0x001ee80000300800 */
[----:B------:R-:W3:Y:S04]  /*17870*/  LDL.LU R5, [R1+0x2a4] ;  /* 0x0002a40001057983 */ /* 0x000ee80000300800 */
        /* <DEDUP_REMOVED lines=12> */
[----:B------:R-:W-:Y:S02]  /*17940*/  IMAD.MOV.U32 R7, RZ, RZ, R16 ;  /* 0x000000ffff077224 */ /* 0x000fe400078e0010 */
[----:B------:R-:W-:Y:S01]  /*17950*/  IMAD.MOV.U32 R4, RZ, RZ, R19 ;  /* 0x000000ffff047224 */ /* 0x000fe200078e0013 */
[----:B------:R-:W3:Y:S04]  /*17960*/  LDL.LU.64 R16, [R1+0xdd8] ;  /* 0x000dd80001107983 */ /* 0x000ee80000300a00 */
[----:B------:R-:W-:Y:S04]  /*17970*/  STL [R1+0xc18], R5 ;  /* 0x000c180501007387 */ /* 0x000fe80000100800 */
[----:B------:R-:W-:Y:S04]  /*17980*/  STL [R1+0xc14], R6 ;  /* 0x000c140601007387 */ /* 0x000fe80000100800 */
[----:B------:R0:W-:Y:S04]  /*17990*/  STL [R1+0xc10], R7 ;  /* 0x000c100701007387 */ /* 0x0001e80000100800 */
[----:B------:R-:W-:Y:S04]  /*179a0*/  STL [R1+0xc70], R4 ;  /* 0x000c700401007387 */ /* 0x000fe80000100800 */
[----:B0-----:R-:W2:Y:S01]  /*179b0*/  LDL.LU.64 R6, [R1+0x48] ;  /* 0x0000480001067983 */ /* 0x001ea20000300a00 */
[----:B------:R-:W-:-:S02]  /*179c0*/  IMAD.MOV.U32 R14, RZ, RZ, R0 ;  /* 0x000000ffff0e7224 */ /* 0x000fc400078e0000 */
[----:B------:R-:W-:Y:S01]  /*179d0*/  IMAD.MOV.U32 R15, RZ, RZ, R3 ;  /* 0x000000ffff0f7224 */ /* 0x000fe200078e0003 */
[----:B--2---:R0:W-:Y:S02]  /*179e0*/  STL.64 [R1+0xdb0], R6 ;  /* 0x000db00601007387 */ /* 0x0041e40000100a00 */
[----:B0-----:R-:W-:Y:S01]  /*179f0*/  HMMA.16816.F32 R4, R20, R12, R24 ;  /* 0x0000000c1404723c */ /* 0x001fe20000001818 */
[----:B------:R-:W-:Y:S02]  /*17a00*/  IMAD.MOV.U32 R12, RZ, RZ, R2 ;  /* 0x000000ffff0c7224 */ /* 0x000fe400078e0002 */
[----:B---3--:R-:W-:Y:S01]  /*17a10*/  IMAD.MOV.U32 R24, RZ, RZ, R17 ;  /* 0x000000ffff187224 */ /* 0x008fe200078e0011 */
[----:B------:R-:W2:Y:S01]  /*17a20*/  LDL.LU R2, [R1+0xdd4] ;  /* 0x000dd40001027983 */ /* 0x000ea20000300800 */
[----:B------:R-:W-:Y:S02]  /*17a30*/  IMAD.MOV.U32 R25, RZ, RZ, R16 ;  /* 0x000000ffff197224 */ /* 0x000fe400078e0010 */
[----:B----4-:R-:W-:-:S12]  /*17a40*/  IMAD.MOV.U32 R13, RZ, RZ, R28 ;  /* 0x000000ffff0d7224 */ /* 0x010fd800078e001c */
[----:B------:R-:W-:Y:S04]  /*17a50*/  STL.64 [R1+0x90], R4 ;  /* 0x0000900401007387 */ /* 0x000fe80000100a00 */
[----:B------:R-:W-:Y:S04]  /*17a60*/  STL.64 [R1+0x98], R6 ;  /* 0x0000980601007387 */ /* 0x000fe80000100a00 */
[----:B------:R-:W3:Y:S04]  /*17a70*/  LDL.LU R28, [R1+0xdd0] ;  /* 0x000dd000011c7983 */ /* 0x000ee80000300800 */
[----:B------:R-:W4:Y:S04]  /*17a80*/  LDL.LU R0, [R1+0xdcc] ;  /* 0x000dcc0001007983 */ /* 0x000f280000300800 */
[----:B------:R-:W4:Y:S04]  /*17a90*/  LDL.LU R3, [R1+0xdc8] ;  /* 0x000dc80001037983 */ /* 0x000f280000300800 */
[----:B------:R0:W-:Y:S04]  /*17aa0*/  STL.64 [R1+0xdb8], R24 ;  /* 0x000db81801007387 */ /* 0x0001e80000100a00 */
        /* <DEDUP_REMOVED lines=12> */
[----:B------:R0:W-:Y:S04]  /*17b70*/  STL.64 [R1+0xd48], R14 ;  /* 0x000d480e01007387 */ /* 0x0001e80000100a00 */
[----:B------:R2:W-:Y:S04]  /*17b80*/  STL.64 [R1+0xd40], R12 ;  /* 0x000d400c01007387 */ /* 0x0005e80000100a00 */
[----:B0-----:R-:W4:Y:S01]  /*17b90*/  LDL.64 R14, [R1+0x38] ;  /* 0x00003800010e7983 */ /* 0x001f220000100a00 */
[----:B--2---:R-:W-:-:S02]  /*17ba0*/  IMAD.MOV.U32 R13, RZ, RZ, R2 ;  /* 0x000000ffff0d7224 */ /* 0x004fc400078e0002 */
[----:B---3--:R-:W-:Y:S01]  /*17bb0*/  IMAD.MOV.U32 R12, RZ, RZ, R28 ;  /* 0x000000ffff0c7224 */ /* 0x008fe200078e001c */
[----:B----4-:R0:W-:Y:S04]  /*17bc0*/  STL.64 [R1+0xd58], R14 ;  /* 0x000d580e01007387 */ /* 0x0101e80000100a00 */
[----:B------:R-:W2:Y:S04]  /*17bd0*/  LDL.LU R28, [R1+0xdc4] ;  /* 0x000dc400011c7983 */ /* 0x000ea80000300800 */
[----:B------:R-:W3:Y:S04]  /*17be0*/  LDL.LU R2, [R1+0xdc0] ;  /* 0x000dc00001027983 */ /* 0x000ee80000300800 */
[----:B0-----:R-:W4:Y:S04]  /*17bf0*/  LDL.LU R14, [R1+0x248] ;  /* 0x00024800010e7983 */ /* 0x001f280000300800 */
[----:B------:R-:W4:Y:S01]  /*17c00*/  LDL.LU R15, [R1+0x24c] ;  /* 0x00024c00010f7983 */ /* 0x000f220000300800 */
[----:B------:R-:W-:Y:S03]  /*17c10*/  HMMA.16816.F32 R24, R20, R8, R24 ;  /* 0x000000081418723c */ /* 0x000fe60000001818 */
[----:B----4-:R0:W-:Y:S04]  /*17c20*/  STL.64 [R1+0xd68], R14 ;  /* 0x000d680e01007387 */ /* 0x0101e80000100a00 */
[----:B------:R2:W-:Y:S04]  /*17c30*/  STL.64 [R1+0xd60], R12 ;  /* 0x000d600c01007387 */ /* 0x0005e80000100a00 */
[----:B0-----:R-:W4:Y:S01]  /*17c40*/  LDL.64 R14, [R1+0x58] ;  /* 0x00005800010e7983 */ /* 0x001f220000100a00 */
[----:B--2---:R-:W-:-:S07]  /*17c50*/  IMAD.MOV.U32 R12, RZ, RZ, R28 ;  /* 0x000000ffff0c7224 */ /* 0x004fce00078e001c */
[----:B------:R-:W-:Y:S01]  /*17c60*/  IMAD.MOV.U32 R28, RZ, RZ, R25 ;  /* 0x000000ffff1c7224 */ /* 0x000fe200078e0019 */
[----:B----4-:R0:W-:Y:S02]  /*17c70*/  STL.64 [R1+0xd78], R14 ;  /* 0x000d780e01007387 */ /* 0x0101e40000100a00 */
[----:B0-----:R-:W-:Y:S02]  /*17c80*/  IMAD.MOV.U32 R15, RZ, RZ, R0 ;  /* 0x000000ffff0f7224 */ /* 0x001fe400078e0000 */
[----:B------:R-:W-:Y:S02]  /*17c90*/  IMAD.MOV.U32 R0, RZ, RZ, R24 ;  /* 0x000000ffff007224 */ /* 0x000fe400078e0018 */
[----:B------:R-:W2:Y:S04]  /*17ca0*/  LDL.LU.64 R24, [R1+0xdb8] ;  /* 0x000db80001187983 */ /* 0x000ea80000300a00 */
[----:B------:R0:W-:Y:S04]  /*17cb0*/  STL.64 [R1+0xd70], R10 ;  /* 0x000d700a01007387 */ /* 0x0001e80000100a00 */
[----:B------:R-:W4:Y:S04]  /*17cc0*/  LDL.LU R8, [R1+0x250] ;  /* 0x0002500001087983 */ /* 0x000f280000300800 */
[----:B------:R-:W4:Y:S04]  /*17cd0*/  LDL.LU R9, [R1+0x254] ;  /* 0x0002540001097983 */ /* 0x000f280000300800 */
[----:B0-----:R-:W4:Y:S04]  /*17ce0*/  LDL.LU R10, [R1+0x258] ;  /* 0x00025800010a7983 */ /* 0x001f280000300800 */
[----:B------:R-:W4:Y:S01]  /*17cf0*/  LDL.LU R11, [R1+0x25c] ;  /* 0x00025c00010b7983 */ /* 0x000f220000300800 */
[----:B------:R-:W-:-:S02]  /*17d00*/  IMAD.MOV.U32 R13, RZ, RZ, R3 ;  /* 0x000000ffff0d7224 */ /* 0x000fc400078e0003 */
[----:B---3--:R-:W-:Y:S02]  /*17d10*/  IMAD.MOV.U32 R14, RZ, RZ, R2 ;  /* 0x000000ffff0e7224 */ /* 0x008fe400078e0002 */
[----:B------:R-:W-:Y:S02]  /*17d20*/  IMAD.MOV.U32 R3, RZ, RZ, R26 ;  /* 0x000000ffff037224 */ /* 0x000fe400078e001a */
[----:B------:R-:W-:Y:S02]  /*17d30*/  IMAD.MOV.U32 R2, RZ, RZ, R27 ;  /* 0x000000ffff027224 */ /* 0x000fe400078e001b */
[C---:B--2---:R-:W-:Y:S01]  /*17d40*/  HMMA.16816.F32 R24, R20.reuse, R24, R4 ;  /* 0x000000181418723c */ /* 0x044fe20000001804 */
[----:B----4-:R0:W-:Y:S04]  /*17d50*/  STL.64 [R1+0xd88], R10 ;  /* 0x000d880a01007387 */ /* 0x0101e80000100a00 */
[----:B------:R-:W-:Y:S04]  /*17d60*/  STL.64 [R1+0xd80], R8 ;  /* 0x000d800801007387 */ /* 0x000fe80000100a00 */
[----:B0-----:R-:W2:Y:S04]  /*17d70*/  LDL.64 R10, [R1+0x68] ;  /* 0x00006800010a7983 */ /* 0x001ea80000100a00 */
[----:B------:R-:W3:Y:S06]  /*17d80*/  LDL.LU.64 R6, [R1+0xdb0] ;  /* 0x000db00001067983 */ /* 0x000eec0000300a00 */
[----:B------:R-:W-:Y:S04]  /*17d90*/  STL.64 [R1+0x70], R24 ;  /* 0x0000701801007387 */ /* 0x000fe80000100a00 */
[----:B------:R0:W-:Y:S04]  /*17da0*/  STL.64 [R1+0x78], R26 ;  /* 0x0000781a01007387 */ /* 0x0001e80000100a00 */
[----:B0-----:R-:W4:Y:S04]  /*17db0*/  LDL.LU.64 R26, [R1+0xda8] ;  /* 0x000da800011a7983 */ /* 0x001f280000300a00 */
[----:B------:R-:W2:Y:S02]  /*17dc0*/  LDL.LU.64 R24, [R1+0xda0] ;  /* 0x000da00001187983 */ /* 0x000ea40000300a00 */
[----:B--2---:R-:W-:Y:S02]  /*17dd0*/  HMMA.16816.F32 R20, R20, R24, R16 ;  /* 0x000000181414723c */ /* 0x004fe40000001810 */
[----:B------:R-:W2:Y:S04]  /*17de0*/  LDL.LU.64 R18, [R1+0xd98] ;  /* 0x000d980001127983 */ /* 0x000ea80000300a00 */
[----:B------:R-:W2:Y:S04]  /*17df0*/  LDL.LU.64 R16, [R1+0xd90] ;  /* 0x000d900001107983 */ /* 0x000ea80000300a00 */
[----:B----4-:R0:W-:Y:S04]  /*17e00*/  STL.64 [R1+0xd38], R26 ;  /* 0x000d381a01007387 */ /* 0x0101e80000100a00 */
[----:B0-----:R-:W4:Y:S04]  /*17e10*/  LDL.64 R26, [R1+0x28] ;  /* 0x00002800011a7983 */ /* 0x001f280000100a00 */
[----:B----4-:R0:W-:Y:S04]  /*17e20*/  STL.64 [R1+0xd50], R26 ;  /* 0x000d501a01007387 */ /* 0x0101e80000100a00 */
[----:B------:R-:W4:Y:S04]  /*17e30*/  LDL.LU R24, [R1+0x230] ;  /* 0x0002300001187983 */ /* 0x000f280000300800 */
[----:B------:R-:W4:Y:S04]  /*17e40*/  LDL.LU R25, [R1+0x234] ;  /* 0x0002340001197983 */ /* 0x000f280000300800 */
[----:B0-----:R-:W4:Y:S04]  /*17e50*/  LDL.LU R26, [R1+0x238] ;  /* 0x00023800011a7983 */ /* 0x001f280000300800 */
[----:B------:R-:W4:Y:S04]  /*17e60*/  LDL.LU R27, [R1+0x23c] ;  /* 0x00023c00011b7983 */ /* 0x000f280000300800 */
[----:B------:R0:W-:Y:S04]  /*17e70*/  STL.64 [R1+0xb50], R22 ;  /* 0x000b501601007387 */ /* 0x0001e80000100a00 */
[----:B------:R1:W-:Y:S04]  /*17e80*/  STL.64 [R1+0xb48], R20 ;  /* 0x000b481401007387 */ /* 0x0003e80000100a00 */
[----:B0-----:R-:W3:Y:S04]  /*17e90*/  LDL.LU R22, [R1+0x8] ;  /* 0x0000080001167983 */ /* 0x001ee80000300800 */
[----:B------:R-:W3:Y:S01]  /*17ea0*/  LDL.LU R23, [R1+0xc] ;  /* 0x00000c0001177983 */ /* 0x000ee20000300800 */
[----:B--2---:R-:W-:Y:S01]  /*17eb0*/  HMMA.16816.F32 R12, R16, R10, R12 ;  /* 0x0000000a100c723c */ /* 0x004fe2000000180c */
[----:B------:R-:W-:-:S02]  /*17ec0*/  IMAD.MOV.U32 R5, RZ, RZ, R10 ;  /* 0x000000ffff057224 */ /* 0x000fc400078e000a */
[----:B------:R-:W-:Y:S01]  /*17ed0*/  IMAD.MOV.U32 R4, RZ, RZ, R11 ;  /* 0x000000ffff047224 */ /* 0x000fe200078e000b */
[----:B---3--:R0:W-:Y:S04]  /*17ee0*/  STL.64 [R1+0xd30], R22 ;  /* 0x000d301601007387 */ /* 0x0081e80000100a00 */
[----:B-1----:R-:W2:Y:S04]  /*17ef0*/  LDL.LU R20, [R1+0x210] ;  /* 0x0002100001147983 */ /* 0x002ea80000300800 */
[----:B------:R-:W2:Y:S04]  /*17f00*/  LDL.LU R21, [R1+0x214] ;  /* 0x0002140001157983 */ /* 0x000ea80000300800 */
[----:B0-----:R-:W2:Y:S04]  /*17f10*/  LDL.LU R22, [R1+0x218] ;  /* 0x0002180001167983 */ /* 0x001ea80000300800 */
[----:B------:R-:W3:Y:S04]  /*17f20*/  LDL.LU.64 R10, [R1+0xd88] ;  /* 0x000d8800010a7983 */ /* 0x000ee80000300a00 */
[----:B------:R-:W3:Y:S04]  /*17f30*/  LDL.LU.64 R8, [R1+0xd80] ;  /* 0x000d800001087983 */ /* 0x000ee80000300a00 */
[----:B------:R-:W-:Y:S04]  /*17f40*/  STL.64 [R1+0x2d0], R12 ;  /* 0x0002d00c01007387 */ /* 0x000fe80000100a00 */
[----:B------:R0:W-:Y:S04]  /*17f50*/  STL.64 [R1+0x2d8], R14 ;  /* 0x0002d80e01007387 */ /* 0x0001e80000100a00 */
[----:B0-----:R-:W3:Y:S01]  /*17f60*/  LDL.LU.64 R14, [R1+0xd78] ;  /* 0x000d7800010e7983 */ /* 0x001ee20000300a00 */
[----:B------:R-:W-:-:S02]  /*17f70*/  IMAD.MOV.U32 R23, RZ, RZ, R29 ;  /* 0x000000ffff177224 */ /* 0x000fc400078e001d */
[----:B------:R-:W-:-:S05]  /*17f80*/  IMAD.MOV.U32 R29, RZ, RZ, R12 ;  /* 0x000000ffff1d7224 */ /* 0x000fca00078e000c */
[----:B------:R-:W-:Y:S01]  /*17f90*/  STL [R1+0xa54], R29 ;  /* 0x000a541d01007387 */ /* 0x000fe20000100800 */
[----:B---3--:R-:W-:-:S15]  /*17fa0*/  HMMA.16816.F32 R8, R16, R14, R8 ;  /* 0x0000000e1008723c */ /* 0x008fde0000001808 */
[----:B------:R-:W-:-:S04]  /*17fb0*/  NOP ;  /* 0x0000000000007918 */ /* 0x000fc80000000000 */
[----:B------:R0:W-:Y:S04]  /*17fc0*/  STL.64 [R1+0x2c0], R8 ;  /* 0x0002c00801007387 */ /* 0x0001e80000100a00 */
[----:B------:R1:W-:Y:S01]  /*17fd0*/  STL.64 [R1+0x2c8], R10 ;  /* 0x0002c80a01007387 */ /* 0x0003e20000100a00 */
[----:B0-----:R-:W-:-:S03]  /*17fe0*/  IMAD.MOV.U32 R9, RZ, RZ, R14 ;  /* 0x000000ffff097224 */ /* 0x001fc600078e000e */
[----:B-1----:R-:W2:Y:S01]  /*17ff0*/  LDL.LU.64 R10, [R1+0xd70] ;  /* 0x000d7000010a7983 */ /* 0x002ea20000300a00 */
[----:B------:R-:W-:-:S03]  /*18000*/  IMAD.MOV.U32 R8, RZ, RZ, R15 ;  /* 0x000000ffff087224 */ /* 0x000fc600078e000f */
[----:B------:R-:W3:Y:S04]  /*18010*/  LDL.LU.64 R14, [R1+0xd68] ;  /* 0x000d6800010e7983 */ /* 0x000ee80000300a00 */
[----:B------:R-:W3:Y:S02]  /*18020*/  LDL.LU.64 R12, [R1+0xd60] ;  /* 0x000d6000010c7983 */ /* 0x000ee40000300a00 */
[----:B---3--:R-:W-:-:S15]  /*18030*/  HMMA.16816.F32 R12, R16, R6, R12 ;  /* 0x00000006100c723c */ /* 0x008fde000000180c */
[----:B------:R-:W-:-:S04]  /*18040*/  NOP ;  /* 0x0000000000007918 */ /* 0x000fc80000000000 */
[----:B------:R-:W-:Y:S04]  /*18050*/  STL.64 [R1+0x2a0], R12 ;  /* 0x0002a00c01007387 */ /* 0x000fe80000100a00 */
[----:B------:R0:W-:Y:S04]  /*18060*/  STL.64 [R1+0x2a8], R14 ;  /* 0x0002a80e01007387 */ /* 0x0001e80000100a00 */
[----:B0-----:R-:W4:Y:S04]  /*18070*/  LDL.LU.64 R14, [R1+0xd58] ;  /* 0x000d5800010e7983 */ /* 0x001f280000300a00 */
[----:B------:R0:W-:Y:S01]  /*18080*/  STL.64 [R1+0xce0], R6 ;  /* 0x000ce00601007387 */ /* 0x0001e20000100a00 */
[----:B----4-:R-:W-:Y:S01]  /*18090*/  HMMA.16816.F32 R24, R16, R14, R24 ;  /* 0x0000000e1018723c */ /* 0x010fe20000001818 */
        /* <DEDUP_REMOVED lines=8> */
[----:B--2---:R-:W-:-:S15]  /*18120*/  HMMA.16816.F32 R20, R16, R10, R20 ;  /* 0x0000000a1014723c */ /* 0x004fde0000001814 */
[----:B------:R-:W-:-:S04]  /*18130*/  NOP ;  /* 0x0000000000007918 */ /* 0x000fc80000000000 */
[----:B------:R-:W-:Y:S01]  /*18140*/  IMAD.MOV.U32 R25, RZ, RZ, R22 ;  /* 0x000000ffff197224 */ /* 0x000fe200078e0016 */
[----:B---3--:R-:W-:-:S15]  /*18150*/  HMMA.16816.F32 R12, R16, R26, R12 ;  /* 0x0000001a100c723c */ /* 0x008fde000000180c */
[----:B------:R-:W-:-:S04]  /*18160*/  NOP ;  /* 0x0000000000007918 */ /* 0x000fc80000000000 */
[----:B------:R0:W-:Y:S04]  /*18170*/  STL.64 [R1+0x220], R12 ;  /* 0x0002200c01007387 */ /* 0x0001e80000100a00 */
[----:B------:R-:W-:Y:S01]  /*18180*/  STL.64 [R1+0x228], R14 ;  /* 0x0002280e01007387 */ /* 0x000fe20000100a00 */
[----:B0-----:R-:W-:Y:S02]  /*18190*/  IMAD.MOV.U32 R13, RZ, RZ, R26 ;  /* 0x000000ffff0d7224 */ /* 0x001fe400078e001a */
[----:B------:R-:W-:Y:S02]  /*181a0*/  IMAD.MOV.U32 R12, RZ, RZ, R27 ;  /* 0x000000ffff0c7224 */ /* 0x000fe400078e001b */
[----:B------:R-:W2:Y:S04]  /*181b0*/  LDL.LU.64 R26, [R1+0xd38] ;  /* 0x000d3800011a7983 */ /* 0x000ea80000300a00 */
[----:B------:R-:W-:Y:S04]  /*181c0*/  STL.64 [R1+0x210], R20 ;  /* 0x0002101401007387 */ /* 0x000fe80000100a00 */
[----:B------:R0:W-:Y:S04]  /*181d0*/  STL.64 [R1+0x218], R22 ;  /* 0x0002181601007387 */ /* 0x0001e80000100a00 */
[----:B0-----:R-:W3:Y:S04]  /*181e0*/  LDL.LU.64 R22, [R1+0xd30] ;  /* 0x000d300001167983 */ /* 0x001ee80000300a00 */
[----:B------:R0:W-:Y:S02]  /*181f0*/  STL.64 [R1+0xca8], R10 ;  /* 0x000ca80a01007387 */ /* 0x0001e40000100a00 */
[----:B0-----:R-:W-:-:S02]  /*18200*/  IMAD.MOV.U32 R10, RZ, RZ, R13 ;  /* 0x000000ffff0a7224 */ /* 0x001fc400078e000d */
[----:B------:R-:W-:-:S05]  /*18210*/  IMAD.MOV.U32 R11, RZ, RZ, R12 ;  /* 0x000000ffff0b7224 */ /* 0x000fca00078e000c */
[----:B------:R0:W-:Y:S02]  /*18220*/  STL.64 [R1+0xcc0], R10 ;  /* 0x000cc00a01007387 */ /* 0x0001e40000100a00 */
[----:B0-----:R-:W-:Y:S02]  /*18230*/  IMAD.MOV.U32 R10, RZ, RZ, R7 ;  /* 0x000000ffff0a7224 */ /* 0x001fe400078e0007 */
[----:B------:R-:W-:Y:S02]  /*18240*/  IMAD.MOV.U32 R11, RZ, RZ, R6 ;  /* 0x000000ffff0b7224 */ /* 0x000fe400078e0006 */
[----:B------:R-:W-:Y:S02]  /*18250*/  IMAD.MOV.U32 R6, RZ, RZ, R9 ;  /* 0x000000ffff067224 */ /* 0x000fe400078e0009 */
[----:B------:R-:W-:-:S05]  /*18260*/  IMAD.MOV.U32 R7, RZ, RZ, R8 ;  /* 0x000000ffff077224 */ /* 0x000fca00078e0008 */
[----:B------:R-:W-:Y:S04]  /*18270*/  STL.64 [R1+0xcf8], R6 ;  /* 0x000cf80601007387 */ /* 0x000fe80000100a00 */
[----:B------:R0:W-:Y:S04]  /*18280*/  STL.64 [R1+0xcd8], R10 ;  /* 0x000cd80a01007387 */ /* 0x0001e80000100a00 */
[----:B------:R-:W4:Y:S04]  /*18290*/  LDL.LU R8, [R1+0x130] ;  /* 0x0001300001087983 */ /* 0x000f280000300800 */
[----:B------:R-:W4:Y:S04]  /*182a0*/  LDL.LU R9, [R1+0x134] ;  /* 0x0001340001097983 */ /* 0x000f280000300800 */
[----:B0-----:R-:W2:Y:S04]  /*182b0*/  LDL.LU R10, [R1+0x138] ;  /* 0x00013800010a7983 */ /* 0x001ea80000300800 */
[----:B------:R-:W2:Y:S01]  /*182c0*/  LDL.LU R11, [R1+0x13c] ;  /* 0x00013c00010b7983 */ /* 0x000ea20000300800 */
[----:B------:R-:W-:-:S02]  /*182d0*/  IMAD.MOV.U32 R6, RZ, RZ, R5 ;  /* 0x000000ffff067224 */ /* 0x000fc400078e0005 */
[----:B------:R-:W-:-:S05]  /*182e0*/  IMAD.MOV.U32 R7, RZ, RZ, R4 ;  /* 0x000000ffff077224 */ /* 0x000fca00078e0004 */
[----:B------:R0:W-:Y:S04]  /*182f0*/  STL.64 [R1+0xd28], R6 ;  /* 0x000d280601007387 */ /* 0x0001e80000100a00 */
[----:B------:R-:W3:Y:S04]  /*18300*/  LDL.LU R4, [R1+0x200] ;  /* 0x0002000001047983 */ /* 0x000ee80000300800 */
[----:B------:R-:W3:Y:S04]  /*18310*/  LDL.LU R5, [R1+0x204] ;  /* 0x0002040001057983 */ /* 0x000ee80000300800 */
[----:B0-----:R-:W3:Y:S04]  /*18320*/  LDL.LU R6, [R1+0x208] ;  /* 0x0002080001067983 */ /* 0x001ee80000300800 */
[----:B------:R-:W3:Y:S04]  /*18330*/  LDL.LU R7, [R1+0x20c] ;  /* 0x00020c0001077983 */ /* 0x000ee80000300800 */
[----:B------:R-:W3:Y:S04]  /*18340*/  LDL.LU R12, [R1+0x1e0] ;  /* 0x0001e000010c7983 */ /* 0x000ee80000300800 */
[----:B------:R-:W3:Y:S04]  /*18350*/  LDL.LU R13, [R1+0x1e4] ;  /* 0x0001e400010d7983 */ /* 0x000ee80000300800 */
[----:B------:R-:W3:Y:S04]  /*18360*/  LDL.LU R14, [R1+0x1e8] ;  /* 0x0001e800010e7983 */ /* 0x000ee80000300800 */
[----:B------:R-:W3:Y:S04]  /*18370*/  LDL.LU R15, [R1+0x1ec] ;  /* 0x0001ec00010f7983 */ /* 0x000ee80000300800 */
[----:B--2---:R-:W-:Y:S04]  /*18380*/  STL.64 [R1+0xcf0], R10 ;  /* 0x000cf00a01007387 */ /* 0x004fe80000100a00 */
[----:B----4-:R0:W-:Y:S04]  /*18390*/  STL.64 [R1+0xce8], R8 ;  /* 0x000ce80801007387 */ /* 0x0101e80000100a00 */
[----:B0-----:R-:W2:Y:S04]  /*183a0*/  LDL.LU R8, [R1+0x140] ;  /* 0x0001400001087983 */ /* 0x001ea80000300800 */
[----:B------:R-:W2:Y:S04]  /*183b0*/  LDL.LU R9, [R1+0x144] ;  /* 0x0001440001097983 */ /* 0x000ea80000300800 */
[----:B------:R-:W4:Y:S04]  /*183c0*/  LDL.LU R10, [R1+0x148] ;  /* 0x00014800010a7983 */ /* 0x000f280000300800 */
[----:B------:R-:W4:Y:S01]  /*183d0*/  LDL.LU R11, [R1+0x14c] ;  /* 0x00014c00010b7983 */ /* 0x000f220000300800 */
[----:B---3--:R-:W-:Y:S01]  /*183e0*/  HMMA.16816.F32 R4, R16, R22, R4 ;  /* 0x000000161004723c */ /* 0x008fe20000001804 */
[----:B------:R-:W-:-:S02]  /*183f0*/  IMAD.MOV.U32 R24, RZ, RZ, R20 ;  /* 0x000000ffff187224 */ /* 0x000fc400078e0014 */
[----:B----4-:R-:W-:Y:S04]  /*18400*/  STL.64 [R1+0xd08], R10 ;  /* 0x000d080a01007387 */ /* 0x010fe80000100a00 */
[----:B--2---:R0:W-:Y:S04]  /*18410*/  STL.64 [R1+0xd00], R8 ;  /* 0x000d000801007387 */ /* 0x0041e80000100a00 */
[----:B0-----:R-:W2:Y:S04]  /*18420*/  LDL.LU R8, [R1+0x150] ;  /* 0x0001500001087983 */ /* 0x001ea80000300800 */
[----:B------:R-:W2:Y:S04]  /*18430*/  LDL.LU R9, [R1+0x154] ;  /* 0x0001540001097983 */ /* 0x000ea80000300800 */
[----:B------:R-:W2:Y:S04]  /*18440*/  LDL.LU R10, [R1+0x158] ;  /* 0x00015800010a7983 */ /* 0x000ea80000300800 */
[----:B------:R-:W2:Y:S04]  /*18450*/  LDL.LU R11, [R1+0x15c] ;  /* 0x00015c00010b7983 */ /* 0x000ea80000300800 */
[----:B------:R-:W-:Y:S04]  /*18460*/  STL [R1+0xa5c], R24 ;  /* 0x000a5c1801007387 */ /* 0x000fe80000100800 */
[----:B------:R-:W-:Y:S04]  /*18470*/  STL [R1+0xa58], R25 ;  /* 0x000a581901007387 */ /* 0x000fe80000100800 */
[----:B------:R-:W-:Y:S04]  /*18480*/  STL.64 [R1+0x200], R4 ;  /* 0x0002000401007387 */ /* 0x000fe80000100a00 */
[----:B------:R0:W-:Y:S04]  /*18490*/  STL.64 [R1+0x208], R6 ;  /* 0x0002080601007387 */ /* 0x0001e80000100a00 */
[----:B0-----:R-:W2:Y:S04]  /*184a0*/  LDL.LU.64 R6, [R1+0xd28] ;  /* 0x000d280001067983 */ /* 0x001ea80000300a00 */
[----:B------:R0:W-:Y:S04]  /*184b0*/  STL.64 [R1+0xca0], R22 ;  /* 0x000ca01601007387 */ /* 0x0001e80000100a00 */
[----:B------:R-:W3:Y:S04]  /*184c0*/  LDL.LU R20, [R1+0x100] ;  /* 0x0001000001147983 */ /* 0x000ee80000300800 */
[----:B------:R-:W3:Y:S04]  /*184d0*/  LDL.LU R21, [R1+0x104] ;  /* 0x0001040001157983 */ /* 0x000ee80000300800 */
[----:B0-----:R-:W4:Y:S04]  /*184e0*/  LDL.LU R22, [R1+0x108] ;  /* 0x0001080001167983 */ /* 0x001f280000300800 */
[----:B------:R-:W4:Y:S04]  /*184f0*/  LDL.LU R23, [R1+0x10c] ;  /* 0x00010c0001177983 */ /* 0x000f280000300800 */
[----:B----4-:R-:W-:Y:S04]  /*18500*/  STL.64 [R1+0xcb8], R22 ;  /* 0x000cb81601007387 */ /* 0x010fe80000100a00 */
[----:B---3--:R0:W-:Y:S04]  /*18510*/  STL.64 [R1+0xcb0], R20 ;  /* 0x000cb01401007387 */ /* 0x0081e80000100a00 */
[----:B0-----:R-:W3:Y:S04]  /*18520*/  LDL.LU R20, [R1+0x110] ;  /* 0x0001100001147983 */ /* 0x001ee80000300800 */
[----:B------:R-:W3:Y:S01]  /*18530*/  LDL.LU R21, [R1+0x114] ;  /* 0x0001140001157983 */ /* 0x000ee20000300800 */
[----:B------:R-:W-:-:S02]  /*18540*/  IMAD.MOV.U32 R22, RZ, RZ, R26 ;  /* 0x000000ffff167224 */ /* 0x000fc400078e001a */
[----:B------:R-:W-:Y:S01]  /*18550*/  IMAD.MOV.U32 R23, RZ, RZ, R27 ;  /* 0x000000ffff177224 */ /* 0x000fe200078e001b */
[----:B------:R-:W4:Y:S04]  /*18560*/  LDL.LU R26, [R1+0xd24] ;  /* 0x000d2400011a7983 */ /* 0x000f280000300800 */
[----:B------:R-:W4:Y:S04]  /*18570*/  LDL.LU R27, [R1+0xd20] ;  /* 0x000d2000011b7983 */ /* 0x000f280000300800 */
[----:B------:R-:W-:Y:S04]  /*18580*/  STL.64 [R1+0xcd0], R22 ;  /* 0x000cd01601007387 */ /* 0x000fe80000100a00 */
[----:B---3--:R0:W-:Y:S01]  /*18590*/  STL.64 [R1+0xcc8], R20 ;  /* 0x000cc81401007387 */ /* 0x0081e20000100a00 */
[----:B----4-:R-:W-:Y:S03]  /*185a0*/  HMMA.16816.F32 R16, R16, R26, R12 ;  /* 0x0000001a1010723c */ /* 0x010fe6000000180c */
[----:B0-----:R-:W3:Y:S04]  /*185b0*/  LDL.LU R20, [R1+0x120] ;  /* 0x0001200001147983 */ /* 0x001ee80000300800 */
[----:B------:R-:W3:Y:S04]  /*185c0*/  LDL.LU R21, [R1+0x124] ;  /* 0x0001240001157983 */ /* 0x000ee80000300800 */
[----:B------:R-:W3:Y:S04]  /*185d0*/  LDL.LU R22, [R1+0x128] ;  /* 0x0001280001167983 */ /* 0x000ee80000300800 */
[----:B------:R-:W3:Y:S04]  /*185e0*/  LDL.LU R23, [R1+0x12c] ;  /* 0x00012c0001177983 */ /* 0x000ee80000300800 */
[----:B------:R-:W2:Y:S04]  /*185f0*/  LDL.LU.64 R14, [R1+0xd18] ;  /* 0x000d1800010e7983 */ /* 0x000ea80000300a00 */
[----:B------:R-:W2:Y:S04]  /*18600*/  LDL.LU.64 R12, [R1+0xd10] ;  /* 0x000d1000010c7983 */ /* 0x000ea80000300a00 */
[----:B------:R0:W-:Y:S04]  /*18610*/  STL.64 [R1+0x1e0], R16 ;  /* 0x0001e01001007387 */ /* 0x0001e80000100a00 */
[----:B------:R-:W-:Y:S04]  /*18620*/  STL.64 [R1+0x1e8], R18 ;  /* 0x0001e81201007387 */ /* 0x000fe80000100a00 */
[----:B------:R1:W-:Y:S04]  /*18630*/  STL [R1+0xa60], R17 ;  /* 0x000a601101007387 */ /* 0x0003e80000100800 */
[----:B0-----:R-:W4:Y:S04]  /*18640*/  LDL.LU R16, [R1+0xf0] ;  /* 0x0000f00001107983 */ /* 0x001f280000300800 */
[----:B-1----:R-:W4:Y:S04]  /*18650*/  LDL.LU R17, [R1+0xf4] ;  /* 0x0000f40001117983 */ /* 0x002f280000300800 */
[----:B------:R-:W4:Y:S04]  /*18660*/  LDL.LU R18, [R1+0xf8] ;  /* 0x0000f80001127983 */ /* 0x000f280000300800 */
[----:B------:R-:W4:Y:S01]  /*18670*/  LDL.LU R19, [R1+0xfc] ;  /* 0x0000fc0001137983 */ /* 0x000f220000300800 */
        /* <DEDUP_REMOVED lines=12> */
[----:B--2---:R-:W-:-:S15]  /*18740*/  HMMA.16816.F32 R8, R12, R6, R8 ;  /* 0x000000060c08723c */ /* 0x004fde0000001808 */
[----:B------:R-:W-:-:S04]  /*18750*/  NOP ;  /* 0x0000000000007918 */ /* 0x000fc80000000000 */
[----:B------:R-:W-:Y:S04]  /*18760*/  STL.64 [R1+0x340], R8 ;  /* 0x0003400801007387 */ /* 0x000fe80000100a00 */
[----:B------:R0:W-:Y:S04]  /*18770*/  STL.64 [R1+0x348], R10 ;  /* 0x0003480a01007387 */ /* 0x0001e80000100a00 */
[----:B0-----:R-:W3:Y:S04]  /*18780*/  LDL.LU.64 R10, [R1+0xcd8] ;  /* 0x000cd800010a7983 */ /* 0x001ee80000300a00 */
[----:B------:R0:W-:Y:S04]  /*18790*/  STL.64 [R1+0xc80], R6 ;  /* 0x000c800601007387 */ /* 0x0001e80000100a00 */
[----:B0-----:R-:W2:Y:S01]  /*187a0*/  LDL.LU.64 R6, [R1+0x58] ;  /* 0x0000580001067983 */ /* 0x001ea20000300a00 */
[C---:B---3--:R-:W-:Y:S03]  /*187b0*/  HMMA.16816.F32 R8, R12.reuse, R10, R20 ;  /* 0x0000000a0c08723c */ /* 0x048fe60000001814 */
[----:B--2---:R0:W-:Y:S04]  /*187c0*/  STL.64 [R1+0xc88], R6 ;  /* 0x000c880601007387 */ /* 0x0041e80000100a00 */
[----:B0-----:R-:W2:Y:S04]  /*187d0*/  LDL.LU.64 R6, [R1+0x68] ;  /* 0x0000680001067983 */ /* 0x001ea80000300a00 */
[----:B------:R-:W3:Y:S04]  /*187e0*/  LDL.LU.64 R22, [R1+0xcd0] ;  /* 0x000cd00001167983 */ /* 0x000ee80000300a00 */
[----:B------:R-:W3:Y:S04]  /*187f0*/  LDL.LU.64 R20, [R1+0xcc8] ;  /* 0x000cc80001147983 */ /* 0x000ee80000300a00 */
[----:B------:R-:W-:Y:S04]  /*18800*/  STL.64 [R1+0x330], R8 ;  /* 0x0003300801007387 */ /* 0x000fe80000100a00 */
[----:B------:R0:W-:Y:S04]  /*18810*/  STL.64 [R1+0x338], R10 ;  /* 0x0003380a01007387 */ /* 0x0001e80000100a00 */
[----:B0-----:R-:W3:Y:S02]  /*18820*/  LDL.LU.64 R10, [R1+0xcc0] ;  /* 0x000cc000010a7983 */ /* 0x001ee40000300a00 */
[----:B---3--:R-:W-:Y:S02]  /*18830*/  HMMA.16816.F32 R8, R12, R10, R20 ;  /* 0x0000000a0c08723c */ /* 0x008fe40000001814 */
[----:B------:R-:W3:Y:S04]  /*18840*/  LDL.LU.64 R22, [R1+0xcb8] ;  /* 0x000cb80001167983 */ /* 0x000ee80000300a00 */
[----:B------:R-:W3:-:S13]  /*18850*/  LDL.LU.64 R20, [R1+0xcb0] ;  /* 0x000cb00001147983 */ /* 0x000eda0000300a00 */
[----:B------:R-:W-:Y:S04]  /*18860*/  STL.64 [R1+0x320], R8 ;  /* 0x0003200801007387 */ /* 0x000fe80000100a00 */
[----:B------:R0:W-:Y:S04]  /*18870*/  STL.64 [R1+0x328], R10 ;  /* 0x0003280a01007387 */ /* 0x0001e80000100a00 */
[----:B0-----:R-:W3:Y:S02]  /*18880*/  LDL.LU.64 R10, [R1+0xca8] ;  /* 0x000ca800010a7983 */ /* 0x001ee40000300a00 */
[----:B---3--:R-:W-:Y:S02]  /*18890*/  HMMA.16816.F32 R8, R12, R10, R20 ;  /* 0x0000000a0c08723c */ /* 0x008fe40000001814 */
[----:B------:R-:W4:-:S15]  /*188a0*/  LDL.LU.64 R22, [R1+0xca0] ;  /* 0x000ca00001167983 */ /* 0x000f1e0000300a00 */
[----:B------:R-:W-:Y:S02]  /*188b0*/  NOP ;  /* 0x0000000000007918 */ /* 0x000fe40000000000 */
[----:B------:R-:W-:Y:S04]  /*188c0*/  STL.64 [R1+0x310], R8 ;  /* 0x0003100801007387 */ /* 0x000fe80000100a00 */
[----:B------:R0:W-:Y:S04]  /*188d0*/  STL.64 [R1+0x318], R10 ;  /* 0x0003180a01007387 */ /* 0x0001e80000100a00 */
[----:B0-----:R-:W2:Y:S04]  /*188e0*/  LDL.LU.64 R10, [R1+0xc98] ;  /* 0x000c9800010a7983 */ /* 0x001ea80000300a00 */
[----:B------:R-:W2:Y:S01]  /*188f0*/  LDL.LU.64 R8, [R1+0xc90] ;  /* 0x000c900001087983 */ /* 0x000ea20000300a00 */
[----:B----4-:R-:W-:-:S15]  /*18900*/  HMMA.16816.F32 R16, R12, R22, R16 ;  /* 0x000000160c10723c */ /* 0x010fde0000001810 */
[----:B------:R-:W-:-:S04]  /*18910*/  NOP ;  /* 0x0000000000007918 */ /* 0x000fc80000000000 */
[----:B------:R-:W-:Y:S04]  /*18920*/  STL.64 [R1+0x300], R16 ;  /* 0x0003001001007387 */ /* 0x000fe80000100a00 */
[----:B------:R-:W-:Y:S04]  /*18930*/  STL.64 [R1+0x308], R18 ;  /* 0x0003081201007387 */ /* 0x000fe80000100a00 */
[----:B------:R0:W-:Y:S04]  /*18940*/  STL.64 [R1+0xc30], R22 ;  /* 0x000c301601007387 */ /* 0x0001e80000100a00 */
[----:B0-----:R-:W3:Y:S04]  /*18950*/  LDL.LU.64 R22, [R1+0x18] ;  /* 0x0000180001167983 */ /* 0x001ee80000300a00 */
[----:B---3--:R0:W-:Y:S04]  /*18960*/  STL.64 [R1+0xc48], R22 ;  /* 0x000c481601007387 */ /* 0x0081e80000100a00 */
[----:B------:R-:W3:Y:S04]  /*18970*/  LDL.LU R20, [R1+0xe0] ;  /* 0x0000e00001147983 */ /* 0x000ee80000300800 */
[----:B------:R-:W3:Y:S04]  /*18980*/  LDL.LU R21, [R1+0xe4] ;  /* 0x0000e40001157983 */ /* 0x000ee80000300800 */
[----:B0-----:R-:W3:Y:S04]  /*18990*/  LDL.LU R22, [R1+0xe8] ;  /* 0x0000e80001167983 */ /* 0x001ee80000300800 */
[----:B------:R-:W3:Y:S01]  /*189a0*/  LDL.LU R23, [R1+0xec] ;  /* 0x0000ec0001177983 */ /* 0x000ee20000300800 */
[----:B------:R-:W-:-:S05]  /*189b0*/  IMAD.MOV.U32 R16, RZ, RZ, R17 ;  /* 0x000000ffff107224 */ /* 0x000fca00078e0011 */
[----:B------:R0:W-:Y:S04]  /*189c0*/  STL [R1+0xa64], R16 ;  /* 0x000a641001007387 */ /* 0x0001e80000100800 */
[----:B0-----:R-:W4:Y:S04]  /*189d0*/  LDL.LU R16, [R1+0x1c0] ;  /* 0x0001c00001107983 */ /* 0x001f280000300800 */
[----:B------:R-:W4:Y:S04]  /*189e0*/  LDL.LU R17, [R1+0x1c4] ;  /* 0x0001c40001117983 */ /* 0x000f280000300800 */
[----:B------:R-:W4:Y:S04]  /*189f0*/  LDL.LU R18, [R1+0x1c8] ;  /* 0x0001c80001127983 */ /* 0x000f280000300800 */
[----:B------:R-:W4:Y:S01]  /*18a00*/  LDL.LU R19, [R1+0x1cc] ;  /* 0x0001cc0001137983 */ /* 0x000f220000300800 */
[----:B---3--:R-:W-:Y:S03]  /*18a10*/  HMMA.16816.F32 R20, R12, R26, R20 ;  /* 0x0000001a0c14723c */ /* 0x008fe60000001814 */
[----:B------:R-:W2:-:S15]  /*18a20*/  LDL.LU R12, [R1+0x1d0] ;  /* 0x0001d000010c7983 */ /* 0x000e9e0000300800 */
[----:B------:R-:W-:Y:S01]  /*18a30*/  NOP ;  /* 0x0000000000007918 */ /* 0x000fe20000000000 */
[----:B------:R-:W-:Y:S04]  /*18a40*/  STL.64 [R1+0x2f0], R20 ;  /* 0x0002f01401007387 */ /* 0x000fe80000100a00 */
[----:B------:R-:W-:Y:S04]  /*18a50*/  STL.64 [R1+0x2f8], R22 ;  /* 0x0002f81601007387 */ /* 0x000fe80000100a00 */
[----:B------:R-:W2:Y:S04]  /*18a60*/  LDL.LU R13, [R1+0x1d4] ;  /* 0x0001d400010d7983 */ /* 0x000ea80000300800 */
[----:B------:R-:W2:Y:S04]  /*18a70*/  LDL.LU R14, [R1+0x1d8] ;  /* 0x0001d800010e7983 */ /* 0x000ea80000300800 */
[----:B------:R-:W2:Y:S04]  /*18a80*/  LDL.LU R15, [R1+0x1dc] ;  /* 0x0001dc00010f7983 */ /* 0x000ea80000300800 */
        /* <DEDUP_REMOVED lines=8> */
[----:B------:R-:W3:Y:S01]  /*18b10*/  LDL.LU R23, [R1+0x19c] ;  /* 0x00019c0001177983 */ /* 0x000ee20000300800 */
[----:B--2---:R-:W-:Y:S03]  /*18b20*/  HMMA.16816.F32 R12, R8, R6, R12 ;  /* 0x00000006080c723c */ /* 0x004fe6000000180c */
[----:B---3--:R-:W-:Y:S04]  /*18b30*/  STL.64 [R1+0xc60], R22 ;  /* 0x000c601601007387 */ /* 0x008fe80000100a00 */
[----:B------:R0:W-:Y:S04]  /*18b40*/  STL.64 [R1+0xc58], R20 ;  /* 0x000c581401007387 */ /* 0x0001e80000100a00 */
[----:B0-----:R-:W2:Y:S04]  /*18b50*/  LDL.LU R20, [R1+0x1a0] ;  /* 0x0001a00001147983 */ /* 0x001ea80000300800 */
[----:B------:R-:W2:Y:S04]  /*18b60*/  LDL.LU R21, [R1+0x1a4] ;  /* 0x0001a40001157983 */ /* 0x000ea80000300800 */
[----:B------:R-:W2:Y:S04]  /*18b70*/  LDL.LU R22, [R1+0x1a8] ;  /* 0x0001a80001167983 */ /* 0x000ea80000300800 */
[----:B------:R-:W2:Y:S04]  /*18b80*/  LDL.LU R23, [R1+0x1ac] ;  /* 0x0001ac0001177983 */ /* 0x000ea80000300800 */
[----:B------:R0:W-:Y:S04]  /*18b90*/  STL.64 [R1+0x280], R12 ;  /* 0x0002800c01007387 */ /* 0x0001e80000100a00 */
[----:B------:R1:W-:Y:S01]  /*18ba0*/  STL.64 [R1+0x288], R14 ;  /* 0x0002880e01007387 */ /* 0x0003e20000100a00 */
[----:B0-----:R-:W-:-:S02]  /*18bb0*/  IMAD.MOV.U32 R13, RZ, RZ, R6 ;  /* 0x000000ffff0d7224 */ /* 0x001fc400078e0006 */
[----:B------:R-:W-:Y:S02]  /*18bc0*/  IMAD.MOV.U32 R12, RZ, RZ, R7 ;  /* 0x000000ffff0c7224 */ /* 0x000fe400078e0007 */
[----:B------:R-:W4:Y:S04]  /*18bd0*/  LDL.LU.64 R6, [R1+0xc88] ;  /* 0x000c880001067983 */ /* 0x000f280000300a00 */
[----:B------:R-:W-:Y:S04]  /*18be0*/  STL.64 [R1+0xc68], R12 ;  /* 0x000c680c01007387 */ /* 0x000fe80000100a00 */
[----:B-1----:R-:W2:Y:S01]  /*18bf0*/  LDL.LU.64 R14, [R1+0x38] ;  /* 0x00003800010e7983 */ /* 0x002ea20000300a00 */
[----:B----4-:R-:W-:-:S15]  /*18c00*/  HMMA.16816.F32 R16, R8, R6, R16 ;  /* 0x000000060810723c */ /* 0x010fde0000001810 */
[----:B------:R-:W-:-:S04]  /*18c10*/  NOP ;  /* 0x0000000000007918 */ /* 0x000fc80000000000 */
[----:B------:R0:W-:Y:S04]  /*18c20*/  STL.64 [R1+0x1d0], R16 ;  /* 0x0001d01001007387 */ /* 0x0001e80000100a00 */
[----:B------:R1:W-:Y:S01]  /*18c30*/  STL.64 [R1+0x1d8], R18 ;  /* 0x0001d81201007387 */ /* 0x0003e20000100a00 */
[----:B0-----:R-:W-:Y:S02]  /*18c40*/  IMAD.MOV.U32 R17, RZ, RZ, R6 ;  /* 0x000000ffff117224 */ /* 0x001fe400078e0006 */
[----:B------:R-:W-:Y:S02]  /*18c50*/  IMAD.MOV.U32 R16, RZ, RZ, R7 ;  /* 0x000000ffff107224 */ /* 0x000fe400078e0007 */
[----:B------:R-:W3:Y:S04]  /*18c60*/  LDL.LU.64 R6, [R1+0xc80] ;  /* 0x000c800001067983 */ /* 0x000ee80000300a00 */
[----:B------:R-:W-:Y:S04]  /*18c70*/  STL.64 [R1+0xc50], R16 ;  /* 0x000c501001007387 */ /* 0x000fe80000100a00 */
[----:B-1----:R-:W4:Y:S01]  /*18c80*/  LDL.LU.64 R18, [R1+0x28] ;  /* 0x0000280001127983 */ /* 0x002f220000300a00 */
[----:B---3--:R-:W-:-:S15]  /*18c90*/  HMMA.16816.F32 R24, R8, R6, R24 ;  /* 0x000000060818723c */ /* 0x008fde0000001818 */
[----:B------:R-:W-:-:S04]  /*18ca0*/  NOP ;  /* 0x0000000000007918 */ /* 0x000fc80000000000 */
[----:B------:R-:W-:Y:S04]  /*18cb0*/  STL.64 [R1+0x1c0], R24 ;  /* 0x0001c01801007387 */ /* 0x000fe80000100a00 */
[----:B------:R0:W-:Y:S04]  /*18cc0*/  STL.64 [R1+0x1c8], R26 ;  /* 0x0001c81a01007387 */ /* 0x0001e80000100a00 */
[----:B0-----:R-:W3:Y:S01]  /*18cd0*/  LDL.LU.64 R26, [R1+0xc78] ;  /* 0x000c7800011a7983 */ /* 0x001ee20000300a00 */
[----:B------:R-:W-:Y:S02]  /*18ce0*/  IMAD.MOV.U32 R25, RZ, RZ, R6 ;  /* 0x000000ffff197224 */ /* 0x000fe400078e0006 */
[----:B------:R-:W-:Y:S01]  /*18cf0*/  IMAD.MOV.U32 R24, RZ, RZ, R7 ;  /* 0x000000ffff187224 */ /* 0x000fe200078e0007 */
[----:B------:R-:W4:Y:S01]  /*18d00*/  LDL.LU R4, [R1+0xc70] ;  /* 0x000c700001047983 */ /* 0x000f220000300800 */
[----:B--2---:R-:W-:Y:S03]  /*18d10*/  HMMA.16816.F32 R20, R8, R14, R20 ;  /* 0x0000000e0814723c */ /* 0x004fe60000001814 */
[----:B---3--:R-:W-:Y:S04]  /*18d20*/  STL.64 [R1+0xc28], R26 ;  /* 0x000c281a01007387 */ /* 0x008fe80000100a00 */
[----:B------:R0:W-:Y:S04]  /*18d30*/  STL.64 [R1+0xc20], R24 ;  /* 0x000c201801007387 */ /* 0x0001e80000100a00 */
[----:B0-----:R-:W2:Y:S04]  /*18d40*/  LDL.LU R24, [R1+0x170] ;  /* 0x0001700001187983 */ /* 0x001ea80000300800 */
[----:B------:R-:W2:Y:S04]  /*18d50*/  LDL.LU R25, [R1+0x174] ;  /* 0x0001740001197983 */ /* 0x000ea80000300800 */
[----:B------:R-:W3:Y:S04]  /*18d60*/  LDL.LU R26, [R1+0x178] ;  /* 0x00017800011a7983 */ /* 0x000ee80000300800 */
[----:B------:R-:W3:Y:S01]  /*18d70*/  LDL.LU R27, [R1+0x17c] ;  /* 0x00017c00011b7983 */ /* 0x000ee20000300800 */
[----:B------:R-:W-:-:S02]  /*18d80*/  IMAD.MOV.U32 R29, RZ, RZ, R15 ;  /* 0x000000ffff1d7224 */ /* 0x000fc400078e000f */
[----:B------:R-:W-:Y:S02]  /*18d90*/  IMAD.MOV.U32 R7, RZ, RZ, R14 ;  /* 0x000000ffff077224 */ /* 0x000fe400078e000e */
[----:B------:R-:W-:Y:S02]  /*18da0*/  IMAD.MOV.U32 R15, RZ, RZ, R23 ;  /* 0x000000ffff0f7224 */ /* 0x000fe400078e0017 */
[----:B------:R-:W-:Y:S01]  /*18db0*/  IMAD.MOV.U32 R14, RZ, RZ, R21 ;  /* 0x000000ffff0e7224 */ /* 0x000fe200078e0015 */
[----:B---3--:R-:W-:Y:S04]  /*18dc0*/  STL.64 [R1+0xc40], R26 ;  /* 0x000c401a01007387 */ /* 0x008fe80000100a00 */
[----:B--2---:R0:W-:Y:S04]  /*18dd0*/  STL.64 [R1+0xc38], R24 ;  /* 0x000c381801007387 */ /* 0x0041e80000100a00 */
[----:B0-----:R-:W2:Y:S04]  /*18de0*/  LDL.LU R24, [R1+0x180] ;  /* 0x0001800001187983 */ /* 0x001ea80000300800 */
[----:B------:R-:W2:Y:S04]  /*18df0*/  LDL.LU R25, [R1+0x184] ;  /* 0x0001840001197983 */ /* 0x000ea80000300800 */
[----:B------:R-:W2:Y:S04]  /*18e00*/  LDL.LU R26, [R1+0x188] ;  /* 0x00018800011a7983 */ /* 0x000ea80000300800 */
[----:B------:R-:W2:Y:S04]  /*18e10*/  LDL.LU R27, [R1+0x18c] ;  /* 0x00018c00011b7983 */ /* 0x000ea80000300800 */
[----:B------:R-:W3:Y:S04]  /*18e20*/  LDL.LU.64 R12, [R1+0xc68] ;  /* 0x000c6800010c7983 */ /* 0x000ee80000300a00 */
[----:B------:R-:W-:Y:S04]  /*18e30*/  STL.64 [R1+0x1b0], R20 ;  /* 0x0001b01401007387 */ /* 0x000fe80000100a00 */
[----:B------:R0:W-:Y:S04]  /*18e40*/  STL.64 [R1+0x1b8], R22 ;  /* 0x0001b81601007387 */ /* 0x0001e80000100a00 */
[----:B0-----:R-:W2:Y:S04]  /*18e50*/  LDL.LU.64 R22, [R1+0xc60] ;  /* 0x000c600001167983 */ /* 0x001ea80000300a00 */
[----:B------:R-:W2:Y:S04]  /*18e60*/  LDL.LU.64 R20, [R1+0xc58] ;  /* 0x000c580001147983 */ /* 0x000ea80000300a00 */
[----:B------:R-:W-:Y:S04]  /*18e70*/  STL [R1+0xa6c], R14 ;  /* 0x000a6c0e01007387 */ /* 0x000fe80000100800 */
[----:B------:R-:W-:Y:S04]  /*18e80*/  STL [R1+0xa68], R15 ;  /* 0x000a680f01007387 */ /* 0x000fe80000100800 */
[----:B------:R-:W3:Y:S01]  /*18e90*/  LDL.LU.64 R16, [R1+0xc50] ;  /* 0x000c500001107983 */ /* 0x000ee20000300a00 */
[----:B----4-:R-:W-:Y:S01]  /*18ea0*/  IMAD.MOV.U32 R6, RZ, RZ, R19 ;  /* 0x000000ffff067224 */ /* 0x010fe200078e0013 */
[----:B--2---:R-:W-:-:S15]  /*18eb0*/  HMMA.16816.F32 R20, R8, R18, R20 ;  /* 0x000000120814723c */ /* 0x004fde0000001814 */
[----:B------:R-:W-:-:S04]  /*18ec0*/  NOP ;  /* 0x0000000000007918 */ /* 0x000fc80000000000 */
[----:B------:R-:W-:Y:S01]  /*18ed0*/  STL.64 [R1+0x1a0], R20 ;  /* 0x0001a01401007387 */ /* 0x000fe20000100a00 */
[----:B------:R-:W-:-:S03]  /*18ee0*/  IMAD.MOV.U32 R19, RZ, RZ, R22 ;  /* 0x000000ffff137224 */ /* 0x000fc600078e0016 */
[----:B------:R0:W-:Y:S04]  /*18ef0*/  STL.64 [R1+0x1a8], R22 ;  /* 0x0001a81601007387 */ /* 0x0001e80000100a00 */
[----:B0-----:R-:W2:Y:S01]  /*18f00*/  LDL.LU.64 R22, [R1+0xc48] ;  /* 0x000c480001167983 */ /* 0x001ea20000300a00 */
[----:B------:R-:W-:Y:S02]  /*18f10*/  IMAD.MOV.U32 R5, RZ, RZ, R18 ;  /* 0x000000ffff057224 */ /* 0x000fe400078e0012 */
[----:B------:R-:W-:-:S05]  /*18f20*/  IMAD.MOV.U32 R18, RZ, RZ, R20 ;  /* 0x000000ffff127224 */ /* 0x000fca00078e0014 */
[----:B------:R-:W-:Y:S04]  /*18f30*/  STL [R1+0xa74], R18 ;  /* 0x000a741201007387 */ /* 0x000fe80000100800 */
[----:B------:R-:W-:Y:S01]  /*18f40*/  STL [R1+0xa70], R19 ;  /* 0x000a701301007387 */ /* 0x000fe20000100800 */
[----:B--2---:R-:W-:Y:S01]  /*18f50*/  HMMA.16816.F32 R24, R8, R22, R24 ;  /* 0x000000160818723c */ /* 0x004fe20000001818 */
[----:B------:R-:W-:Y:S02]  /*18f60*/  IMAD.MOV.U32 R15, RZ, RZ, R22 ;  /* 0x000000ffff0f7224 */ /* 0x000fe400078e0016 */
[----:B------:R-:W-:-:S15]  /*18f70*/  IMAD.MOV.U32 R14, RZ, RZ, R23 ;  /* 0x000000ffff0e7224 */ /* 0x000fde00078e0017 */
[----:B------:R-:W-:Y:S01]  /*18f80*/  NOP ;  /* 0x0000000000007918 */ /* 0x000fe20000000000 */
[----:B------:R-:W-:Y:S04]  /*18f90*/  STL.64 [R1+0x150], R24 ;  /* 0x0001501801007387 */ /* 0x000fe80000100a00 */
[----:B------:R0:W-:Y:S04]  /*18fa0*/  STL.64 [R1+0x158], R26 ;  /* 0x0001581a01007387 */ /* 0x0001e80000100a00 */
[----:B0-----:R-:W2:Y:S04]  /*18fb0*/  LDL.LU.64 R26, [R1+0xc40] ;  /* 0x000c4000011a7983 */ /* 0x001ea80000300a00 */
[----:B------:R-:W2:Y:S04]  /*18fc0*/  LDL.LU.64 R24, [R1+0xc38] ;  /* 0x000c380001187983 */ /* 0x000ea80000300a00 */
[----:B------:R-:W2:Y:S02]  /*18fd0*/  LDL.LU.64 R22, [R1+0xc30] ;  /* 0x000c300001167983 */ /* 0x000ea40000300a00 */
[----:B--2---:R-:W-:-:S15]  /*18fe0*/  HMMA.16816.F32 R24, R8, R22, R24 ;  /* 0x000000160818723c */ /* 0x004fde0000001818 */
[----:B------:R-:W-:-:S04]  /*18ff0*/  NOP ;  /* 0x0000000000007918 */ /* 0x000fc80000000000 */
[----:B------:R-:W-:Y:S04]  /*19000*/  STL.64 [R1+0x140], R24 ;  /* 0x0001401801007387 */ /* 0x000fe80000100a00 */
[----:B------:R0:W-:Y:S04]  /*19010*/  STL.64 [R1+0x148], R26 ;  /* 0x0001481a01007387 */ /* 0x0001e80000100a00 */
[----:B0-----:R-:W2:Y:S04]  /*19020*/  LDL.LU.64 R26, [R1+0xc28] ;  /* 0x000c2800011a7983 */ /* 0x001ea80000300a00 */
[----:B------:R-:W4:Y:S04]  /*19030*/  LDL.LU.64 R24, [R1+0xc20] ;  /* 0x000c200001187983 */ /* 0x000f280000300a00 */
[----:B------:R0:W-:Y:S04]  /*19040*/  STL.64 [R1+0xb68], R22 ;  /* 0x000b681601007387 */ /* 0x0001e80000100a00 */
[----:B------:R-:W2:Y:S04]  /*19050*/  LDL.LU R20, [R1+0x160] ;  /* 0x0001600001147983 */ /* 0x000ea80000300800 */
[----:B------:R-:W2:Y:S04]  /*19060*/  LDL.LU R21, [R1+0x164] ;  /* 0x0001640001157983 */ /* 0x000ea80000300800 */
[----:B0-----:R-:W2:Y:S04]  /*19070*/  LDL.LU R22, [R1+0x168] ;  /* 0x0001680001167983 */ /* 0x001ea80000300800 */
[----:B------:R-:W2:Y:S04]  /*19080*/  LDL.LU R23, [R1+0x16c] ;  /* 0x00016c0001177983 */ /* 0x000ea80000300800 */
[----:B------:R-:W2:Y:S01]  /*19090*/  LDL.LU R19, [R1+0x434] ;  /* 0x0004340001137983 */ /* 0x000ea20000300800 */
[----:B------:R-:W-:-:S03]  /*190a0*/  IMAD.MOV.U32 R18, RZ, RZ, R5 ;  /* 0x000000ffff127224 */ /* 0x000fc600078e0005 */
[----:B--2---:R0:W-:Y:S04]  /*190b0*/  STL [R1+0xb84], R19 ;  /* 0x000b841301007387 */ /* 0x0041e80000100800 */
[----:B------:R-:W2:Y:S01]  /*190c0*/  LDL.LU R5, [R1+0xc18] ;  /* 0x000c180001057983 */ /* 0x000ea20000300800 */
[----:B------:R-:W-:Y:S01]  /*190d0*/  HMMA.16816.F32 R8, R8, R26, R20 ;  /* 0x0000001a0808723c */ /* 0x000fe20000001814 */
[----:B0-----:R-:W-:Y:S01]  /*190e0*/  IMAD.MOV.U32 R19, RZ, RZ, R6 ;  /* 0x000000ffff137224 */ /* 0x001fe200078e0006 */
[----:B------:R-:W0:Y:S01]  /*190f0*/  LDC R21, c[0x0][0x3a8] ;  /* 0x0000ea00ff157b82 */ /* 0x000e220000000800 */
[----:B------:R-:W2:Y:S04]  /*19100*/  LDL.LU R6, [R1+0xc14] ;  /* 0x000c140001067983 */ /* 0x000ea80000300800 */
[----:B------:R1:W-:Y:S02]  /*19110*/  STL.64 [R1+0xb90], R18 ;  /* 0x000b901201007387 */ /* 0x0003e40000100a00 */
[----:B-1----:R-:W-:-:S02]  /*19120*/  IMAD.MOV.U32 R18, RZ, RZ, R7 ;  /* 0x000000ffff127224 */ /* 0x002fc400078e0007 */
[----:B------:R-:W-:Y:S01]  /*19130*/  IMAD.MOV.U32 R19, RZ, RZ, R29 ;  /* 0x000000ffff137224 */ /* 0x000fe200078e001d */
[----:B------:R-:W2:Y:S04]  /*19140*/  LDL.LU R7, [R1+0xc10] ;  /* 0x000c100001077983 */ /* 0x000ea80000300800 */
[----:B------:R4:W-:Y:S02]  /*19150*/  STL.64 [R1+0xba8], R18 ;  /* 0x000ba81201007387 */ /* 0x0009e40000100a00 */
[----:B----4-:R-:W-:Y:S02]  /*19160*/  IMAD.MOV.U32 R18, RZ, RZ, R25 ;  /* 0x000000ffff127224 */ /* 0x010fe400078e0019 */
[----:B------:R-:W-:-:S05]  /*19170*/  IMAD.MOV.U32 R19, RZ, RZ, R24 ;  /* 0x000000ffff137224 */ /* 0x000fca00078e0018 */
[----:B------:R3:W-:Y:S02]  /*19180*/  STL.64 [R1+0xbc0], R18 ;  /* 0x000bc01201007387 */ /* 0x0007e40000100a00 */
[----:B---3--:R-:W-:Y:S02]  /*19190*/  IMAD.MOV.U32 R18, RZ, RZ, R17 ;  /* 0x000000ffff127224 */ /* 0x008fe400078e0011 */
[----:B------:R-:W-:-:S05]  /*191a0*/  IMAD.MOV.U32 R19, RZ, RZ, R16 ;  /* 0x000000ffff137224 */ /* 0x000fca00078e0010 */
[----:B------:R-:W-:Y:S04]  /*191b0*/  STL.64 [R1+0xbd8], R18 ;  /* 0x000bd81201007387 */ /* 0x000fe80000100a00 */
[----:B------:R-:W-:Y:S04]  /*191c0*/  STL.64 [R1+0x130], R8 ;  /* 0x0001300801007387 */ /* 0x000fe80000100a00 */
[----:B------:R-:W-:Y:S04]  /*191d0*/  STL.64 [R1+0x138], R10 ;  /* 0x0001380a01007387 */ /* 0x000fe80000100a00 */
[----:B------:R1:W-:Y:S04]  /*191e0*/  STL.64 [R1+0xb88], R26 ;  /* 0x000b881a01007387 */ /* 0x0003e80000100a00 */
[----:B------:R-:W3:Y:S04]  /*191f0*/  LDL.LU R24, [R1+0x90] ;  /* 0x0000900001187983 */ /* 0x000ee80000300800 */
[----:B------:R-:W3:Y:S04]  /*19200*/  LDL.LU R25, [R1+0x94] ;  /* 0x0000940001197983 */ /* 0x000ee80000300800 */
[----:B-1----:R-:W4:Y:S04]  /*19210*/  LDL.LU R26, [R1+0x98] ;  /* 0x00009800011a7983 */ /* 0x002f280000300800 */
[----:B------:R-:W4:Y:S04]  /*19220*/  LDL.LU R27, [R1+0x9c] ;  /* 0x00009c00011b7983 */ /* 0x000f280000300800 */
[----:B----4-:R2:W-:Y:S04]  /*19230*/  STL.64 [R1+0xba0], R26 ;  /* 0x000ba01a01007387 */ /* 0x0105e80000100a00 */
[----:B---3--:R1:W-:Y:S01]  /*19240*/  STL.64 [R1+0xb98], R24 ;  /* 0x000b981801007387 */ /* 0x0083e20000100a00 */
[----:B--2---:R-:W-:-:S02]  /*19250*/  IMAD.MOV.U32 R26, RZ, RZ, R5 ;  /* 0x000000ffff1a7224 */ /* 0x004fc400078e0005 */
[----:B-1----:R-:W-:Y:S02]  /*19260*/  IMAD.MOV.U32 R24, RZ, RZ, R7 ;  /* 0x000000ffff187224 */ /* 0x002fe400078e0007 */
[----:B------:R-:W-:Y:S01]  /*19270*/  IMAD.MOV.U32 R27, RZ, RZ, R4 ;  /* 0x000000ffff1b7224 */ /* 0x000fe200078e0004 */
[----:B------:R-:W2:Y:S01]  /*19280*/  LDL.LU R7, [R1+0xc0c] ;  /* 0x000c0c0001077983 */ /* 0x000ea20000300800 */
[----:B------:R-:W-:-:S03]  /*19290*/  IMAD.MOV.U32 R25, RZ, RZ, R6 ;  /* 0x000000ffff197224 */ /* 0x000fc600078e0006 */
[----:B------:R-:W3:Y:S04]  /*192a0*/  LDL.LU R6, [R1+0xc08] ;  /* 0x000c080001067983 */ /* 0x000ee80000300800 */
[----:B------:R-:W4:Y:S04]  /*192b0*/  LDL.LU R5, [R1+0xc04] ;  /* 0x000c040001057983 */ /* 0x000f280000300800 */
[----:B------:R-:W2:Y:S04]  /*192c0*/  LDL.LU R4, [R1+0xc00] ;  /* 0x000c000001047983 */ /* 0x000ea80000300800 */
[----:B------:R-:W-:Y:S04]  /*192d0*/  STL.64 [R1+0xbb8], R26 ;  /* 0x000bb81a01007387 */ /* 0x000fe80000100a00 */
[----:B------:R1:W-:Y:S04]  /*192e0*/  STL.64 [R1+0xbb0], R24 ;  /* 0x000bb01801007387 */ /* 0x0003e80000100a00 */
[----:B-1----:R-:W2:Y:S04]  /*192f0*/  LDL.LU R24, [R1+0xb0] ;  /* 0x0000b00001187983 */ /* 0x002ea80000300800 */
[----:B------:R-:W2:Y:S04]  /*19300*/  LDL.LU R25, [R1+0xb4] ;  /* 0x0000b40001197983 */ /* 0x000ea80000300800 */
[----:B------:R-:W2:Y:S04]  /*19310*/  LDL.LU R26, [R1+0xb8] ;  /* 0x0000b800011a7983 */ /* 0x000ea80000300800 */
[----:B------:R-:W2:Y:S04]  /*19320*/  LDL.LU R27, [R1+0xbc] ;  /* 0x0000bc00011b7983 */ /* 0x000ea80000300800 */
[----:B--2---:R3:W-:Y:S04]  /*19330*/  STL.64 [R1+0xbd0], R26 ;  /* 0x000bd01a01007387 */ /* 0x0047e80000100a00 */
[----:B------:R1:W-:Y:S01]  /*19340*/  STL.64 [R1+0xbc8], R24 ;  /* 0x000bc81801007387 */ /* 0x0003e20000100a00 */
[----:B---3--:R-:W-:-:S02]  /*19350*/  IMAD.MOV.U32 R26, RZ, RZ, R6 ;  /* 0x000000ffff1a7224 */ /* 0x008fc400078e0006 */
[----:B-1----:R-:W-:Y:S02]  /*19360*/  IMAD.MOV.U32 R24, RZ, RZ, R4 ;  /* 0x000000ffff187224 */ /* 0x002fe400078e0004 */
[----:B------:R-:W-:Y:S01]  /*19370*/  IMAD.MOV.U32 R27, RZ, RZ, R7 ;  /* 0x000000ffff1b7224 */ /* 0x000fe200078e0007 */
[----:B------:R-:W2:Y:S01]  /*19380*/  LDL.LU R4, [R1+0xbfc] ;  /* 0x000bfc0001047983 */ /* 0x000ea20000300800 */
[----:B----4-:R-:W-:-:S03]  /*19390*/  IMAD.MOV.U32 R25, RZ, RZ, R5 ;  /* 0x000000ffff197224 */ /* 0x010fc600078e0005 */
[----:B------:R-:W2:Y:S04]  /*193a0*/  LDL.LU R5, [R1+0xbf8] ;  /* 0x000bf80001057983 */ /* 0x000ea80000300800 */
[----:B------:R-:W2:Y:S04]  /*193b0*/  LDL.LU R6, [R1+0xbf4] ;  /* 0x000bf40001067983 */ /* 0x000ea80000300800 */
[----:B------:R-:W2:Y:S04]  /*193c0*/  LDL.LU R7, [R1+0xbf0] ;  /* 0x000bf00001077983 */ /* 0x000ea80000300800 */
[----:B------:R-:W-:Y:S04]  /*193d0*/  STL.64 [R1+0xbe8], R26 ;  /* 0x000be81a01007387 */ /* 0x000fe80000100a00 */
[----:B------:R1:W-:Y:S04]  /*193e0*/  STL.64 [R1+0xbe0], R24 ;  /* 0x000be01801007387 */ /* 0x0003e80000100a00 */
[----:B-1----:R-:W2:Y:S04]  /*193f0*/  LDL.LU R24, [R1+0xd0] ;  /* 0x0000d00001187983 */ /* 0x002ea80000300800 */
[----:B------:R-:W2:Y:S04]  /*19400*/  LDL.LU R25, [R1+0xd4] ;  /* 0x0000d40001197983 */ /* 0x000ea80000300800 */
[----:B------:R-:W2:Y:S04]  /*19410*/  LDL.LU R26, [R1+0xd8] ;  /* 0x0000d800011a7983 */ /* 0x000ea80000300800 */
[----:B------:R-:W2:Y:S01]  /*19420*/  LDL.LU R27, [R1+0xdc] ;  /* 0x0000dc00011b7983 */ /* 0x000ea20000300800 */
[----:B------:R-:W-:-:S02]  /*19430*/  IMAD.MOV.U32 R18, RZ, RZ, R13 ;  /* 0x000000ffff127224 */ /* 0x000fc400078e000d */
[----:B------:R-:W-:Y:S02]  /*19440*/  IMAD.MOV.U32 R19, RZ, RZ, R12 ;  /* 0x000000ffff137224 */ /* 0x000fe400078e000c */
[----:B------:R-:W-:Y:S02]  /*19450*/  IMAD.MOV.U32 R12, RZ, RZ, R8 ;  /* 0x000000ffff0c7224 */ /* 0x000fe400078e0008 */
[----:B------:R-:W-:Y:S01]  /*19460*/  IMAD.MOV.U32 R13, RZ, RZ, R10 ;  /* 0x000000ffff0d7224 */ /* 0x000fe200078e000a */
[----:B------:R-:W3:Y:S04]  /*19470*/  LDL.LU.64 R8, [R1+0x3b8] ;  /* 0x0003b80001087983 */ /* 0x000ee80000300a00 */
[----:B------:R-:W-:Y:S04]  /*19480*/  STL [R1+0xa7c], R12 ;  /* 0x000a7c0c01007387 */ /* 0x000fe80000100800 */
[----:B------:R1:W-:Y:S04]  /*19490*/  STL [R1+0xa78], R13 ;  /* 0x000a780d01007387 */ /* 0x0003e80000100800 */
[----:B-1----:R-:W4:Y:S01]  /*194a0*/  LDL.LU.64 R12, [R1+0x3b0] ;  /* 0x0003b000010c7983 */ /* 0x002f220000300a00 */
[----:B--2---:R-:W-:Y:S03]  /*194b0*/  HMMA.16816.F32 R16, R4, R18, R24 ;  /* 0x000000120410723c */ /* 0x004fe60000001818 */
[----:B------:R-:W2:Y:S04]  /*194c0*/  LDL.LU.64 R26, [R1+0xbe8] ;  /* 0x000be800011a7983 */ /* 0x000ea80000300a00 */
[----:B------:R-:W2:-:S12]  /*194d0*/  LDL.LU.64 R24, [R1+0xbe0] ;  /* 0x000be00001187983 */ /* 0x000e980000300a00 */
[----:B------:R-:W-:Y:S04]  /*194e0*/  STL.64 [R1+0x2e0], R16 ;  /* 0x0002e01001007387 */ /* 0x000fe80000100a00 */
[----:B------:R1:W-:Y:S04]  /*194f0*/  STL.64 [R1+0x2e8], R18 ;  /* 0x0002e81201007387 */ /* 0x0003e80000100a00 */
[----:B-1----:R-:W2:Y:S02]  /*19500*/  LDL.LU.64 R18, [R1+0xbd8] ;  /* 0x000bd80001127983 */ /* 0x002ea40000300a00 */
[----:B--2---:R-:W-:Y:S02]  /*19510*/  HMMA.16816.F32 R16, R4, R18, R24 ;  /* 0x000000120410723c */ /* 0x004fe40000001818 */
[----:B------:R-:W2:Y:S04]  /*19520*/  LDL.LU.64 R26, [R1+0xbd0] ;  /* 0x000bd000011a7983 */ /* 0x000ea80000300a00 */
[----:B------:R-:W2:-:S13]  /*19530*/  LDL.LU.64 R24, [R1+0xbc8] ;  /* 0x000bc80001187983 */ /* 0x000e9a0000300a00 */
        /* <DEDUP_REMOVED lines=13> */
[----:B------:R1:W-:Y:S01]  /*19610*/  STL.64 [R1+0x268], R18 ;  /* 0x0002681201007387 */ /* 0x0003e20000100a00 */
[----:B------:R-:W-:-:S03]  /*19620*/  IMAD.MOV.U32 R10, RZ, RZ, R19 ;  /* 0x000000ffff0a7224 */ /* 0x000fc600078e0013 */
[----:B-1----:R-:W2:Y:S04]  /*19630*/  LDL.LU.64 R18, [R1+0xb90] ;  /* 0x000b900001127983 */ /* 0x002ea80000300a00 */
[----:B------:R-:W-:Y:S01]  /*19640*/  STL [R1+0xa80], R10 ;  /* 0x000a800a01007387 */ /* 0x000fe20000100800 */
[----:B------:R-:W-:Y:S02]  /*19650*/  IMAD.MOV.U32 R22, RZ, RZ, R15 ;  /* 0x000000ffff167224 */ /* 0x000fe400078e000f */
[----:B------:R-:W-:Y:S01]  /*19660*/  IMAD.MOV.U32 R23, RZ, RZ, R14 ;  /* 0x000000ffff177224 */ /* 0x000fe200078e000e */
[----:B--2---:R-:W-:Y:S01]  /*19670*/  HMMA.16816.F32 R16, R4, R18, R24 ;  /* 0x000000120410723c */ /* 0x004fe20000001818 */
[----:B------:R-:W2:-:S15]  /*19680*/  LDL.LU.64 R26, [R1+0xb88] ;  /* 0x000b8800011a7983 */ /* 0x000e9e0000300a00 */
[----:B------:R-:W-:-:S03]  /*19690*/  NOP ;  /* 0x0000000000007918 */ /* 0x000fc60000000000 */
[----:B------:R-:W-:Y:S04]  /*196a0*/  STL.64 [R1+0x250], R16 ;  /* 0x0002501001007387 */ /* 0x000fe80000100a00 */
[----:B------:R1:W-:Y:S04]  /*196b0*/  STL.64 [R1+0x258], R18 ;  /* 0x0002581201007387 */ /* 0x0003e80000100a00 */
[----:B-1----:R-:W2:Y:S04]  /*196c0*/  LDL.LU R19, [R1+0xb84] ;  /* 0x000b840001137983 */ /* 0x002ea80000300800 */
[----:B------:R-:W2:Y:S04]  /*196d0*/  LDL.LU R18, [R1+0x830] ;  /* 0x0008300001127983 */ /* 0x000ea80000300800 */
[----:B------:R-:W2:Y:S04]  /*196e0*/  LDL.LU R15, [R1+0x828] ;  /* 0x00082800010f7983 */ /* 0x000ea80000300800 */
[----:B------:R-:W2:Y:S04]  /*196f0*/  LDL.LU R14, [R1+0x820] ;  /* 0x00082000010e7983 */ /* 0x000ea80000300800 */
[----:B--2---:R-:W-:Y:S04]  /*19700*/  STL.64 [R1+0xb60], R14 ;  /* 0x000b600e01007387 */ /* 0x004fe80000100a00 */
[----:B----4-:R1:W-:Y:S04]  /*19710*/  STL.64 [R1+0xb58], R12 ;  /* 0x000b580c01007387 */ /* 0x0103e80000100a00 */
[----:B-1----:R-:W2:Y:S04]  /*19720*/  LDL.LU R12, [R1+0x70] ;  /* 0x00007000010c7983 */ /* 0x002ea80000300800 */
[----:B------:R-:W2:Y:S04]  /*19730*/  LDL.LU R13, [R1+0x74] ;  /* 0x00007400010d7983 */ /* 0x000ea80000300800 */
[----:B------:R-:W4:Y:S04]  /*19740*/  LDL.LU R14, [R1+0x78] ;  /* 0x00007800010e7983 */ /* 0x000f280000300800 */
[----:B------:R-:W4:Y:S01]  /*19750*/  LDL.LU R15, [R1+0x7c] ;  /* 0x00007c00010f7983 */ /* 0x000f220000300800 */
[----:B0-----:R-:W-:-:S02]  /*19760*/  IMAD.SHL.U32 R10, R21, 0x40, RZ ;  /* 0x00000040150a7824 */ /* 0x001fc400078e00ff */
[----:B------:R-:W-:Y:S01]  /*19770*/  IMAD.MOV.U32 R11, RZ, RZ, R16 ;  /* 0x000000ffff0b7224 */ /* 0x000fe200078e0010 */
[----:B----4-:R0:W-:Y:S04]  /*19780*/  STL.64 [R1+0xb78], R14 ;  /* 0x000b780e01007387 */ /* 0x0101e80000100a00 */
[----:B--2---:R1:W-:Y:S01]  /*19790*/  STL.64 [R1+0xb70], R12 ;  /* 0x000b700c01007387 */ /* 0x0043e20000100a00 */
[----:B0-----:R-:W-:Y:S02]  /*197a0*/  IMAD.MOV.U32 R14, RZ, RZ, R3 ;  /* 0x000000ffff0e7224 */ /* 0x001fe400078e0003 */
[----:B-1----:R-:W-:Y:S02]  /*197b0*/  IMAD.MOV.U32 R12, RZ, RZ, R0 ;  /* 0x000000ffff0c7224 */ /* 0x002fe400078e0000 */
[----:B------:R-:W-:-:S02]  /*197c0*/  IMAD.MOV.U32 R13, RZ, RZ, R28 ;  /* 0x000000ffff0d7224 */ /* 0x000fc400078e001c */
[----:B------:R-:W-:Y:S01]  /*197d0*/  IMAD.MOV.U32 R15, RZ, RZ, R2 ;  /* 0x000000ffff0f7224 */ /* 0x000fe200078e0002 */
[----:B------:R-:W2:Y:S04]  /*197e0*/  LDL.LU R0, [R1+0xb80] ;  /* 0x000b800001007983 */ /* 0x000ea80000300800 */
[----:B------:R-:W4:Y:S04]  /*197f0*/  LDL.LU R16, [R1+0x818] ;  /* 0x0008180001107983 */ /* 0x000f280000300800 */
[----:B------:R-:W2:Y:S04]  /*19800*/  LDL.LU R17, [R1+0x810] ;  /* 0x0008100001117983 */ /* 0x000ea80000300800 */
[----:B------:R-:W2:Y:S04]  /*19810*/  LDL.LU R25, [R1+0x808] ;  /* 0x0008080001197983 */ /* 0x000ea80000300800 */
[----:B------:R-:W2:Y:S04]  /*19820*/  LDL.LU R24, [R1+0x82c] ;  /* 0x00082c0001187983 */ /* 0x000ea80000300800 */
[----:B------:R-:W2:Y:S01]  /*19830*/  LDL.LU R29, [R1+0x800] ;  /* 0x00080000011d7983 */ /* 0x000ea20000300800 */
[C---:B------:R-:W-:Y:S03]  /*19840*/  HMMA.16816.F32 R20, R4.reuse, R22, R12 ;  /* 0x000000160414723c */ /* 0x040fe6000000180c */
[----:B------:R-:W2:Y:S04]  /*19850*/  LDL.LU R28, [R1+0x824] ;  /* 0x00082400011c7983 */ /* 0x000ea80000300800 */
[----:B------:R-:W-:Y:S04]  /*19860*/  STL [R1+0xa84], R11 ;  /* 0x000a840b01007387 */ /* 0x000fe80000100800 */
[----:B------:R-:W2:Y:S04]  /*19870*/  LDL.LU.64 R14, [R1+0xb78] ;  /* 0x000b7800010e7983 */ /* 0x000ea80000300a00 */
[----:B------:R-:W2:Y:S04]  /*19880*/  LDL.LU.64 R12, [R1+0xb70] ;  /* 0x000b7000010c7983 */ /* 0x000ea80000300a00 */
        /* <DEDUP_REMOVED lines=8> */
[----:B0-----:R-:W2:Y:S04]  /*19910*/  LDL.LU.64 R22, [R1+0xb50] ;  /* 0x000b500001167983 */ /* 0x001ea80000300a00 */
[----:B------:R-:W2:Y:S01]  /*19920*/  LDL.LU.64 R20, [R1+0xb48] ;  /* 0x000b480001147983 */ /* 0x000ea20000300a00 */
[----:B------:R-:W-:-:S05]  /*19930*/  IMAD.SHL.U32 R10, R10, 0x2, RZ ;  /* 0x000000020a0a7824 */ /* 0x000fca00078e00ff */
[----:B---3--:R-:W-:Y:S01]  /*19940*/  IADD3 R2, P0, PT, R8, R10, RZ ;  /* 0x0000000a08027210 */ /* 0x008fe20007f1e0ff */
[----:B------:R-:W-:-:S04]  /*19950*/  VIADD R19, R19, 0x1 ;  /* 0x0000000113137836 */ /* 0x000fc80000000000 */
[--C-:B------:R-:W-:Y:S01]  /*19960*/  IMAD.X R8, R9, 0x1, R0.reuse, P0 ;  /* 0x0000000109087824 */ /* 0x100fe200000e0600 */
[----:B------:R-:W-:Y:S01]  /*19970*/  STL [R1+0xa88], R2 ;  /* 0x000a880201007387 */ /* 0x000fe20000100800 */
[-C--:B------:R-:W-:Y:S02]  /*19980*/  IADD3 R18, P5, PT, R18, R10.reuse, RZ ;  /* 0x0000000a12127210 */ /* 0x080fe40007fbe0ff */
[-C--:B----4-:R-:W-:Y:S02]  /*19990*/  IADD3 R16, P2, PT, R16, R10.reuse, RZ ;  /* 0x0000000a10107210 */ /* 0x090fe40007f5e0ff */
[-C--:B------:R-:W-:Y:S02]  /*199a0*/  IADD3 R17, P3, PT, R17, R10.reuse, RZ ;  /* 0x0000000a11117210 */ /* 0x080fe40007f7e0ff */
[-C--:B------:R-:W-:Y:S01]  /*199b0*/  IADD3 R25, P4, PT, R25, R10.reuse, RZ ;  /* 0x0000000a19197210 */ /* 0x080fe20007f9e0ff */
[----:B------:R-:W-:Y:S01]  /*199c0*/  IMAD.X R24, R24, 0x1, R0, P5 ;  /* 0x0000000118187824 */ /* 0x000fe200028e0600 */
[----:B------:R-:W-:-:S02]  /*199d0*/  IADD3 R29, P5, PT, R29, R10, RZ ;  /* 0x0000000a1d1d7210 */ /* 0x000fc40007fbe0ff */
[----:B--2---:R-:W-:-:S05]  /*199e0*/  IADD3 R3, P1, PT, R12, R10, RZ ;  /* 0x0000000a0c037210 */ /* 0x004fca0007f3e0ff */
[----:B------:R-:W-:Y:S01]  /*199f0*/  IMAD.X R9, R13, 0x1, R0, P1 ;  /* 0x000000010d097824 */ /* 0x000fe200008e0600 */
[----:B------:R-:W-:Y:S04]  /*19a00*/  STL [R1+0xa8c], R3 ;  /* 0x000a8c0301007387 */ /* 0x000fe80000100800 */
[----:B------:R-:W-:Y:S04]  /*19a10*/  STL [R1+0xa90], R8 ;  /* 0x000a900801007387 */ /* 0x000fe80000100800 */
[----:B------:R-:W-:Y:S04]  /*19a20*/  STL [R1+0x434], R19 ;  /* 0x0004341301007387 */ /* 0x000fe80000100800 */
[----:B------:R-:W-:Y:S01]  /*19a30*/  STL [R1+0xa94], R9 ;  /* 0x000a940901007387 */ /* 0x000fe20000100800 */
[----:B------:R-:W-:Y:S01]  /*19a40*/  HMMA.16816.F32 R20, R4, R26, R20 ;  /* 0x0000001a0414723c */ /* 0x000fe20000001814 */
[----:B------:R-:W-:-:S02]  /*19a50*/  IADD3 R15, P6, PT, R15, R10, RZ ;  /* 0x0000000a0f0f7210 */ /* 0x000fc40007fde0ff */
[----:B------:R-:W-:-:S15]  /*19a60*/  IADD3 R14, P1, PT, R14, R10, RZ ;  /* 0x0000000a0e0e7210 */ /* 0x000fde0007f3e0ff */
[----:B------:R-:W-:Y:S01]  /*19a70*/  NOP ;  /* 0x0000000000007918 */ /* 0x000fe20000000000 */
[----:B------:R-:W-:Y:S02]  /*19a80*/  IMAD.MOV.U32 R4, RZ, RZ, R20 ;  /* 0x000000ffff047224 */ /* 0x000fe400078e0014 */
[----:B------:R-:W-:Y:S02]  /*19a90*/  IMAD.MOV.U32 R5, RZ, RZ, R22 ;  /* 0x000000ffff057224 */ /* 0x000fe400078e0016 */
[----:B------:R-:W-:Y:S02]  /*19aa0*/  IMAD.MOV.U32 R6, RZ, RZ, R21 ;  /* 0x000000ffff067224 */ /* 0x000fe400078e0015 */
[----:B------:R-:W-:Y:S01]  /*19ab0*/  IMAD.MOV.U32 R7, RZ, RZ, R23 ;  /* 0x000000ffff077224 */ /* 0x000fe200078e0017 */
[----:B------:R-:W-:Y:S04]  /*19ac0*/  STL.64 [R1+0x1f0], R20 ;  /* 0x0001f01401007387 */ /* 0x000fe80000100a00 */
[----:B------:R-:W-:Y:S04]  /*19ad0*/  STL.64 [R1+0x1f8], R22 ;  /* 0x0001f81601007387 */ /* 0x000fe80000100a00 */
        /* <DEDUP_REMOVED lines=10> */
[----:B------:R0:W-:Y:S01]  /*19b80*/  STL [R1+0xb44], R0 ;  /* 0x000b440001007387 */ /* 0x0001e20000100800 */
[----:B------:R-:W-:-:S03]  /*19b90*/  IMAD.X R28, R28, 0x1, R0, P6 ;  /* 0x000000011c1c7824 */ /* 0x000fc600030e0600 */
[----:B------:R-:W-:Y:S04]  /*19ba0*/  STL [R1+0x82c], R24 ;  /* 0x00082c1801007387 */ /* 0x000fe80000100800 */
[----:B0-----:R-:W2:Y:S04]  /*19bb0*/  LDL.LU R0, [R1+0x7f8] ;  /* 0x0007f80001007983 */ /* 0x001ea80000300800 */
[----:B------:R-:W-:Y:S04]  /*19bc0*/  STL [R1+0x800], R29 ;  /* 0x0008001d01007387 */ /* 0x000fe80000100800 */
[----:B------:R-:W3:Y:S04]  /*19bd0*/  LDL.LU R7, [R1+0x7e8] ;  /* 0x0007e80001077983 */ /* 0x000ee80000300800 */
[----:B------:R-:W-:Y:S04]  /*19be0*/  STL [R1+0x824], R28 ;  /* 0x0008241c01007387 */ /* 0x000fe80000100800 */
[----:B---3--:R0:W-:Y:S04]  /*19bf0*/  STL [R1+0xb38], R7 ;  /* 0x000b380701007387 */ /* 0x0081e80000100800 */
[----:B0-----:R-:W3:Y:S04]  /*19c00*/  LDL.LU R7, [R1+0x814] ;  /* 0x0008140001077983 */ /* 0x001ee80000300800 */
[----:B---3--:R0:W-:Y:S04]  /*19c10*/  STL [R1+0xb3c], R7 ;  /* 0x000b3c0701007387 */ /* 0x0081e80000100800 */
[----:B0-----:R-:W3:Y:S01]  /*19c20*/  LDL.LU R7, [R1+0x7f0] ;  /* 0x0007f00001077983 */ /* 0x001ee20000300800 */
[----:B------:R-:W-:-:S02]  /*19c30*/  ISETP.NE.U32.AND P0, PT, R19, UR7, PT ;  /* 0x0000000713007c0c */ /* 0x000fc4000bf05070 */
[----:B--2---:R-:W-:Y:S01]  /*19c40*/  IADD3 R0, P6, PT, R0, R10, RZ ;  /* 0x0000000a00007210 */ /* 0x004fe20007fde0ff */
[----:B---3--:R0:W-:Y:S04]  /*19c50*/  STL [R1+0xb40], R7 ;  /* 0x000b400701007387 */ /* 0x0081e80000100800 */
[----:B0-----:R-:W2:Y:S04]  /*19c60*/  LDL.LU R7, [R1+0x81c] ;  /* 0x00081c0001077983 */ /* 0x001ea80000300800 */
[----:B------:R-:W3:Y:S04]  /*19c70*/  LDL.LU R6, [R1+0x80c] ;  /* 0x00080c0001067983 */ /* 0x000ee80000300800 */
[----:B------:R-:W4:Y:S04]  /*19c80*/  LDL.LU R5, [R1+0x7e0] ;  /* 0x0007e00001057983 */ /* 0x000f280000300800 */
[----:B------:R-:W2:Y:S04]  /*19c90*/  LDL.LU R4, [R1+0x804] ;  /* 0x0008040001047983 */ /* 0x000ea80000300800 */
        /* <DEDUP_REMOVED lines=23> */
[----:B------:R0:W-:Y:S04]  /*19e10*/  STL [R1+0x7f8], R0 ;  /* 0x0007f80001007387 */ /* 0x0001e80000100800 */
[----:B0-----:R-:W2:Y:S02]  /*19e20*/  LDL.LU R0, [R1+0xb44] ;  /* 0x000b440001007983 */ /* 0x001ea40000300800 */
[----:B--2---:R-:W-:-:S05]  /*19e30*/  IMAD.X R7, R7, 0x1, R0, P1 ;  /* 0x0000000107077824 */ /* 0x004fca00008e0600 */
[----:B------:R0:W-:Y:S04]  /*19e40*/  STL [R1+0x81c], R7 ;  /* 0x00081c0701007387 */ /* 0x0001e80000100800 */
[----:B0-----:R-:W2:Y:S02]  /*19e50*/  LDL.LU R7, [R1+0xb40] ;  /* 0x000b400001077983 */ /* 0x001ea40000300800 */
[----:B--2---:R-:W-:-:S05]  /*19e60*/  IADD3 R7, P1, PT, R7, R10, RZ ;  /* 0x0000000a07077210 */ /* 0x004fca0007f3e0ff */
[----:B------:R0:W-:Y:S04]  /*19e70*/  STL [R1+0x7f0], R7 ;  /* 0x0007f00701007387 */ /* 0x0001e80000100800 */
[----:B0-----:R-:W2:Y:S02]  /*19e80*/  LDL.LU R7, [R1+0xb3c] ;  /* 0x000b3c0001077983 */ /* 0x001ea40000300800 */
[----:B--2---:R-:W-:-:S05]  /*19e90*/  IMAD.X R7, R7, 0x1, R0, P2 ;  /* 0x0000000107077824 */ /* 0x004fca00010e0600 */
[----:B------:R0:W-:Y:S04]  /*19ea0*/  STL [R1+0x814], R7 ;  /* 0x0008140701007387 */ /* 0x0001e80000100800 */
[----:B0-----:R-:W2:Y:S01]  /*19eb0*/  LDL.LU R7, [R1+0xb38] ;  /* 0x000b380001077983 */ /* 0x001ea20000300800 */
[--C-:B---3--:R-:W-:Y:S01]  /*19ec0*/  IMAD.X R6, R6, 0x1, R0.reuse, P3 ;  /* 0x0000000106067824 */ /* 0x108fe200018e0600 */
[-C--:B----4-:R-:W-:Y:S01]  /*19ed0*/  IADD3 R5, P3, PT, R5, R10.reuse, RZ ;  /* 0x0000000a05057210 */ /* 0x090fe20007f7e0ff */
[--C-:B------:R-:W-:Y:S01]  /*19ee0*/  IMAD.X R4, R4, 0x1, R0.reuse, P4 ;  /* 0x0000000104047824 */ /* 0x100fe200020e0600 */
[-C--:B------:R-:W-:Y:S01]  /*19ef0*/  IADD3 R26, P4, PT, R26, R10.reuse, RZ ;  /* 0x0000000a1a1a7210 */ /* 0x080fe20007f9e0ff */
        /* <DEDUP_REMOVED lines=16> */
[----:B------:R-:W-:Y:S01]  /*1a000*/  IMAD.X R29, R29, 0x1, R0, P3 ;  /* 0x000000011d1d7824 */ /* 0x000fe200018e0600 */
[----:B------:R-:W-:-:S02]  /*1a010*/  IADD3 R28, P3, PT, R28, R10, RZ ;  /* 0x0000000a1c1c7210 */ /* 0x000fc40007f7e0ff */
[----:B--2---:R-:W-:-:S05]  /*1a020*/  IADD3 R7, P2, PT, R7, R10, RZ ;  /* 0x0000000a07077210 */ /* 0x004fca0007f5e0ff */
[----:B------:R-:W-:Y:S04]  /*1a030*/  STL [R1+0x7e8], R7 ;  /* 0x0007e80701007387 */ /* 0x000fe80000100800 */
[----:B------:R-:W-:Y:S04]  /*1a040*/  STL [R1+0x80c], R6 ;  /* 0x00080c0601007387 */ /* 0x000fe80000100800 */
[----:B------:R-:W-:Y:S04]  /*1a050*/  STL [R1+0x7e0], R5 ;  /* 0x0007e00501007387 */ /* 0x000fe80000100800 */
[----:B------:R-:W-:Y:S04]  /*1a060*/  STL [R1+0x804], R4 ;  /* 0x0008040401007387 */ /* 0x000fe80000100800 */
[----:B------:R-:W-:Y:S04]  /*1a070*/  STL [R1+0x7d8], R26 ;  /* 0x0007d81a01007387 */ /* 0x000fe80000100800 */
[----:B------:R-:W-:Y:S04]  /*1a080*/  STL [R1+0x7fc], R27 ;  /* 0x0007fc1b01007387 */ /* 0x000fe80000100800 */
[----:B------:R-:W-:Y:S01]  /*1a090*/  STL [R1+0x7d0], R20 ;  /* 0x0007d01401007387 */ /* 0x000fe20000100800 */
[----:B------:R-:W-:-:S03]  /*1a0a0*/  IMAD.X R8, R8, 0x1, R0, P2 ;  /* 0x0000000108087824 */ /* 0x000fc600010e0600 */
[----:B------:R-:W-:Y:S01]  /*1a0b0*/  STL [R1+0x7f4], R21 ;  /* 0x0007f41501007387 */ /* 0x000fe20000100800 */
[----:B------:R-:W-:-:S03]  /*1a0c0*/  IADD3 R3, P2, PT, R3, R10, RZ ;  /* 0x0000000a03037210 */ /* 0x000fc60007f5e0ff */
        /* <DEDUP_REMOVED lines=12> */
[----:B------:R-:W-:Y:S04]  /*1a190*/  STL [R1+0x7c4], R15 ;  /* 0x0007c40f01007387 */ /* 0x000fe80000100800 */
[----:B------:R-:W-:Y:S01]  /*1a1a0*/  STL [R1+0x798], R14 ;  /* 0x0007980e01007387 */ /* 0x000fe20000100800 */
[----:B------:R-:W-:-:S03]  /*1a1b0*/  IADD3 R24, P2, PT, R24, R10, RZ ;  /* 0x0000000a18187210 */ /* 0x000fc60007f5e0ff */
[----:B------:R-:W-:Y:S04]  /*1a1c0*/  STL [R1+0x7bc], R16 ;  /* 0x0007bc1001007387 */ /* 0x000fe80000100800 */
[----:B------:R-:W-:Y:S04]  /*1a1d0*/  STL [R1+0x790], R17 ;  /* 0x0007901101007387 */ /* 0x000fe80000100800 */
[----:B------:R-:W-:Y:S04]  /*1a1e0*/  STL [R1+0x7b4], R25 ;  /* 0x0007b41901007387 */ /* 0x000fe80000100800 */
[----:B------:R0:W-:Y:S04]  /*1a1f0*/  STL [R1+0xb34], R10 ;  /* 0x000b340a01007387 */ /* 0x0001e80000100800 */
        /* <DEDUP_REMOVED lines=9> */
[----:B--2---:R-:W-:-:S03]  /*1a290*/  IMAD.X R10, R10, 0x1, R0, P4 ;  /* 0x000000010a0a7824 */ /* 0x004fc600020e0600 */
        /* <DEDUP_REMOVED lines=30> */
[----:B--2---:R-:W-:-:S05]  /*1a480*/  IADD3 R7, P4, PT, R7, R10, RZ ;  /* 0x0000000a07077210 */ /* 0x004fca0007f9e0ff */
[----:B------:R0:W-:Y:S04]  /*1a490*/  STL [R1+0x778], R7 ;  /* 0x0007780701007387 */ /* 0x0001e80000100800 */
[----:B0-----:R-:W2:Y:S02]  /*1a4a0*/  LDL.LU R7, [R1+0xb30] ;  /* 0x000b300001077983 */ /* 0x001ea40000300800 */
[----:B--2---:R-:W-:-:S05]  /*1a4b0*/  IMAD.X R7, R7, 0x1, R0, P5 ;  /* 0x0000000107077824 */ /* 0x004fca00028e0600 */
[----:B------:R0:W-:Y:S04]  /*1a4c0*/  STL [R1+0x79c], R7 ;  /* 0x00079c0701007387 */ /* 0x0001e80000100800 */
[----:B0-----:R-:W2:Y:S02]  /*1a4d0*/  LDL.LU R7, [R1+0xb2c] ;  /* 0x000b2c0001077983 */ /* 0x001ea40000300800 */
[----:B--2---:R-:W-:-:S05]  /*1a4e0*/  IADD3 R7, P5, PT, R7, R10, RZ ;  /* 0x0000000a07077210 */ /* 0x004fca0007fbe0ff */
[----:B------:R0:W-:Y:S04]  /*1a4f0*/  STL [R1+0x770], R7 ;  /* 0x0007700701007387 */ /* 0x0001e80000100800 */
[----:B0-----:R-:W2:Y:S01]  /*1a500*/  LDL.LU R7, [R1+0xb28] ;  /* 0x000b280001077983 */ /* 0x001ea20000300800 */
[--C-:B----4-:R-:W-:Y:S01]  /*1a510*/  IMAD.X R5, R5, 0x1, R0.reuse, P1 ;  /* 0x0000000105057824 */ /* 0x110fe200008e0600 */
        /* <DEDUP_REMOVED lines=18> */
[----:B------:R-:W-:Y:S01]  /*1a640*/  IADD3 R25, P5, PT, R25, R10, RZ ;  /* 0x0000000a19197210 */ /* 0x000fe20007fbe0ff */
[----:B------:R-:W-:-:S02]  /*1a650*/  IMAD.X R28, R28, 0x1, R0, P1 ;  /* 0x000000011c1c7824 */ /* 0x000fc400008e0600 */
[----:B--2---:R-:W-:Y:S01]  /*1a660*/  IMAD.X R7, R7, 0x1, R0, P6 ;  /* 0x0000000107077824 */ /* 0x004fe200030e0600 */
[----:B---3--:R-:W-:-:S04]  /*1a670*/  IADD3 R6, P6, PT, R6, R10, RZ ;  /* 0x0000000a06067210 */ /* 0x008fc80007fde0ff */
        /* <DEDUP_REMOVED lines=38> */
[----:B--2---:R-:W-:-:S03]  /*1a8e0*/  IADD3 R0, P1, PT, R0, R10, RZ ;  /* 0x0000000a00007210 */ /* 0x004fc60007f3e0ff */
        /* <DEDUP_REMOVED lines=557> */
[----:B------:R-:W-:Y:S01]  /*1cbc0*/  IADD3 R19, P5, PT, R19, UR8, RZ ;  /* 0x0000000813137c10 */ /* 0x000fe2000ffbe0ff */
[--C-:B------:R-:W-:Y:S01]  /*1cbd0*/  IMAD.X R18, R18, 0x1, R0.reuse, P6 ;  /* 0x0000000112127824 */ /* 0x100fe200030e0600 */
[----:B------:R-:W-:Y:S01]  /*1cbe0*/  IADD3 R15, P6, PT, R15, UR8, RZ ;  /* 0x000000080f0f7c10 */ /* 0x000fe2000ffde0ff */
[--C-:B------:R-:W-:Y:S01]  /*1cbf0*/  IMAD.X R14, R14, 0x1, R0.reuse, P1 ;  /* 0x000000010e0e7824 */ /* 0x100fe200008e0600 */
[----:B------:R-:W-:Y:S01]  /*1cc00*/  IADD3 R16, P1, PT, R16, UR8, RZ ;  /* 0x0000000810107c10 */ /* 0x000fe2000ff3e0ff */
[--C-:B------:R-:W-:Y:S01]  /*1cc10*/  IMAD.X R17, R17, 0x1, R0.reuse, P2 ;  /* 0x0000000111117824 */ /* 0x100fe200010e0600 */
[----:B------:R-:W-:Y:S01]  /*1cc20*/  IADD3 R25, P2, PT, R25, UR8, RZ ;  /* 0x0000000819197c10 */ /* 0x000fe2000ff5e0ff */
[----:B--2---:R-:W-:Y:S01]  /*1cc30*/  IMAD.X R7, R7, 0x1, R0, P3 ;  /* 0x0000000107077824 */ /* 0x004fe200018e0600 */
[----:B---3--:R-:W-:-:S04]  /*1cc40*/  IADD3 R6, P3, PT, R6, R10, RZ ;  /* 0x0000000a06067210 */ /* 0x008fc80007f7e0ff */
[----:B------:R0:W-:Y:S04]  /*1cc50*/  STL [R1+0x4ac], R7 ;  /* 0x0004ac0701007387 */ /* 0x0001e80000100800 */
        /* <DEDUP_REMOVED lines=25> */
[----:B0-----:R-:W2:Y:S01]  /*1cdf0*/  LDL.LU R7, [R1+0x9c0] ;  /* 0x0009c00001077983 */ /* 0x001ea20000300800 */
[----:B------:R-:W-:Y:S01]  /*1ce00*/  IMAD.X R24, R24, 0x1, R0, P3 ;  /* 0x0000000118187824 */ /* 0x000fe200018e0600 */
[----:B------:R-:W-:-:S04]  /*1ce10*/  IADD3 R29, P3, PT, R29, UR8, RZ ;  /* 0x000000081d1d7c10 */ /* 0x000fc8000ff7e0ff */
[----:B------:R-:W-:Y:S01]  /*1ce20*/  STL [R1+0x44c], R24 ;  /* 0x00044c1801007387 */ /* 0x000fe20000100800 */
[----:B------:R-:W-:-:S03]  /*1ce30*/  IMAD.X R28, R28, 0x1, R0, P4 ;  /* 0x000000011c1c7824 */ /* 0x000fc600020e0600 */
[----:B--2---:R0:W-:Y:S04]  /*1ce40*/  STL [R1+0xac4], R7 ;  /* 0x000ac40701007387 */ /* 0x0041e80000100800 */
[----:B------:R1:W-:Y:S04]  /*1ce50*/  STL [R1+0x9c8], R29 ;  /* 0x0009c81d01007387 */ /* 0x0003e80000100800 */
[----:B0-----:R-:W2:Y:S04]  /*1ce60*/  LDL.LU R7, [R1+0x9c4] ;  /* 0x0009c40001077983 */ /* 0x001ea80000300800 */
[----:B------:R0:W-:Y:S04]  /*1ce70*/  STL [R1+0x444], R28 ;  /* 0x0004441c01007387 */ /* 0x0001e80000100800 */
[----:B------:R-:W3:Y:S04]  /*1ce80*/  LDL.LU R6, [R1+0x844] ;  /* 0x0008440001067983 */ /* 0x000ee80000300800 */
[----:B------:R-:W4:Y:S04]  /*1ce90*/  LDL.LU R5, [R1+0x9b8] ;  /* 0x0009b80001057983 */ /* 0x000f280000300800 */
[----:B------:R-:W3:Y:S04]  /*1cea0*/  LDL.LU R4, [R1+0x840] ;  /* 0x0008400001047983 */ /* 0x000ee80000300800 */
        /* <DEDUP_REMOVED lines=22> */
[----:B-1----:R-:W4:Y:S04]  /*1d010*/  LDL.LU R29, [R1+0x958] ;  /* 0x00095800011d7983 */ /* 0x002f280000300800 */
[----:B0-----:R-:W4:Y:S04]  /*1d020*/  LDL.LU R28, [R1+0x97c] ;  /* 0x00097c00011c7983 */ /* 0x001f280000300800 */
[----:B------:R0:W-:Y:S04]  /*1d030*/  STL [R1+0xaa8], R0 ;  /* 0x000aa80001007387 */ /* 0x0001e80000100800 */
[----:B0-----:R-:W4:Y:S01]  /*1d040*/  LDL.LU R0, [R1+0x440] ;  /* 0x0004400001007983 */ /* 0x001f220000300800 */
[----:B--2---:R-:W-:-:S05]  /*1d050*/  IADD3 R7, P4, PT, R7, UR8, RZ ;  /* 0x0000000807077c10 */ /* 0x004fca000ff9e0ff */
[----:B------:R0:W-:Y:S04]  /*1d060*/  STL [R1+0x9c4], R7 ;  /* 0x0009c40701007387 */ /* 0x0001e80000100800 */
[----:B0-----:R-:W2:Y:S01]  /*1d070*/  LDL.LU R7, [R1+0xac4] ;  /* 0x000ac40001077983 */ /* 0x001ea20000300800 */
[----:B---3--:R-:W-:Y:S02]  /*1d080*/  IADD3.X R6, PT, PT, R6, UR4, RZ, P6, !PT ;  /* 0x0000000406067c10 */ /* 0x008fe4000b7fe4ff */
[----:B----4-:R-:W-:Y:S02]  /*1d090*/  IADD3 R5, P6, PT, R5, UR8, RZ ;  /* 0x0000000805057c10 */ /* 0x010fe4000ffde0ff */
[----:B------:R-:W-:Y:S02]  /*1d0a0*/  IADD3.X R4, PT, PT, R4, UR4, RZ, P1, !PT ;  /* 0x0000000404047c10 */ /* 0x000fe40008ffe4ff */
[----:B------:R-:W-:-:S02]  /*1d0b0*/  IADD3 R26, P1, PT, R26, UR8, RZ ;  /* 0x000000081a1a7c10 */ /* 0x000fc4000ff3e0ff */
[----:B------:R-:W-:Y:S02]  /*1d0c0*/  IADD3.X R27, PT, PT, R27, UR4, RZ, P2, !PT ;  /* 0x000000041b1b7c10 */ /* 0x000fe400097fe4ff */
[----:B------:R-:W-:Y:S02]  /*1d0d0*/  IADD3 R20, P2, PT, R20, UR8, RZ ;  /* 0x0000000814147c10 */ /* 0x000fe4000ff5e0ff */
[----:B------:R-:W-:Y:S02]  /*1d0e0*/  IADD3.X R21, PT, PT, R21, UR4, RZ, P3, !PT ;  /* 0x0000000415157c10 */ /* 0x000fe40009ffe4ff */
[----:B------:R-:W-:Y:S02]  /*1d0f0*/  IADD3 R22, P3, PT, R22, UR8, RZ ;  /* 0x0000000816167c10 */ /* 0x000fe4000ff7e0ff */
[----:B------:R-:W-:Y:S02]  /*1d100*/  IADD3.X R23, PT, PT, R23, UR4, RZ, P4, !PT ;  /* 0x0000000417177c10 */ /* 0x000fe4000a7fe4ff */
[----:B------:R-:W-:-:S02]  /*1d110*/  IADD3 R9, P4, PT, R9, UR8, RZ ;  /* 0x0000000809097c10 */ /* 0x000fc4000ff9e0ff */
[----:B------:R-:W-:-:S05]  /*1d120*/  IADD3.X R0, PT, PT, R0, UR4, RZ, P5, !PT ;  /* 0x0000000400007c10 */ /* 0x000fca000affe4ff */
[----:B------:R0:W-:Y:S01]  /*1d130*/  STL [R1+0x440], R0 ;  /* 0x0004400001007387 */ /* 0x0001e20000100800 */
[----:B------:R-:W-:Y:S02]  /*1d140*/  IADD3.X R2, PT, PT, R2, UR4, RZ, P6, !PT ;  /* 0x0000000402027c10 */ /* 0x000fe4000b7fe4ff */
[----:B------:R-:W-:Y:S02]  /*1d150*/  IADD3 R11, P6, PT, R11, UR8, RZ ;  /* 0x000000080b0b7c10 */ /* 0x000fe4000ffde0ff */
[----:B------:R-:W-:Y:S02]  /*1d160*/  IADD3.X R10, PT, PT, R10, UR4, RZ, P1, !PT ;  /* 0x000000040a0a7c10 */ /* 0x000fe40008ffe4ff */
[----:B------:R-:W-:Y:S02]  /*1d170*/  IADD3 R13, P1, PT, R13, UR8, RZ ;  /* 0x000000080d0d7c10 */ /* 0x000fe4000ff3e0ff */
[----:B------:R-:W-:Y:S02]  /*1d180*/  IADD3.X R12, PT, PT, R12, UR4, RZ, P2, !PT ;  /* 0x000000040c0c7c10 */ /* 0x000fe400097fe4ff */
[----:B------:R-:W-:-:S02]  /*1d190*/  IADD3 R19, P2, PT, R19, UR8, RZ ;  /* 0x0000000813137c10 */ /* 0x000fc4000ff5e0ff */
[----:B------:R-:W-:Y:S02]  /*1d1a0*/  IADD3.X R18, PT, PT, R18, UR4, RZ, P3, !PT ;  /* 0x0000000412127c10 */ /* 0x000fe40009ffe4ff */
[----:B------:R-:W-:Y:S02]  /*1d1b0*/  IADD3 R15, P3, PT, R15, UR8, RZ ;  /* 0x000000080f0f7c10 */ /* 0x000fe4000ff7e0ff */
[----:B------:R-:W-:Y:S02]  /*1d1c0*/  IADD3.X R14, PT, PT, R14, UR4, RZ, P4, !PT ;  /* 0x000000040e0e7c10 */ /* 0x000fe4000a7fe4ff */
[----:B------:R-:W-:Y:S02]  /*1d1d0*/  IADD3 R16, P4, PT, R16, UR8, RZ ;  /* 0x0000000810107c10 */ /* 0x000fe4000ff9e0ff */
[----:B--2---:R-:W-:-:S05]  /*1d1e0*/  IADD3 R7, P5, PT, R7, UR8, RZ ;  /* 0x0000000807077c10 */ /* 0x004fca000ffbe0ff */
[----:B------:R-:W-:Y:S04]  /*1d1f0*/  STL [R1+0x9c0], R7 ;  /* 0x0009c00701007387 */ /* 0x000fe80000100800 */
[----:B------:R-:W-:Y:S04]  /*1d200*/  STL [R1+0x844], R6 ;  /* 0x0008440601007387 */ /* 0x000fe80000100800 */
[----:B------:R-:W-:Y:S04]  /*1d210*/  STL [R1+0x9b8], R5 ;  /* 0x0009b80501007387 */ /* 0x000fe80000100800 */
[----:B------:R-:W-:Y:S04]  /*1d220*/  STL [R1+0x840], R4 ;  /* 0x0008400401007387 */ /* 0x000fe80000100800 */
[----:B------:R-:W-:Y:S04]  /*1d230*/  STL [R1+0x9b0], R26 ;  /* 0x0009b01a01007387 */ /* 0x000fe80000100800 */
[----:B------:R-:W-:Y:S04]  /*1d240*/  STL [R1+0x83c], R27 ;  /* 0x00083c1b01007387 */ /* 0x000fe80000100800 */
[----:B------:R-:W-:Y:S01]  /*1d250*/  STL [R1+0x9a8], R20 ;  /* 0x0009a81401007387 */ /* 0x000fe20000100800 */
[----:B------:R-:W-:-:S03]  /*1d260*/  IADD3.X R8, PT, PT, R8, UR4, RZ, P5, !PT ;  /* 0x0000000408087c10 */ /* 0x000fc6000affe4ff */
[----:B------:R-:W-:Y:S01]  /*1d270*/  STL [R1+0x838], R21 ;  /* 0x0008381501007387 */ /* 0x000fe20000100800 */
[----:B------:R-:W-:-:S03]  /*1d280*/  IADD3 R3, P5, PT, R3, UR8, RZ ;  /* 0x0000000803037c10 */ /* 0x000fc6000ffbe0ff */
        /* <DEDUP_REMOVED lines=19> */
[----:B0-----:R-:W2:Y:S01]  /*1d3c0*/  LDL.LU R0, [R1+0x948] ;  /* 0x0009480001007983 */ /* 0x001ea20000300800 */
[----:B------:R-:W-:-:S02]  /*1d3d0*/  IADD3.X R24, PT, PT, R24, UR4, RZ, P6, !PT ;  /* 0x0000000418187c10 */ /* 0x000fc4000b7fe4ff */
[----:B------:R-:W-:-:S03]  /*1d3e0*/  IADD3 R29, P6, PT, R29, UR8, RZ ;  /* 0x000000081d1d7c10 */ /* 0x000fc6000ffde0ff */
[----:B------:R-:W-:Y:S04]  /*1d3f0*/  STL [R1+0x984], R24 ;  /* 0x0009841801007387 */ /* 0x000fe80000100800 */
[----:B--2---:R0:W-:Y:S04]  /*1d400*/  STL [R1+0xabc], R0 ;  /* 0x000abc0001007387 */ /* 0x0041e80000100800 */
[----:B------:R-:W-:Y:S04]  /*1d410*/  STL [R1+0x958], R29 ;  /* 0x0009581d01007387 */ /* 0x000fe80000100800 */
[----:B0-----:R-:W2:Y:S01]  /*1d420*/  LDL.LU R0, [R1+0x974] ;  /* 0x0009740001007983 */ /* 0x001ea20000300800 */
[----:B------:R-:W-:-:S05]  /*1d430*/  IADD3.X R28, PT, PT, R28, UR4, RZ, P1, !PT ;  /* 0x000000041c1c7c10 */ /* 0x000fca0008ffe4ff */
[----:B------:R-:W-:Y:S04]  /*1d440*/  STL [R1+0x97c], R28 ;  /* 0x00097c1c01007387 */ /* 0x000fe80000100800 */
        /* <DEDUP_REMOVED lines=30> */
[----:B--2---:R-:W-:-:S05]  /*1d630*/  IADD3 R0, P1, PT, R0, UR8, RZ ;  /* 0x0000000800007c10 */ /* 0x004fca000ff3e0ff */
[----:B------:R0:W-:Y:S04]  /*1d640*/  STL [R1+0x950], R0 ;  /* 0x0009500001007387 */ /* 0x0001e80000100800 */
[----:B0-----:R-:W2:Y:S02]  /*1d650*/  LDL.LU R0, [R1+0xac0] ;  /* 0x000ac00001007983 */ /* 0x001ea40000300800 */
[----:B--2---:R-:W-:-:S05]  /*1d660*/  IADD3.X R0, PT, PT, R0, UR4, RZ, P2, !PT ;  /* 0x0000000400007c10 */ /* 0x004fca00097fe4ff */
        /* <DEDUP_REMOVED lines=23> */
[----:B--2---:R-:W-:-:S05]  /*1d7e0*/  IADD3 R0, P2, PT, R0, UR8, RZ ;  /* 0x0000000800007c10 */ /* 0x004fca000ff5e0ff */
[----:B------:R0:W-:Y:S04]  /*1d7f0*/  STL [R1+0x948], R0 ;  /* 0x0009480001007387 */ /* 0x0001e80000100800 */
        /* <DEDUP_REMOVED lines=29> */
[----:B0-----:R-:W2:Y:S01]  /*1d9d0*/  LDL.LU R0, [R1+0x8f4] ;  /* 0x0008f40001007983 */ /* 0x001ea20000300800 */
[----:B------:R-:W-:-:S02]  /*1d9e0*/  IADD3 R24, P3, PT, R24, UR8, RZ ;  /* 0x0000000818187c10 */ /* 0x000fc4000ff7e0ff */
[----:B------:R-:W-:-:S03]  /*1d9f0*/  IADD3.X R29, PT, PT, R29, UR4, RZ, P4, !PT ;  /* 0x000000041d1d7c10 */ /* 0x000fc6000a7fe4ff */
[----:B------:R-:W-:Y:S04]  /*1da00*/  STL [R1+0x8e0], R24 ;  /* 0x0008e01801007387 */ /* 0x000fe80000100800 */
[----:B--2---:R0:W-:Y:S04]  /*1da10*/  STL [R1+0xab4], R0 ;  /* 0x000ab40001007387 */ /* 0x0041e80000100800 */
[----:B------:R-:W-:Y:S04]  /*1da20*/  STL [R1+0x904], R29 ;  /* 0x0009041d01007387 */ /* 0x000fe80000100800 */
[----:B0-----:R-:W2:Y:S01]  /*1da30*/  LDL.LU R0, [R1+0x8d0] ;  /* 0x0008d00001007983 */ /* 0x001ea20000300800 */
[----:B------:R-:W-:-:S05]  /*1da40*/  IADD3 R28, P4, PT, R28, UR8, RZ ;  /* 0x000000081c1c7c10 */ /* 0x000fca000ff9e0ff */
        /* <DEDUP_REMOVED lines=31> */
[----:B--2---:R-:W-:-:S05]  /*1dc40*/  IADD3.X R0, PT, PT, R0, UR4, RZ, P5, !PT ;  /* 0x0000000400007c10 */ /* 0x004fca000affe4ff */
[----:B------:R0:W-:Y:S04]  /*1dc50*/  STL [R1+0x8fc], R0 ;  /* 0x0008fc0001007387 */ /* 0x0001e80000100800 */
[----:B0-----:R-:W2:Y:S02]  /*1dc60*/  LDL.LU R0, [R1+0xab8] ;  /* 0x000ab80001007983 */ /* 0x001ea40000300800 */
[----:B--2---:R-:W-:-:S05]  /*1dc70*/  IADD3 R0, P5, PT, R0, UR8, RZ ;  /* 0x0000000800007c10 */ /* 0x004fca000ffbe0ff */
[----:B------:R0:W-:Y:S04]  /*1dc80*/  STL [R1+0x8d0], R0 ;  /* 0x0008d00001007387 */ /* 0x0001e80000100800 */
[----:B0-----:R-:W2:Y:S01]  /*1dc90*/  LDL.LU R0, [R1+0xab4] ;  /* 0x000ab40001007983 */ /* 0x001ea20000300800 */
[----:B----4-:R-:W-:Y:S02]  /*1dca0*/  IADD3.X R6, PT, PT, R6, UR4, RZ, P1, !PT ;  /* 0x0000000406067c10 */ /* 0x010fe40008ffe4ff */
[----:B---3--:R-:W-:Y:S02]  /*1dcb0*/  IADD3 R5, P1, PT, R5, UR8, RZ ;  /* 0x0000000805057c10 */ /* 0x008fe4000ff3e0ff */
        /* <DEDUP_REMOVED lines=18> */
[----:B--2---:R-:W-:Y:S02]  /*1dde0*/  IADD3.X R0, PT, PT, R0, UR4, RZ, P6, !PT ;  /* 0x0000000400007c10 */ /* 0x004fe4000b7fe4ff */
[----:B------:R-:W-:-:S03]  /*1ddf0*/  IADD3 R7, P6, PT, R7, UR8, RZ ;  /* 0x0000000807077c10 */ /* 0x000fc6000ffde0ff */
        /* <DEDUP_REMOVED lines=85> */
[----:B--2---:R-:W-:-:S05]  /*1e350*/  IADD3 R0, P3, PT, R0, UR8, RZ ;  /* 0x0000000800007c10 */ /* 0x004fca000ff7e0ff */
[----:B------:R0:W-:Y:S04]  /*1e360*/  STL [R1+0x9ec], R0 ;  /* 0x0009ec0001007387 */ /* 0x0001e80000100800 */
[----:B0-----:R0:W5:Y:S04]  /*1e370*/  LDL.LU R0, [R1+0xaa8] ;  /* 0x000aa80001007983 */ /* 0x0011680000300800 */
[----:B------:R1:W-:Y:S04]  /*1e380*/  STL [R1+0x874], R4 ;  /* 0x0008740401007387 */ /* 0x0003e80000100800 */
[----:B-1----:R0:W5:Y:S04]  /*1e390*/  LDL.LU R4, [R1+0xaa4] ;  /* 0x000aa40001047983 */ /* 0x0021680000300800 */
[----:B------:R1:W-:Y:S04]  /*1e3a0*/  STL [R1+0x9f4], R5 ;  /* 0x0009f40501007387 */ /* 0x0003e80000100800 */
[----:B-1----:R0:W5:Y:S04]  /*1e3b0*/  LDL.LU R5, [R1+0xaa0] ;  /* 0x000aa00001057983 */ /* 0x0021680000300800 */
[----:B------:R1:W-:Y:S04]  /*1e3c0*/  STL [R1+0x86c], R6 ;  /* 0x00086c0601007387 */ /* 0x0003e80000100800 */
[----:B-1----:R0:W5:Y:S04]  /*1e3d0*/  LDL.LU R6, [R1+0xa9c] ;  /* 0x000a9c0001067983 */ /* 0x0021680000300800 */
[----:B------:R1:W-:Y:S04]  /*1e3e0*/  STL [R1+0x9fc], R7 ;  /* 0x0009fc0701007387 */ /* 0x0003e80000100800 */
[----:B-1----:R0:W5:Y:S04]  /*1e3f0*/  LDL.LU R7, [R1+0xa98] ;  /* 0x000a980001077983 */ /* 0x0021680000300800 */
[----:B------:R1:W-:Y:S04]  /*1e400*/  STL [R1+0x864], R9 ;  /* 0x0008640901007387 */ /* 0x0003e80000100800 */
[----:B-1----:R-:W2:Y:S04]  /*1e410*/  LDL.LU R9, [R1+0xa94] ;  /* 0x000a940001097983 */ /* 0x002ea80000300800 */
[----:B------:R1:W-:Y:S04]  /*1e420*/  STL [R1+0xa04], R8 ;  /* 0x000a040801007387 */ /* 0x0003e80000100800 */
[----:B-1----:R-:W3:Y:S04]  /*1e430*/  LDL.LU R8, [R1+0xa90] ;  /* 0x000a900001087983 */ /* 0x002ee80000300800 */
[----:B------:R1:W-:Y:S04]  /*1e440*/  STL [R1+0x860], R3 ;  /* 0x0008600301007387 */ /* 0x0003e80000100800 */
[----:B-1----:R-:W4:Y:S04]  /*1e450*/  LDL.LU R3, [R1+0xa8c] ;  /* 0x000a8c0001037983 */ /* 0x002f280000300800 */
[----:B------:R1:W-:Y:S04]  /*1e460*/  STL [R1+0xa0c], R2 ;  /* 0x000a0c0201007387 */ /* 0x0003e80000100800 */
[----:B-1----:R-:W2:Y:S01]  /*1e470*/  LDL.LU R2, [R1+0xa88] ;  /* 0x000a880001027983 */ /* 0x002ea20000300800 */
[----:B------:R-:W-:-:S03]  /*1e480*/  IADD3.X R12, PT, PT, R12, UR4, RZ, P3, !PT ;  /* 0x000000040c0c7c10 */ /* 0x000fc60009ffe4ff */
[----:B------:R1:W-:Y:S01]  /*1e490*/  STL [R1+0x85c], R11 ;  /* 0x00085c0b01007387 */ /* 0x0003e20000100800 */
[----:B------:R-:W-:Y:S02]  /*1e4a0*/  IADD3 R13, P3, PT, R13, UR8, RZ ;  /* 0x000000080d0d7c10 */ /* 0x000fe4000ff7e0ff */
[----:B------:R-:W-:Y:S02]  /*1e4b0*/  IADD3.X R18, PT, PT, R18, UR4, RZ, P4, !PT ;  /* 0x0000000412127c10 */ /* 0x000fe4000a7fe4ff */
[----:B------:R-:W-:Y:S02]  /*1e4c0*/  IADD3 R19, P4, PT, R19, UR8, RZ ;  /* 0x0000000813137c10 */ /* 0x000fe4000ff9e0ff */
[----:B------:R-:W-:Y:S01]  /*1e4d0*/  IADD3.X R14, PT, PT, R14, UR4, RZ, P5, !PT ;  /* 0x000000040e0e7c10 */ /* 0x000fe2000affe4ff */
[----:B-1----:R0:W5:Y:S04]  /*1e4e0*/  LDL.LU R11, [R1+0xa84] ;  /* 0x000a8400010b7983 */ /* 0x0021680000300800 */
[----:B------:R1:W-:Y:S01]  /*1e4f0*/  STL [R1+0xa14], R10 ;  /* 0x000a140a01007387 */ /* 0x0003e20000100800 */
[----:B------:R-:W-:-:S02]  /*1e500*/  IADD3 R15, P5, PT, R15, UR8, RZ ;  /* 0x000000080f0f7c10 */ /* 0x000fc4000ffbe0ff */
[----:B------:R-:W-:Y:S01]  /*1e510*/  IADD3.X R16, PT, PT, R16, UR4, RZ, P6, !PT ;  /* 0x0000000410107c10 */ /* 0x000fe2000b7fe4ff */
[----:B-1----:R0:W5:Y:S04]  /*1e520*/  LDL.LU R10, [R1+0xa80] ;  /* 0x000a8000010a7983 */ /* 0x0021680000300800 */
[----:B------:R1:W-:Y:S01]  /*1e530*/  STL [R1+0x858], R12 ;  /* 0x0008580c01007387 */ /* 0x0003e20000100800 */
[----:B------:R-:W-:-:S03]  /*1e540*/  IADD3 R17, P6, PT, R17, UR8, RZ ;  /* 0x0000000811117c10 */ /* 0x000fc6000ffde0ff */
[----:B-1----:R0:W5:Y:S04]  /*1e550*/  LDL.LU R12, [R1+0xa7c] ;  /* 0x000a7c00010c7983 */ /* 0x0021680000300800 */
[----:B------:R1:W-:Y:S01]  /*1e560*/  STL [R1+0xa2c], R13 ;  /* 0x000a2c0d01007387 */ /* 0x0003e20000100800 */
[----:B------:R-:W-:-:S03]  /*1e570*/  IADD3.X R24, PT, PT, R24, UR4, RZ, P1, !PT ;  /* 0x0000000418187c10 */ /* 0x000fc60008ffe4ff */
        /* <DEDUP_REMOVED lines=10> */
[----:B------:R1:W-:Y:S04]  /*1e620*/  STL [R1+0xa24], R15 ;  /* 0x000a240f01007387 */ /* 0x0003e80000100800 */
[----:B-1----:R0:W5:Y:S04]  /*1e630*/  LDL.LU R15, [R1+0xa68] ;  /* 0x000a6800010f7983 */ /* 0x0021680000300800 */
[----:B------:R1:W-:Y:S04]  /*1e640*/  STL [R1+0x84c], R16 ;  /* 0x00084c1001007387 */ /* 0x0003e80000100800 */
[----:B-1----:R0:W5:Y:S04]  /*1e650*/  LDL.LU R16, [R1+0xa64] ;  /* 0x000a640001107983 */ /* 0x0021680000300800 */
[----:B------:R1:W-:Y:S01]  /*1e660*/  STL [R1+0xa20], R17 ;  /* 0x000a201101007387 */ /* 0x0003e20000100800 */
[----:B------:R-:W-:-:S03]  /*1e670*/  IADD3.X R26, PT, PT, R26, UR4, RZ, P3, !PT ;  /* 0x000000041a1a7c10 */ /* 0x000fc60009ffe4ff */
[----:B-1----:R0:W5:Y:S04]  /*1e680*/  LDL.LU R17, [R1+0xa60] ;  /* 0x000a600001117983 */ /* 0x0021680000300800 */
[----:B------:R1:W-:Y:S01]  /*1e690*/  STL [R1+0x9d8], R24 ;  /* 0x0009d81801007387 */ /* 0x0003e20000100800 */
[----:B------:R-:W-:Y:S02]  /*1e6a0*/  IADD3.X R27, PT, PT, R27, UR4, RZ, P4, !PT ;  /* 0x000000041b1b7c10 */ /* 0x000fe4000a7fe4ff */
[----:B------:R-:W-:Y:S01]  /*1e6b0*/  IADD3.X R20, PT, PT, R20, UR4, RZ, P5, !PT ;  /* 0x0000000414147c10 */ /* 0x000fe2000affe4ff */
[----:B-1----:R0:W5:Y:S04]  /*1e6c0*/  LDL.LU R24, [R1+0xa5c] ;  /* 0x000a5c0001187983 */ /* 0x0021680000300800 */
[----:B------:R1:W-:Y:S04]  /*1e6d0*/  STL [R1+0xa1c], R25 ;  /* 0x000a1c1901007387 */ /* 0x0003e80000100800 */
[----:B-1----:R0:W5:Y:S04]  /*1e6e0*/  LDL.LU R25, [R1+0xa58] ;  /* 0x000a580001197983 */ /* 0x0021680000300800 */
[----:B------:R1:W-:Y:S01]  /*1e6f0*/  STL [R1+0x9e0], R29 ;  /* 0x0009e01d01007387 */ /* 0x0003e20000100800 */
[----:B------:R-:W-:-:S03]  /*1e700*/  IADD3.X R21, PT, PT, R21, UR4, RZ, P6, !PT ;  /* 0x0000000415157c10 */ /* 0x000fc6000b7fe4ff */
[----:B-1----:R0:W5:Y:S04]  /*1e710*/  LDL.LU R29, [R1+0xa54] ;  /* 0x000a5400011d7983 */ /* 0x0021680000300800 */
[----:B------:R1:W-:Y:S04]  /*1e720*/  STL [R1+0xa18], R28 ;  /* 0x000a181c01007387 */ /* 0x0003e80000100800 */
[----:B------:R-:W-:Y:S04]  /*1e730*/  STL [R1+0x9e8], R26 ;  /* 0x0009e81a01007387 */ /* 0x000fe80000100800 */
[----:B------:R-:W-:Y:S04]  /*1e740*/  STL [R1+0x9f0], R27 ;  /* 0x0009f01b01007387 */ /* 0x000fe80000100800 */
[----:B------:R-:W-:Y:S01]  /*1e750*/  STL [R1+0x9f8], R20 ;  /* 0x0009f81401007387 */ /* 0x000fe20000100800 */
[----:B-1----:R-:W1:Y:S01]  /*1e760*/  S2R R28, SR_TID.X ;  /* 0x00000000001c7919 */ /* 0x002e620000002100 */
[----:B------:R-:W-:-:S02]  /*1e770*/  IADD3.X R22, PT, PT, R22, UR4, RZ, P1, !PT ;  /* 0x0000000416167c10 */ /* 0x000fc40008ffe4ff */
[----:B------:R-:W-:Y:S01]  /*1e780*/  IADD3.X R23, PT, PT, R23, UR4, RZ, P2, !PT ;  /* 0x0000000417177c10 */ /* 0x000fe200097fe4ff */
[----:B------:R3:W-:Y:S04]  /*1e790*/  STL [R1+0xa00], R21 ;  /* 0x000a001501007387 */ /* 0x0007e80000100800 */
[----:B------:R0:W-:Y:S01]  /*1e7a0*/  STL [R1+0xa08], R22 ;  /* 0x000a081601007387 */ /* 0x0001e20000100800 */
[----:B-1----:R-:W-:-:S05]  /*1e7b0*/  LOP3.LUT R28, R28, 0x3f, RZ, 0xc0, !PT ;  /* 0x0000003f1c1c7812 */ /* 0x002fca00078ec0ff */
[----:B------:R-:W-:Y:S02]  /*1e7c0*/  IMAD.SHL.U32 R28, R28, 0x2, RZ ;  /* 0x000000021c1c7824 */ /* 0x000fe400078e00ff */
[----:B---3--:R-:W-:Y:S02]  /*1e7d0*/  IMAD.MOV.U32 R21, RZ, RZ, R8 ;  /* 0x000000ffff157224 */ /* 0x008fe400078e0008 */
[----:B--2---:R-:W-:Y:S02]  /*1e7e0*/  IMAD.MOV.U32 R20, RZ, RZ, R2 ;  /* 0x000000ffff147224 */ /* 0x004fe400078e0002 */
[----:B----4-:R-:W-:Y:S02]  /*1e7f0*/  IMAD.MOV.U32 R2, RZ, RZ, R3 ;  /* 0x000000ffff027224 */ /* 0x010fe400078e0003 */
[----:B------:R-:W-:-:S05]  /*1e800*/  IMAD.MOV.U32 R3, RZ, RZ, R9 ;  /* 0x000000ffff037224 */ /* 0x000fca00078e0009 */
[----:B------:R0:W-:Y:S04]  /*1e810*/  STL.64 [R1+0x3b0], R2 ;  /* 0x0003b00201007387 */ /* 0x0001e80000100a00 */
[----:B------:R0:W-:Y:S04]  /*1e820*/  STL [R1+0xa10], R23 ;  /* 0x000a101701007387 */ /* 0x0001e80000100800 */
[----:B------:R0:W-:Y:S01]  /*1e830*/  STL.64 [R1+0x3b8], R20 ;  /* 0x0003b81401007387 */ /* 0x0001e20000100a00 */
[----:B------:R-:W-:Y:S05]  /*1e840*/  @P0 BRA `(.L_x_1) ;  /* 0xfffffeb000d80947 */ /* 0x000fea000383ffff */
[----:B------:R-:W2:Y:S04]  /*1e850*/  LDL.LU R27, [R1+0x13c] ;  /* 0x00013c00011b7983 */ /* 0x000ea80000300800 */
[----:B0-----:R-:W3:Y:S04]  /*1e860*/  LDL.LU R20, [R1+0x134] ;  /* 0x0001340001147983 */ /* 0x001ee80000300800 */
[----:B------:R-:W4:Y:S04]  /*1e870*/  LDL.LU R21, [R1+0x2fc] ;  /* 0x0002fc0001157983 */ /* 0x000f280000300800 */
[----:B------:R-:W4:Y:S04]  /*1e880*/  LDL.LU R22, [R1+0x1ec] ;  /* 0x0001ec0001167983 */ /* 0x000f280000300800 */
[----:B------:R-:W4:Y:S04]  /*1e890*/  LDL.LU R23, [R1+0x2f4] ;  /* 0x0002f40001177983 */ /* 0x000f280000300800 */
[----:B-----5:R-:W-:Y:S04]  /*1e8a0*/  STL [R1+0xb44], R16 ;  /* 0x000b441001007387 */ /* 0x020fe80000100800 */
        /* <DEDUP_REMOVED lines=9> */
[----:B--2---:R-:W-:-:S02]  /*1e940*/  F2FP.F16.F32.PACK_AB R3, R7, R27 ;  /* 0x0000001b0703723e */ /* 0x004fc400000000ff */
[----:B---3--:R-:W-:-:S03]  /*1e950*/  F2FP.F16.F32.PACK_AB R2, R6, R20 ;  /* 0x000000140602723e */ /* 0x008fc600000000ff */
[----:B------:R0:W-:Y:S04]  /*1e960*/  STL [R1+0x9c], R3 ;  /* 0x00009c0301007387 */ /* 0x0001e80000100800 */
[----:B------:R1:W-:Y:S01]  /*1e970*/  STL [R1+0x98], R2 ;  /* 0x0000980201007387 */ /* 0x0003e20000100800 */
[----:B----4-:R-:W-:Y:S02]  /*1e980*/  F2FP.F16.F32.PACK_AB R0, R21, R22 ;  /* 0x000000161500723e */ /* 0x010fe400000000ff */
[----:B0-----:R-:W-:-:S03]  /*1e990*/  F2FP.F16.F32.PACK_AB R3, R23, R17 ;  /* 0x000000111703723e */ /* 0x001fc600000000ff */
[----:B------:R0:W-:Y:S01]  /*1e9a0*/  STL [R1+0x94], R0 ;  /* 0x0000940001007387 */ /* 0x0001e20000100800 */
[----:B-1----:R-:W-:-:S03]  /*1e9b0*/  F2FP.F16.F32.PACK_AB R2, R5, R13 ;  /* 0x0000000d0502723e */ /* 0x002fc600000000ff */
[----:B------:R-:W-:Y:S04]  /*1e9c0*/  STL [R1+0x90], R3 ;  /* 0x0000900301007387 */ /* 0x000fe80000100800 */
[----:B------:R-:W2:Y:S01]  /*1e9d0*/  LDL.LU R20, [R1+0x2f8] ;  /* 0x0002f80001147983 */ /* 0x000ea20000300800 */
[----:B0-----:R-:W-:-:S03]  /*1e9e0*/  F2FP.F16.F32.PACK_AB R0, R4, R12 ;  /* 0x0000000c0400723e */ /* 0x001fc600000000ff */
[----:B------:R-:W-:Y:S04]  /*1e9f0*/  STL [R1+0x8c], R2 ;  /* 0x00008c0201007387 */ /* 0x000fe80000100800 */
[----:B------:R-:W2:Y:S04]  /*1ea00*/  LDL.LU R21, [R1+0x1e8] ;  /* 0x0001e80001157983 */ /* 0x000ea80000300800 */
[----:B------:R-:W-:Y:S04]  /*1ea10*/  STL [R1+0x88], R0 ;  /* 0x0000880001007387 */ /* 0x000fe80000100800 */
[----:B------:R-:W3:Y:S04]  /*1ea20*/  LDL.LU R22, [R1+0x2f0] ;  /* 0x0002f00001167983 */ /* 0x000ee80000300800 */
[----:B------:R-:W3:Y:S04]  /*1ea30*/  LDL.LU R23, [R1+0x1e0] ;  /* 0x0001e00001177983 */ /* 0x000ee80000300800 */
[----:B------:R-:W4:Y:S04]  /*1ea40*/  LDL.LU R16, [R1+0x144] ;  /* 0x0001440001107983 */ /* 0x000f280000300800 */
[----:B----4-:R0:W-:Y:S04]  /*1ea50*/  STL [R1+0xb4c], R16 ;  /* 0x000b4c1001007387 */ /* 0x0101e80000100800 */
[----:B0-----:R-:W4:Y:S04]  /*1ea60*/  LDL.LU R16, [R1+0x14c] ;  /* 0x00014c0001107983 */ /* 0x001f280000300800 */
[----:B------:R-:W2:Y:S04]  /*1ea70*/  LDL.LU R12, [R1+0x30c] ;  /* 0x00030c00010c7983 */ /* 0x000ea80000300800 */
[----:B--2---:R0:W-:Y:S04]  /*1ea80*/  STL [R1+0xb48], R12 ;  /* 0x000b480c01007387 */ /* 0x0041e80000100800 */
[----:B0-----:R-:W2:Y:S04]  /*1ea90*/  LDL.LU R12, [R1+0x234] ;  /* 0x00023400010c7983 */ /* 0x001ea80000300800 */
[----:B--2---:R0:W-:Y:S04]  /*1eaa0*/  STL [R1+0xb50], R12 ;  /* 0x000b500c01007387 */ /* 0x0041e80000100800 */
[----:B0-----:R-:W4:Y:S04]  /*1eab0*/  LDL.LU R12, [R1+0x23c] ;  /* 0x00023c00010c7983 */ /* 0x001f280000300800 */
[----:B------:R-:W2:Y:S04]  /*1eac0*/  LDL.LU R13, [R1+0x20c] ;  /* 0x00020c00010d7983 */ /* 0x000ea80000300800 */
[----:B------:R-:W2:Y:S04]  /*1ead0*/  LDL.LU R17, [R1+0x204] ;  /* 0x0002040001117983 */ /* 0x000ea80000300800 */
[----:B------:R-:W2:Y:S04]  /*1eae0*/  LDL.LU R25, [R1+0x300] ;  /* 0x0003000001197983 */ /* 0x000ea80000300800 */
[----:B--2---:R0:W-:Y:S04]  /*1eaf0*/  STL [R1+0xb2c], R25 ;  /* 0x000b2c1901007387 */ /* 0x0041e80000100800 */
[----:B0-----:R-:W2:Y:S04]  /*1eb00*/  LDL.LU R25, [R1+0x208] ;  /* 0x0002080001197983 */ /* 0x001ea80000300800 */
[----:B--2---:R0:W-:Y:S04]  /*1eb10*/  STL [R1+0xb34], R25 ;  /* 0x000b341901007387 */ /* 0x0041e80000100800 */
[----:B0-----:R-:W2:Y:S04]  /*1eb20*/  LDL.LU R25, [R1+0x140] ;  /* 0x0001400001197983 */ /* 0x001ea80000300800 */
[----:B--2---:R0:W-:Y:S04]  /*1eb30*/  STL [R1+0xb3c], R25 ;  /* 0x000b3c1901007387 */ /* 0x0041e80000100800 */
[----:B0-----:R-:W2:Y:S04]  /*1eb40*/  LDL.LU R25, [R1+0x148] ;  /* 0x0001480001197983 */ /* 0x001ea80000300800 */
[----:B------:R-:W2:Y:S04]  /*1eb50*/  LDL.LU R24, [R1+0x200] ;  /* 0x0002000001187983 */ /* 0x000ea80000300800 */
[----:B--2---:R0:W-:Y:S04]  /*1eb60*/  STL [R1+0xb30], R24 ;  /* 0x000b301801007387 */ /* 0x0041e80000100800 */
[----:B0-----:R-:W2:Y:S04]  /*1eb70*/  LDL.LU R24, [R1+0x308] ;  /* 0x0003080001187983 */ /* 0x001ea80000300800 */
[----:B--2---:R0:W-:Y:S04]  /*1eb80*/  STL [R1+0xb38], R24 ;  /* 0x000b381801007387 */ /* 0x0041e80000100800 */
[----:B0-----:R-:W2:Y:S01]  /*1eb90*/  LDL.LU R24, [R1+0x230] ;  /* 0x0002300001187983 */ /* 0x001ea20000300800 */
[----:B------:R-:W-:-:S02]  /*1eba0*/  F2FP.F16.F32.PACK_AB R2, R20, R21 ;  /* 0x000000151402723e */ /* 0x000fc400000000ff */
[----:B---3--:R-:W-:Y:S02]  /*1ebb0*/  F2FP.F16.F32.PACK_AB R4, R22, R23 ;  /* 0x000000171604723e */ /* 0x008fe400000000ff */
[----:B----4-:R-:W-:Y:S01]  /*1ebc0*/  F2FP.F16.F32.PACK_AB R16, R12, R16 ;  /* 0x000000100c10723e */ /* 0x010fe200000000ff */
[----:B--2---:R0:W-:Y:S04]  /*1ebd0*/  STL [R1+0xb40], R24 ;  /* 0x000b401801007387 */ /* 0x0041e80000100800 */
[----:B0-----:R-:W2:Y:S04]  /*1ebe0*/  LDL.LU R24, [R1+0x238] ;  /* 0x0002380001187983 */ /* 0x001ea80000300800 */
[----:B------:R-:W3:Y:S04]  /*1ebf0*/  LDL.LU R19, [R1+0x24c] ;  /* 0x00024c0001137983 */ /* 0x000ee80000300800 */
[----:B------:R-:W3:Y:S04]  /*1ec00*/  LDL.LU R18, [R1+0x15c] ;  /* 0x00015c0001127983 */ /* 0x000ee80000300800 */
[----:B------:R-:W4:Y:S04]  /*1ec10*/  LDL.LU R11, [R1+0x244] ;  /* 0x00024400010b7983 */ /* 0x000f280000300800 */
        /* <DEDUP_REMOVED lines=11> */
[----:B0-----:R-:W2:Y:S04]  /*1ecd0*/  LDL.LU R2, [R1+0x310] ;  /* 0x0003100001027983 */ /* 0x001ea80000300800 */
[----:B------:R0:W-:Y:S04]  /*1ece0*/  STL [R1+0x80], R4 ;  /* 0x0000800401007387 */ /* 0x0001e80000100800 */
[----:B------:R-:W2:Y:S04]  /*1ecf0*/  LDL.LU R8, [R1+0x25c] ;  /* 0x00025c0001087983 */ /* 0x000ea80000300800 */
[----:B------:R-:W2:Y:S04]  /*1ed00*/  LDL.LU R23, [R1+0x1ac] ;  /* 0x0001ac0001177983 */ /* 0x000ea80000300800 */
[----:B0-----:R-:W2:Y:S04]  /*1ed10*/  LDL.LU R4, [R1+0x254] ;  /* 0x0002540001047983 */ /* 0x001ea80000300800 */
        /* <DEDUP_REMOVED lines=9> */
[----:B--2---:R-:W-:-:S02]  /*1edb0*/  F2FP.F16.F32.PACK_AB R16, R12, R16 ;  /* 0x000000100c10723e */ /* 0x004fc400000000ff */
[----:B------:R-:W2:Y:S04]  /*1edc0*/  LDL.LU R12, [R1+0xb48] ;  /* 0x000b4800010c7983 */ /* 0x000ea80000300800 */
[----:B------:R0:W-:Y:S04]  /*1edd0*/  STL [R1+0x78], R16 ;  /* 0x0000781001007387 */ /* 0x0001e80000100800 */
[----:B0-----:R-:W3:Y:S01]  /*1ede0*/  LDL.LU R16, [R1+0xb44] ;  /* 0x000b440001107983 */ /* 0x001ee20000300800 */
[----:B------:R-:W-:Y:S02]  /*1edf0*/  F2FP.F16.F32.PACK_AB R25, R24, R25 ;  /* 0x000000191819723e */ /* 0x000fe400000000ff */
[----:B--2---:R-:W-:-:S05]  /*1ee00*/  F2FP.F16.F32.PACK_AB R12, R12, R13 ;  /* 0x0000000d0c0c723e */ /* 0x004fca00000000ff */
[----:B------:R0:W-:Y:S01]  /*1ee10*/  STL [R1+0x74], R12 ;  /* 0x0000740c01007387 */ /* 0x0001e20000100800 */
[----:B---3--:R-:W-:-:S03]  /*1ee20*/  F2FP.F16.F32.PACK_AB R13, R16, R17 ;  /* 0x00000011100d723e */ /* 0x008fc600000000ff */
[----:B0-----:R-:W2:Y:S04]  /*1ee30*/  LDL.LU R12, [R1+0x328] ;  /* 0x00032800010c7983 */ /* 0x001ea80000300800 */
[----:B------:R-:W2:Y:S04]  /*1ee40*/  LDL.LU R17, [R1+0x228] ;  /* 0x0002280001117983 */ /* 0x000ea80000300800 */
[----:B------:R0:W-:Y:S04]  /*1ee50*/  STL [R1+0x70], R13 ;  /* 0x0000700d01007387 */ /* 0x0001e80000100800 */
[----:B0-----:R-:W3:Y:S04]  /*1ee60*/  LDL.LU R13, [R1+0x320] ;  /* 0x00032000010d7983 */ /* 0x001ee80000300800 */
[----:B------:R-:W3:Y:S04]  /*1ee70*/  LDL.LU R16, [R1+0x220] ;  /* 0x0002200001107983 */ /* 0x000ee80000300800 */
[----:B------:R-:W2:Y:S04]  /*1ee80*/  LDL.LU R24, [R1+0xb40] ;  /* 0x000b400001187983 */ /* 0x000ea80000300800 */
[----:B------:R0:W-:Y:S04]  /*1ee90*/  STL [R1+0x6c], R25 ;  /* 0x00006c1901007387 */ /* 0x0001e80000100800 */
[----:B0-----:R-:W2:Y:S02]  /*1eea0*/  LDL.LU R25, [R1+0xb3c] ;  /* 0x000b3c0001197983 */ /* 0x001ea40000300800 */
[----:B--2---:R-:W-:-:S02]  /*1eeb0*/  F2FP.F16.F32.PACK_AB R25, R24, R25 ;  /* 0x000000191819723e */ /* 0x004fc400000000ff */
[----:B------:R-:W2:Y:S04]  /*1eec0*/  LDL.LU R24, [R1+0xb38] ;  /* 0x000b380001187983 */ /* 0x000ea80000300800 */
[----:B------:R0:W-:Y:S04]  /*1eed0*/  STL [R1+0x68], R25 ;  /* 0x0000681901007387 */ /* 0x0001e80000100800 */
[----:B0-----:R-:W2:Y:S02]  /*1eee0*/  LDL.LU R25, [R1+0xb34] ;  /* 0x000b340001197983 */ /* 0x001ea40000300800 */
[----:B--2---:R-:W-:-:S02]  /*1eef0*/  F2FP.F16.F32.PACK_AB R25, R24, R25 ;  /* 0x000000191819723e */ /* 0x004fc400000000ff */
[----:B------:R-:W2:Y:S04]  /*1ef00*/  LDL.LU R24, [R1+0xb30] ;  /* 0x000b300001187983 */ /* 0x000ea80000300800 */
[----:B------:R0:W-:Y:S04]  /*1ef10*/  STL [R1+0x64], R25 ;  /* 0x0000641901007387 */ /* 0x0001e80000100800 */
[----:B0-----:R-:W2:Y:S01]  /*1ef20*/  LDL.LU R25, [R1+0xb2c] ;  /* 0x000b2c0001197983 */ /* 0x001ea20000300800 */
[----:B------:R-:W-:Y:S02]  /*1ef30*/  F2FP.F16.F32.PACK_AB R18, R19, R18 ;  /* 0x000000121312723e */ /* 0x000fe400000000ff */
[----:B----4-:R-:W-:-:S02]  /*1ef40*/  F2FP.F16.F32.PACK_AB R10, R11, R10 ;  /* 0x0000000a0b0a723e */ /* 0x010fc400000000ff */
[----:B--2---:R-:W-:Y:S02]  /*1ef50*/  F2FP.F16.F32.PACK_AB R24, R25, R24 ;  /* 0x000000181918723e */ /* 0x004fe400000000ff */
[----:B------:R-:W2:Y:S04]  /*1ef60*/  LDL.LU R25, [R1+0xb28] ;  /* 0x000b280001197983 */ /* 0x000ea80000300800 */
[----:B------:R0:W-:Y:S04]  /*1ef70*/  STL [R1+0x60], R24 ;  /* 0x0000601801007387 */ /* 0x0001e80000100800 */
[----:B0-----:R-:W4:Y:S04]  /*1ef80*/  LDL.LU R24, [R1+0xb24] ;  /* 0x000b240001187983 */ /* 0x001f280000300800 */
[----:B------:R-:W4:Y:S04]  /*1ef90*/  LDL.LU R19, [R1+0xb20] ;  /* 0x000b200001137983 */ /* 0x000f280000300800 */
[----:B------:R0:W-:Y:S04]  /*1efa0*/  STL [R1+0x5c], R18 ;  /* 0x00005c1201007387 */ /* 0x0001e80000100800 */
[----:B0-----:R-:W4:Y:S04]  /*1efb0*/  LDL.LU R18, [R1+0xb1c] ;  /* 0x000b1c0001127983 */ /* 0x001f280000300800 */
[----:B------:R-:W4:Y:S01]  /*1efc0*/  LDL.LU R11, [R1+0xb18] ;  /* 0x000b1800010b7983 */ /* 0x000f220000300800 */
[----:B------:R-:W-:-:S02]  /*1efd0*/  F2FP.F16.F32.PACK_AB R29, R15, R29 ;  /* 0x0000001d0f1d723e */ /* 0x000fc400000000ff */
[----:B------:R-:W-:Y:S01]  /*1efe0*/  F2FP.F16.F32.PACK_AB R27, R0, R27 ;  /* 0x0000001b001b723e */ /* 0x000fe200000000ff */
[----:B------:R0:W-:Y:S01]  /*1eff0*/  STL [R1+0x58], R10 ;  /* 0x0000580a01007387 */ /* 0x0001e20000100800 */
[----:B------:R-:W-:Y:S02]  /*1f000*/  F2FP.F16.F32.PACK_AB R14, R14, R28 ;  /* 0x0000001c0e0e723e */ /* 0x000fe400000000ff */
[----:B------:R-:W-:Y:S02]  /*1f010*/  F2FP.F16.F32.PACK_AB R26, R3, R26 ;  /* 0x0000001a031a723e */ /* 0x000fe400000000ff */
[----:B------:R-:W-:Y:S01]  /*1f020*/  F2FP.F16.F32.PACK_AB R23, R8, R23 ;  /* 0x000000170817723e */ /* 0x000fe200000000ff */
[----:B0-----:R-:W4:Y:S01]  /*1f030*/  LDL.LU R10, [R1+0xb14] ;  /* 0x000b1400010a7983 */ /* 0x001f220000300800 */
[----:B------:R-:W-:-:S03]  /*1f040*/  F2FP.F16.F32.PACK_AB R22, R4, R22 ;  /* 0x000000160416723e */ /* 0x000fc600000000ff */
[----:B------:R-:W4:Y:S01]  /*1f050*/  LDL.LU R15, [R1+0xb10] ;  /* 0x000b1000010f7983 */ /* 0x000f220000300800 */
[----:B------:R-:W-:-:S03]  /*1f060*/  F2FP.F16.F32.PACK_AB R21, R5, R21 ;  /* 0x000000150515723e */ /* 0x000fc600000000ff */
[----:B------:R-:W-:Y:S01]  /*1f070*/  STL [R1+0x54], R29 ;  /* 0x0000541d01007387 */ /* 0x000fe20000100800 */
[----:B------:R-:W-:-:S03]  /*1f080*/  F2FP.F16.F32.PACK_AB R20, R6, R20 ;  /* 0x000000140614723e */ /* 0x000fc600000000ff */
[----:B------:R-:W-:Y:S04]  /*1f090*/  STL [R1+0xa58], R27 ;  /* 0x000a581b01007387 */ /* 0x000fe80000100800 */
[----:B------:R-:W-:Y:S04]  /*1f0a0*/  STL [R1+0x50], R14 ;  /* 0x0000500e01007387 */ /* 0x000fe80000100800 */
[----:B------:R-:W-:Y:S01]  /*1f0b0*/  STL [R1+0xa5c], R26 ;  /* 0x000a5c1a01007387 */ /* 0x000fe20000100800 */
[----:B------:R-:W-:Y:S02]  /*1f0c0*/  F2FP.F16.F32.PACK_AB R17, R12, R17 ;  /* 0x000000110c11723e */ /* 0x000fe400000000ff */
[----:B---3--:R-:W-:-:S02]  /*1f0d0*/  F2FP.F16.F32.PACK_AB R16, R13, R16 ;  /* 0x000000100d10723e */ /* 0x008fc400000000ff */
[----:B--2---:R-:W-:-:S05]  /*1f0e0*/  F2FP.F16.F32.PACK_AB R25, R9, R25 ;  /* 0x000000190919723e */ /* 0x004fca00000000ff */
[----:B------:R-:W-:Y:S01]  /*1f0f0*/  STL [R1+0xa60], R25 ;  /* 0x000a601901007387 */ /* 0x000fe20000100800 */
[----:B----4-:R-:W-:Y:S02]  /*1f100*/  F2FP.F16.F32.PACK_AB R24, R2, R24 ;  /* 0x000000180218723e */ /* 0x010fe400000000ff */
[----:B------:R-:W-:-:S03]  /*1f110*/  F2FP.F16.F32.PACK_AB R19, R7, R19 ;  /* 0x000000130713723e */ /* 0x000fc600000000ff */
[----:B------:R-:W-:Y:S04]  /*1f120*/  STL [R1+0xa64], R24 ;  /* 0x000a641801007387 */ /* 0x000fe80000100800 */
[----:B------:R-:W-:Y:S04]  /*1f130*/  STL [R1+0xa68], R23 ;  /* 0x000a681701007387 */ /* 0x000fe80000100800 */
[----:B------:R-:W-:Y:S04]  /*1f140*/  STL [R1+0xa6c], R22 ;  /* 0x000a6c1601007387 */ /* 0x000fe80000100800 */
[----:B------:R-:W-:Y:S01]  /*1f150*/  STL [R1+0xa70], R21 ;  /* 0x000a701501007387 */ /* 0x000fe20000100800 */
[----:B------:R-:W-:-:S03]  /*1f160*/  F2FP.F16.F32.PACK_AB R18, R11, R18 ;  /* 0x000000120b12723e */ /* 0x000fc600000000ff */
[----:B------:R-:W-:Y:S04]  /*1f170*/  STL [R1+0xa74], R20 ;  /* 0x000a741401007387 */ /* 0x000fe80000100800 */
[----:B------:R-:W-:Y:S04]  /*1f180*/  STL [R1+0xa78], R19 ;  /* 0x000a781301007387 */ /* 0x000fe80000100800 */
[----:B------:R-:W-:Y:S04]  /*1f190*/  STL [R1+0xa7c], R18 ;  /* 0x000a7c1201007387 */ /* 0x000fe80000100800 */
[----:B------:R-:W-:Y:S04]  /*1f1a0*/  STL [R1+0xa80], R17 ;  /* 0x000a801101007387 */ /* 0x000fe80000100800 */
[----:B------:R-:W2:Y:S04]  /*1f1b0*/  LDL.LU R13, [R1+0x29c] ;  /* 0x00029c00010d7983 */ /* 0x000ea80000300800 */
[----:B--2---:R0:W-:Y:S04]  /*1f1c0*/  STL [R1+0xb08], R13 ;  /* 0x000b080d01007387 */ /* 0x0041e80000100800 */
[----:B0-----:R-:W2:Y:S04]  /*1f1d0*/  LDL.LU R13, [R1+0x264] ;  /* 0x00026400010d7983 */ /* 0x001ea80000300800 */
[----:B------:R-:W3:Y:S04]  /*1f1e0*/  LDL.LU R12, [R1+0x294] ;  /* 0x00029400010c7983 */ /* 0x000ee80000300800 */
[----:B---3--:R0:W-:Y:S04]  /*1f1f0*/  STL [R1+0xb04], R12 ;  /* 0x000b040c01007387 */ /* 0x0081e80000100800 */
[----:B0-----:R-:W3:Y:S04]  /*1f200*/  LDL.LU R12, [R1+0x33c] ;  /* 0x00033c00010c7983 */ /* 0x001ee80000300800 */
[----:B------:R-:W4:Y:S01]  /*1f210*/  LDL.LU R11, [R1+0x1b8] ;  /* 0x0001b800010b7983 */ /* 0x000f220000300800 */
[----:B------:R-:W-:-:S03]  /*1f220*/  IMAD.MOV.U32 R14, RZ, RZ, R10 ;  /* 0x000000ffff0e7224 */ /* 0x000fc600078e000a */
[----:B----4-:R0:W-:Y:S04]  /*1f230*/  STL [R1+0xb00], R11 ;  /* 0x000b000b01007387 */ /* 0x0101e80000100800 */
[----:B0-----:R-:W4:Y:S04]  /*1f240*/  LDL.LU R11, [R1+0x334] ;  /* 0x00033400010b7983 */ /* 0x001f280000300800 */
[----:B------:R-:W2:Y:S04]  /*1f250*/  LDL.LU R10, [R1+0x1b0] ;  /* 0x0001b000010a7983 */ /* 0x000ea80000300800 */
[----:B--2---:R0:W-:Y:S04]  /*1f260*/  STL [R1+0xafc], R10 ;  /* 0x000afc0a01007387 */ /* 0x0041e80000100800 */
[----:B0-----:R-:W2:Y:S04]  /*1f270*/  LDL.LU R10, [R1+0x268] ;  /* 0x00026800010a7983 */ /* 0x001ea80000300800 */
        /* <DEDUP_REMOVED lines=50> */
[----:B------:R0:W-:Y:S04]  /*1f5a0*/  STL [R1+0xa84], R16 ;  /* 0x000a841001007387 */ /* 0x0001e80000100800 */
        /* <DEDUP_REMOVED lines=14> */
[----:B------:R-:W-:-:S03]  /*1f690*/  F2FP.F16.F32.PACK_AB R15, R14, R15 ;  /* 0x0000000f0e0f723e */ /* 0x000fc600000000ff */
[----:B--2---:R0:W-:Y:S04]  /*1f6a0*/  STL [R1+0xa9c], R17 ;  /* 0x000a9c1101007387 */ /* 0x0041e80000100800 */
        /* <DEDUP_REMOVED lines=16> */
[----:B------:R-:W2:Y:S02]  /*1f7b0*/  LDL.LU R14, [R1+0xb0c] ;  /* 0x000b0c00010e7983 */ /* 0x000ea40000300800 */
[----:B--2---:R-:W-:-:S02]  /*1f7c0*/  F2FP.F16.F32.PACK_AB R14, R13, R14 ;  /* 0x0000000e0d0e723e */ /* 0x004fc400000000ff */
[----:B------:R-:W3:Y:S02]  /*1f7d0*/  LDL.LU R13, [R1+0xb08] ;  /* 0x000b0800010d7983 */ /* 0x000ee40000300800 */
[----:B---3--:R-:W-:Y:S02]  /*1f7e0*/  F2FP.F16.F32.PACK_AB R13, R12, R13 ;  /* 0x0000000d0c0d723e */ /* 0x008fe400000000ff */
[----:B------:R-:W4:Y:S02]  /*1f7f0*/  LDL.LU R12, [R1+0xb04] ;  /* 0x000b0400010c7983 */ /* 0x000f240000300800 */
[----:B----4-:R-:W-:Y:S02]  /*1f800*/  F2FP.F16.F32.PACK_AB R12, R11, R12 ;  /* 0x0000000c0b0c723e */ /* 0x010fe400000000ff */
[----:B------:R-:W2:Y:S02]  /*1f810*/  LDL.LU R11, [R1+0xb00] ;  /* 0x000b0000010b7983 */ /* 0x000ea40000300800 */
[----:B--2---:R-:W-:-:S02]  /*1f820*/  F2FP.F16.F32.PACK_AB R11, R10, R11 ;  /* 0x0000000b0a0b723e */ /* 0x004fc400000000ff */
[----:B------:R-:W2:Y:S02]  /*1f830*/  LDL.LU R10, [R1+0xafc] ;  /* 0x000afc00010a7983 */ /* 0x000ea40000300800 */
[----:B--2---:R-:W-:Y:S02]  /*1f840*/  F2FP.F16.F32.PACK_AB R10, R9, R10 ;  /* 0x0000000a090a723e */ /* 0x004fe400000000ff */
[----:B------:R-:W2:Y:S02]  /*1f850*/  LDL.LU R9, [R1+0xaf8] ;  /* 0x000af80001097983 */ /* 0x000ea40000300800 */
[----:B--2---:R-:W-:Y:S02]  /*1f860*/  F2FP.F16.F32.PACK_AB R9, R8, R9 ;  /* 0x000000090809723e */ /* 0x004fe400000000ff */
[----:B------:R-:W2:Y:S02]  /*1f870*/  LDL.LU R8, [R1+0xaf4] ;  /* 0x000af40001087983 */ /* 0x000ea40000300800 */
[----:B--2---:R-:W-:-:S02]  /*1f880*/  F2FP.F16.F32.PACK_AB R8, R7, R8 ;  /* 0x000000080708723e */ /* 0x004fc400000000ff */
[----:B------:R-:W2:Y:S02]  /*1f890*/  LDL.LU R7, [R1+0xaf0] ;  /* 0x000af00001077983 */ /* 0x000ea40000300800 */
[----:B--2---:R-:W-:Y:S02]  /*1f8a0*/  F2FP.F16.F32.PACK_AB R7, R6, R7 ;  /* 0x000000070607723e */ /* 0x004fe400000000ff */
        /* <DEDUP_REMOVED lines=52> */
[----:B------:R-:W-:-:S02]  /*1fbf0*/  F2FP.F16.F32.PACK_AB R21, R20, R21 ;  /* 0x000000151415723e */ /* 0x000fc400000000ff */
[----:B------:R-:W-:Y:S02]  /*1fc00*/  F2FP.F16.F32.PACK_AB R23, R22, R23 ;  /* 0x000000171617723e */ /* 0x000fe400000000ff */
[----:B------:R-:W-:Y:S02]  /*1fc10*/  F2FP.F16.F32.PACK_AB R25, R24, R25 ;  /* 0x000000191819723e */ /* 0x000fe400000000ff */
[----:B------:R-:W-:Y:S02]  /*1fc20*/  F2FP.F16.F32.PACK_AB R27, R26, R27 ;  /* 0x0000001b1a1b723e */ /* 0x000fe400000000ff */
[----:B------:R-:W-:Y:S02]  /*1fc30*/  F2FP.F16.F32.PACK_AB R28, R29, R28 ;  /* 0x0000001c1d1c723e */ /* 0x000fe400000000ff */
[----:B--2---:R-:W-:Y:S02]  /*1fc40*/  F2FP.F16.F32.PACK_AB R17, R16, R17 ;  /* 0x000000111011723e */ /* 0x004fe400000000ff */
[----:B------:R1:W5:Y:S04]  /*1fc50*/  LDL.LU R16, [R1+0xa84] ;  /* 0x000a840001107983 */ /* 0x0003680000300800 */
[----:B------:R0:W-:Y:S04]  /*1fc60*/  STL [R1], R17 ;  /* 0x0000001101007387 */ /* 0x0001e80000100800 */
[----:B0-----:R1:W5:Y:S04]  /*1fc70*/  LDL.LU R17, [R1+0xa80] ;  /* 0x000a800001117983 */ /* 0x0013680000300800 */
[----:B------:R1:W5:Y:S04]  /*1fc80*/  LDL.LU R18, [R1+0xa7c] ;  /* 0x000a7c0001127983 */ /* 0x0003680000300800 */
[----:B------:R0:W-:Y:S04]  /*1fc90*/  STL [R1+0x1c], R19 ;  /* 0x00001c1301007387 */ /* 0x0001e80000100800 */
        /* <DEDUP_REMOVED lines=13> */
[----:B------:R-:W2:Y:S01]  /*1fd70*/  LDL.LU R29, [R1+0xa54] ;  /* 0x000a5400011d7983 */ /* 0x000ea20000300800 */
[----:B------:R-:W-:-:S03]  /*1fd80*/  F2FP.F16.F32.PACK_AB R3, R0, R3 ;  /* 0x000000030003723e */ /* 0x000fc600000000ff */
[----:B------:R1:W-:Y:S01]  /*1fd90*/  STL [R1+0x28], R28 ;  /* 0x0000281c01007387 */ /* 0x0003e20000100800 */
[----:B--2---:R-:W-:-:S05]  /*1fda0*/  F2FP.F16.F32.PACK_AB R0, R2, R29 ;  /* 0x0000001d0200723e */ /* 0x004fca00000000ff */
[----:B------:R1:W-:Y:S04]  /*1fdb0*/  STL [R1+0x20], R0 ;  /* 0x0000200001007387 */ /* 0x0003e80000100800 */
[----:B------:R1:W-:Y:S02]  /*1fdc0*/  STL [R1+0x24], R3 ;  /* 0x0000240301007387 */ /* 0x0003e40000100800 */
.L_x_0:
[----:B------:R-:W-:Y:S01]  /*1fdd0*/  STL.64 [R1+0xb10], R14 ;  /* 0x000b100e01007387 */ /* 0x000fe20000100a00 */
[----:B-----5:R-:W2:Y:S01]  /*1fde0*/  S2R R2, SR_TID.X ;  /* 0x0000000000027919 */ /* 0x020ea20000002100 */
[----:B------:R-:W3:Y:S01]  /*1fdf0*/  S2UR UR5, SR_CgaCtaId ;  /* 0x00000000000579c3 */ /* 0x000ee20000008800 */
[----:B------:R-:W-:Y:S01]  /*1fe00*/  UMOV UR4, 0x400 ;  /* 0x0000040000047882 */ /* 0x000fe20000000000 */
[----:B------:R-:W4:Y:S01]  /*1fe10*/  LDCU.128 UR8, c[0x0][0x390] ;  /* 0x00007200ff0877ac */ /* 0x000f220008000c00 */
[----:B------:R-:W-:Y:S01]  /*1fe20*/  STL.64 [R1+0xb08], R12 ;  /* 0x000b080c01007387 */ /* 0x000fe20000100a00 */
[----:B------:R-:W0:Y:S03]  /*1fe30*/  LDCU UR6, c[0x0][0x398] ;  /* 0x00007300ff0677ac */ /* 0x000e260008000800 */
[----:B------:R-:W-:Y:S01]  /*1fe40*/  STL.64 [R1+0xb00], R18 ;  /* 0x000b001201007387 */ /* 0x000fe20000100a00 */
[----:B------:R-:W1:Y:S03]  /*1fe50*/  LDCU UR7, c[0x0][0x398] ;  /* 0x00007300ff0777ac */ /* 0x000e660008000800 */
[----:B------:R-:W-:Y:S01]  /*1fe60*/  STL.64 [R1+0xaf8], R16 ;  /* 0x000af81001007387 */ /* 0x000fe20000100a00 */
[----:B------:R-:W0:Y:S03]  /*1fe70*/  LDCU UR14, c[0x0][0x398] ;  /* 0x00007300ff0e77ac */ /* 0x000e260008000800 */
[----:B------:R-:W-:Y:S01]  /*1fe80*/  STL.64 [R1+0xaf0], R22 ;  /* 0x000af01601007387 */ /* 0x000fe20000100a00 */
[----:B------:R-:W0:Y:S03]  /*1fe90*/  LDCU UR15, c[0x0][0x398] ;  /* 0x00007300ff0f77ac */ /* 0x000e260008000800 */
[----:B------:R1:W-:Y:S01]  /*1fea0*/  STL.64 [R1+0xae8], R20 ;  /* 0x000ae81401007387 */ /* 0x0003e20000100a00 */
[----:B------:R-:W0:Y:S01]  /*1feb0*/  LDCU UR16, c[0x0][0x398] ;  /* 0x00007300ff1077ac */ /* 0x000e220008000800 */
[----:B------:R-:W0:Y:S02]  /*1fec0*/  LDCU UR17, c[0x0][0x398] ;  /* 0x00007300ff1177ac */ /* 0x000e240008000800 */
[----:B-1----:R-:W4:Y:S04]  /*1fed0*/  LDL.LU R20, [R1] ;  /* 0x0000000001147983 */ /* 0x002f280000300800 */
        /* <DEDUP_REMOVED lines=12> */
[----:B-1----:R-:W4:Y:S01]  /*1ffa0*/  LDL R26, [R1+0x3cc] ;  /* 0x0003cc00011a7983 */ /* 0x002f220000100800 */
[C---:B--2---:R-:W-:Y:S01]  /*1ffb0*/  IMAD.SHL.U32 R3, R2.reuse, 0x10, RZ ;  /* 0x0000001002037824 */ /* 0x044fe200078e00ff */
[----:B---3--:R-:W-:Y:S01]  /*1ffc0*/  ULEA UR4, UR5, UR4, 0x18 ;  /* 0x0000000405047291 */ /* 0x008fe2000f8ec0ff */
[C---:B------:R-:W-:Y:S01]  /*1ffd0*/  IMAD.SHL.U32 R28, R2.reuse, 0x20, RZ ;  /* 0x00000020021c7824 */ /* 0x040fe200078e00ff */
[----:B------:R-:W1:Y:S01]  /*1ffe0*/  S2R R27, SR_TID.X ;  /* 0x00000000001b7919 */ /* 0x000e620000002100 */
[----:B------:R-:W-:Y:S01]  /*1fff0*/  IMAD.SHL.U32 R29, R2, 0x8, RZ ;  /* 0x00000008021d7824 */ /* 0x000fe200078e00ff */
[----:B------:R-:W-:Y:S01]  /*20000*/  LOP3.LUT R3, R3, 0xf0, RZ, 0xc0, !PT ;  /* 0x000000f003037812 */ /* 0x000fe200078ec0ff */
[----:B------:R-:W2:Y:S01]  /*20010*/  LDCU UR5, c[0x0][0x398] ;  /* 0x00007300ff0577ac */ /* 0x000ea20008000800 */
[----:B------:R-:W-:Y:S01]  /*20020*/  LOP3.LUT R28, R28, 0x200, RZ, 0xc0, !PT ;  /* 0x000002001c1c7812 */ /* 0x000fe200078ec0ff */
[----:B------:R3:W-:Y:S01]  /*20030*/  STL.64 [R1+0xad8], R24 ;  /* 0x000ad81801007387 */ /* 0x0007e20000100a00 */
[----:B------:R-:W-:-:S02]  /*20040*/  LOP3.LUT R29, R29, 0x100, RZ, 0xc0, !PT ;  /* 0x000001001d1d7812 */ /* 0x000fc400078ec0ff */
[----:B------:R-:W-:-:S05]  /*20050*/  IADD3 R28, PT, PT, R28, UR4, R3 ;  /* 0x000000041c1c7c10 */ /* 0x000fca000fffe003 */
[----:B------:R-:W-:Y:S01]  /*20060*/  IMAD.IADD R28, R29, 0x1, R28 ;  /* 0x000000011d1c7824 */ /* 0x000fe200078e021c */
[----:B------:R-:W-:Y:S06]  /*20070*/  BAR.SYNC.DEFER_BLOCKING 0x0 ;  /* 0x0000000000007b1d */ /* 0x000fec0000010000 */
[----:B---3--:R-:W3:Y:S04]  /*20080*/  LDL.LU R24, [R1+0x40] ;  /* 0x0000400001187983 */ /* 0x008ee80000300800 */
[----:B------:R-:W3:Y:S01]  /*20090*/  LDL.LU R25, [R1+0x44] ;  /* 0x0000440001197983 */ /* 0x000ee20000300800 */
[----:B-1----:R-:W-:-:S03]  /*200a0*/  LOP3.LUT R27, R27, 0x3f, RZ, 0xc0, !PT ;  /* 0x0000003f1b1b7812 */ /* 0x002fc600078ec0ff */
[----:B----4-:R-:W-:Y:S01]  /*200b0*/  STSM.16.M88.4 [R28], R12 ;  /* 0x0000000c1c007844 */ /* 0x010fe20000000200 */
[C---:B------:R-:W-:Y:S02]  /*200c0*/  VIADD R0, R26.reuse, 0x3f ;  /* 0x0000003f1a007836 */ /* 0x040fe40000000000 */
[C---:B------:R-:W-:Y:S02]  /*200d0*/  VIADD R3, R26.reuse, 0x2 ;  /* 0x000000021a037836 */ /* 0x040fe40000000000 */
[----:B------:R-:W-:Y:S01]  /*200e0*/  VIADD R2, R26, 0x3 ;  /* 0x000000031a027836 */ /* 0x000fe20000000000 */
[----:B------:R-:W-:Y:S01]  /*200f0*/  BAR.SYNC.DEFER_BLOCKING 0x0 ;  /* 0x0000000000007b1d */ /* 0x000fe20000010000 */
[----:B------:R-:W-:Y:S01]  /*20100*/  ISETP.GE.AND P1, PT, R0, UR11, PT ;  /* 0x0000000b00007c0c */ /* 0x000fe2000bf26270 */
[----:B------:R-:W-:Y:S01]  /*20110*/  VIADD R0, R26, 0x1 ;  /* 0x000000011a007836 */ /* 0x000fe20000000000 */
[----:B------:R-:W-:-:S04]  /*20120*/  ISETP.GE.AND P0, PT, R3, UR11, PT ;  /* 0x0000000b03007c0c */ /* 0x000fc8000bf06270 */
[----:B------:R-:W-:Y:S01]  /*20130*/  ISETP.GE.AND P3, PT, R0, UR11, PT ;  /* 0x0000000b00007c0c */ /* 0x000fe2000bf66270 */
[----:B------:R-:W3:Y:S01]  /*20140*/  LDL.LU R26, [R1+0x48] ;  /* 0x00004800011a7983 */ /* 0x000ee20000300800 */
[----:B------:R-:W-:Y:S01]  /*20150*/  LEA R0, R27, UR4, 0x4 ;  /* 0x000000041b007c11 */ /* 0x000fe2000f8e20ff */
[----:B------:R-:W1:Y:S02]  /*20160*/  LDCU UR4, c[0x0][0x3b8] ;  /* 0x00007700ff0477ac */ /* 0x000e640008000800 */
[----:B------:R-:W3:Y:S04]  /*20170*/  LDL.LU R27, [R1+0x4c] ;  /* 0x00004c00011b7983 */ /* 0x000ee80000300800 */
[----:B------:R-:W4:Y:S01]  /*20180*/  LDS.128 R12, [R0] ;  /* 0x00000000000c7984 */ /* 0x000f220000000c00 */
[----:B------:R-:W-:Y:S06]  /*20190*/  BAR.SYNC.DEFER_BLOCKING 0x0 ;  /* 0x0000000000007b1d */ /* 0x000fec0000010000 */
[----:B------:R-:W-:Y:S02]  /*201a0*/  STSM.16.M88.4 [R28], R16 ;  /* 0x000000101c007844 */ /* 0x000fe40000000200 */
[----:B------:R-:W-:Y:S06]  /*201b0*/  BAR.SYNC.DEFER_BLOCKING 0x0 ;  /* 0x0000000000007b1d */ /* 0x000fec0000010000 */
[----:B------:R-:W0:Y:S02]  /*201c0*/  LDS.128 R16, [R0] ;  /* 0x0000000000107984 */ /* 0x000e240000000c00 */
[----:B------:R-:W-:Y:S06]  /*201d0*/  BAR.SYNC.DEFER_BLOCKING 0x0 ;  /* 0x0000000000007b1d */ /* 0x000fec0000010000 */
[----:B------:R-:W-:Y:S02]  /*201e0*/  STSM.16.M88.4 [R28], R20 ;  /* 0x000000141c007844 */ /* 0x000fe40000000200 */
[----:B------:R-:W-:Y:S06]  /*201f0*/  BAR.SYNC.DEFER_BLOCKING 0x0 ;  /* 0x0000000000007b1d */ /* 0x000fec0000010000 */
[----:B------:R-:W1:Y:S02]  /*20200*/  LDS.128 R20, [R0] ;  /* 0x0000000000147984 */ /* 0x000e640000000c00 */
[----:B------:R-:W-:Y:S06]  /*20210*/  BAR.SYNC.DEFER_BLOCKING 0x0 ;  /* 0x0000000000007b1d */ /* 0x000fec0000010000 */
[----:B------:R-:W-:Y:S02]  /*20220*/  STSM.16.M88.4 [R28], R4 ;  /* 0x000000041c007844 */ /* 0x000fe40000000200 */
[----:B------:R-:W-:Y:S06]  /*20230*/  BAR.SYNC.DEFER_BLOCKING 0x0 ;  /* 0x0000000000007b1d */ /* 0x000fec0000010000 */
[----:B------:R-:W1:Y:S04]  /*20240*/  LDS.128 R4, [R0] ;  /* 0x0000000000047984 */ /* 0x000e680000000c00 */
[----:B----4-:R-:W-:Y:S04]  /*20250*/  STL.64 [R1+0x20], R12 ;  /* 0x0000200c01007387 */ /* 0x010fe80000100a00 */
[----:B------:R4:W-:Y:S01]  /*20260*/  STL.64 [R1+0x28], R14 ;  /* 0x0000280e01007387 */ /* 0x0009e20000100a00 */
[----:B0-----:R-:W-:Y:S01]  /*20270*/  IMAD.MOV.U32 R29, RZ, RZ, R16 ;  /* 0x000000ffff1d7224 */ /* 0x001fe200078e0010 */
[----:B------:R-:W-:Y:S06]  /*20280*/  BAR.SYNC.DEFER_BLOCKING 0x0 ;  /* 0x0000000000007b1d */ /* 0x000fec0000010000 */
[----:B----4-:R-:W4:Y:S04]  /*20290*/  LDL.LU.64 R14, [R1+0xb10] ;  /* 0x000b1000010e7983 */ /* 0x010f280000300a00 */
[----:B------:R-:W4:Y:S04]  /*202a0*/  LDL.LU.64 R12, [R1+0xb08] ;  /* 0x000b0800010c7983 */ /* 0x000f280000300a00 */
[----:B------:R-:W-:Y:S04]  /*202b0*/  STL [R1+0x14], R17 ;  /* 0x0000141101007387 */ /* 0x000fe80000100800 */
[----:B------:R0:W-:Y:S04]  /*202c0*/  STL.64 [R1+0x18], R18 ;  /* 0x0000181201007387 */ /* 0x0001e80000100a00 */
[----:B0-----:R-:W2:Y:S04]  /*202d0*/  LDL.LU.64 R18, [R1+0xb00] ;  /* 0x000b000001127983 */ /* 0x001ea80000300a00 */
[----:B------:R-:W2:Y:S04]  /*202e0*/  LDL.LU.64 R16, [R1+0xaf8] ;  /* 0x000af80001107983 */ /* 0x000ea80000300a00 */
[----:B-1----:R-:W-:Y:S04]  /*202f0*/  STL.64 [R1+0xa0], R20 ;  /* 0x0000a01401007387 */ /* 0x002fe80000100a00 */
[----:B------:R0:W-:Y:S04]  /*20300*/  STL.64 [R1+0xa8], R22 ;  /* 0x0000a81601007387 */ /* 0x0001e80000100a00 */
[----:B0-----:R-:W2:Y:S04]  /*20310*/  LDL.LU.64 R22, [R1+0xaf0] ;  /* 0x000af00001167983 */ /* 0x001ea80000300a00 */
[----:B------:R-:W2:Y:S04]  /*20320*/  LDL.LU.64 R20, [R1+0xae8] ;  /* 0x000ae80001147983 */ /* 0x000ea80000300a00 */
[----:B------:R-:W-:Y:S04]  /*20330*/  STL [R1+0xa88], R4 ;  /* 0x000a880401007387 */ /* 0x000fe80000100800 */
[----:B------:R0:W-:Y:S04]  /*20340*/  STL [R1+0xaa0], R4 ;  /* 0x000aa00401007387 */ /* 0x0001e80000100800 */
[----:B------:R-:W-:Y:S04]  /*20350*/  STL [R1+0xa7c], R5 ;  /* 0x000a7c0501007387 */ /* 0x000fe80000100800 */
[----:B------:R1:W-:Y:S04]  /*20360*/  STL [R1+0xa9c], R5 ;  /* 0x000a9c0501007387 */ /* 0x0003e80000100800 */
[----:B------:R-:W-:Y:S04]  /*20370*/  STL [R1+0xa78], R6 ;  /* 0x000a780601007387 */ /* 0x000fe80000100800 */
[----:B------:R1:W-:Y:S04]  /*20380*/  STL [R1+0xa98], R6 ;  /* 0x000a980601007387 */ /* 0x0003e80000100800 */
[----:B------:R1:W-:Y:S04]  /*20390*/  STL [R1+0xa74], R7 ;  /* 0x000a740701007387 */ /* 0x0003e80000100800 */
[----:B0-----:R-:W2:Y:S04]  /*203a0*/  LDL.LU R4, [R1+0x30] ;  /* 0x0000300001047983 */ /* 0x001ea80000300800 */
[----:B-1----:R-:W2:Y:S04]  /*203b0*/  LDL.LU R5, [R1+0x34] ;  /* 0x0000340001057983 */ /* 0x002ea80000300800 */
[----:B------:R-:W2:Y:S04]  /*203c0*/  LDL.LU R6, [R1+0x38] ;  /* 0x0000380001067983 */ /* 0x000ea80000300800 */
[----:B------:R-:W2:Y:S04]  /*203d0*/  LDL.LU R7, [R1+0x3c] ;  /* 0x00003c0001077983 */ /* 0x000ea80000300800 */
[----:B---3--:R-:W-:Y:S01]  /*203e0*/  STSM.16.M88.4 [R28], R24 ;  /* 0x000000181c007844 */ /* 0x008fe20000000200 */
[----:B------:R-:W-:Y:S06]  /*203f0*/  BAR.SYNC.DEFER_BLOCKING 0x0 ;  /* 0x0000000000007b1d */ /* 0x000fec0000010000 */
[----:B------:R-:W0:Y:S02]  /*20400*/  LDS.128 R24, [R0] ;  /* 0x0000000000187984 */ /* 0x000e240000000c00 */
[----:B------:R-:W-:Y:S06]  /*20410*/  BAR.SYNC.DEFER_BLOCKING 0x0 ;  /* 0x0000000000007b1d */ /* 0x000fec0000010000 */
[----:B0-----:R-:W-:Y:S04]  /*20420*/  STL.64 [R1+0x40], R24 ;  /* 0x0000401801007387 */ /* 0x001fe80000100a00 */
[----:B------:R0:W-:Y:S04]  /*20430*/  STL.64 [R1+0x48], R26 ;  /* 0x0000481a01007387 */ /* 0x0001e80000100a00 */
[----:B0-----:R-:W3:Y:S04]  /*20440*/  LDL.LU.64 R26, [R1+0xae0] ;  /* 0x000ae000011a7983 */ /* 0x001ee80000300a00 */
[----:B------:R-:W3:Y:S04]  /*20450*/  LDL.LU.64 R24, [R1+0xad8] ;  /* 0x000ad80001187983 */ /* 0x000ee80000300a00 */
[----:B--2---:R-:W-:Y:S01]  /*20460*/  STSM.16.M88.4 [R28], R4 ;  /* 0x000000041c007844 */ /* 0x004fe20000000200 */
[----:B------:R-:W-:Y:S06]  /*20470*/  BAR.SYNC.DEFER_BLOCKING 0x0 ;  /* 0x0000000000007b1d */ /* 0x000fec0000010000 */
[----:B------:R-:W0:Y:S02]  /*20480*/  LDS.128 R4, [R0] ;  /* 0x0000000000047984 */ /* 0x000e240000000c00 */
[----:B------:R-:W-:Y:S06]  /*20490*/  BAR.SYNC.DEFER_BLOCKING 0x0 ;  /* 0x0000000000007b1d */ /* 0x000fec0000010000 */
[----:B------:R-:W-:Y:S02]  /*204a0*/  STSM.16.M88.4 [R28], R8 ;  /* 0x000000081c007844 */ /* 0x000fe40000000200 */
[----:B------:R-:W-:Y:S06]  /*204b0*/  BAR.SYNC.DEFER_BLOCKING 0x0 ;  /* 0x0000000000007b1d */ /* 0x000fec0000010000 */
[----:B0-----:R-:W-:Y:S04]  /*204c0*/  STL.64 [R1+0x30], R4 ;  /* 0x0000300401007387 */ /* 0x001fe80000100a00 */
[----:B------:R-:W-:Y:S04]  /*204d0*/  STL.64 [R1+0x38], R6 ;  /* 0x0000380601007387 */ /* 0x000fe80000100a00 */
[----:B------:R-:W0:Y:S01]  /*204e0*/  LDS.128 R4, [R0] ;  /* 0x0000000000047984 */ /* 0x000e220000000c00 */
[----:B------:R-:W-:Y:S06]  /*204f0*/  BAR.SYNC.DEFER_BLOCKING 0x0 ;  /* 0x0000000000007b1d */ /* 0x000fec0000010000 */
[----:B----4-:R1:W-:Y:S02]  /*20500*/  STSM.16.M88.4 [R28], R12 ;  /* 0x0000000c1c007844 */ /* 0x0103e40000000200 */
[----:B------:R-:W-:Y:S06]  /*20510*/  BAR.SYNC.DEFER_BLOCKING 0x0 ;  /* 0x0000000000007b1d */ /* 0x000fec0000010000 */
[----:B0-----:R-:W-:Y:S04]  /*20520*/  STL.64 [R1+0xb0], R4 ;  /* 0x0000b00401007387 */ /* 0x001fe80000100a00 */
[----:B------:R-:W-:Y:S04]  /*20530*/  STL.64 [R1+0xb8], R6 ;  /* 0x0000b80601007387 */ /* 0x000fe80000100a00 */
[----:B-1----:R-:W2:Y:S04]  /*20540*/  LDL.LU R12, [R1+0x70] ;  /* 0x00007000010c7983 */ /* 0x002ea80000300800 */
[----:B------:R-:W2:Y:S04]  /*20550*/  LDL.LU R13, [R1+0x74] ;  /* 0x00007400010d7983 */ /* 0x000ea80000300800 */
[----:B------:R-:W4:Y:S04]  /*20560*/  LDL.LU R14, [R1+0x78] ;  /* 0x00007800010e7983 */ /* 0x000f280000300800 */
[----:B------:R-:W4:Y:S04]  /*20570*/  LDL.LU R15, [R1+0x7c] ;  /* 0x00007c00010f7983 */ /* 0x000f280000300800 */
[----:B------:R-:W0:Y:S01]  /*20580*/  LDS.128 R8, [R0] ;  /* 0x0000000000087984 */ /* 0x000e220000000c00 */
[----:B------:R-:W-:Y:S06]  /*20590*/  BAR.SYNC.DEFER_BLOCKING 0x0 ;  /* 0x0000000000007b1d */ /* 0x000fec0000010000 */
[----:B----4-:R-:W-:Y:S04]  /*205a0*/  STL.64 [R1+0xac0], R14 ;  /* 0x000ac00e01007387 */ /* 0x010fe80000100a00 */
[----:B--2---:R1:W-:Y:S04]  /*205b0*/  STL.64 [R1+0xab8], R12 ;  /* 0x000ab80c01007387 */ /* 0x0043e80000100a00 */
[----:B-1----:R-:W2:Y:S04]  /*205c0*/  LDL.LU R12, [R1+0x50] ;  /* 0x00005000010c7983 */ /* 0x002ea80000300800 */
[----:B------:R-:W2:Y:S04]  /*205d0*/  LDL.LU R13, [R1+0x54] ;  /* 0x00005400010d7983 */ /* 0x000ea80000300800 */
[----:B------:R-:W4:Y:S04]  /*205e0*/  LDL.LU R14, [R1+0x58] ;  /* 0x00005800010e7983 */ /* 0x000f280000300800 */
[----:B------:R-:W4:Y:S04]  /*205f0*/  LDL.LU R15, [R1+0x5c] ;  /* 0x00005c00010f7983 */ /* 0x000f280000300800 */
[----:B------:R1:W-:Y:S01]  /*20600*/  STSM.16.M88.4 [R28], R16 ;  /* 0x000000101c007844 */ /* 0x0003e20000000200 */
[----:B------:R-:W-:Y:S06]  /*20610*/  BAR.SYNC.DEFER_BLOCKING 0x0 ;  /* 0x0000000000007b1d */ /* 0x000fec0000010000 */
[----:B----4-:R-:W-:Y:S04]  /*20620*/  STL.64 [R1+0xad0], R14 ;  /* 0x000ad00e01007387 */ /* 0x010fe80000100a00 */
[----:B--2---:R-:W-:Y:S04]  /*20630*/  STL.64 [R1+0xac8], R12 ;  /* 0x000ac80c01007387 */ /* 0x004fe80000100a00 */
[----:B------:R-:W2:Y:S01]  /*20640*/  LDS.128 R12, [R0] ;  /* 0x00000000000c7984 */ /* 0x000ea20000000c00 */
[----:B------:R-:W-:Y:S06]  /*20650*/  BAR.SYNC.DEFER_BLOCKING 0x0 ;  /* 0x0000000000007b1d */ /* 0x000fec0000010000 */
[----:B0-----:R-:W-:Y:S04]  /*20660*/  STL [R1+0xa70], R8 ;  /* 0x000a700801007387 */ /* 0x001fe80000100800 */
[----:B------:R0:W-:Y:S04]  /*20670*/  STSM.16.M88.4 [R28], R20 ;  /* 0x000000141c007844 */ /* 0x0001e80000000200 */
[----:B------:R-:W-:Y:S04]  /*20680*/  STL [R1+0xa6c], R9 ;  /* 0x000a6c0901007387 */ /* 0x000fe80000100800 */
[----:B------:R-:W-:Y:S04]  /*20690*/  STL.64 [R1+0xa80], R8 ;  /* 0x000a800801007387 */ /* 0x000fe80000100a00 */
[----:B------:R-:W-:Y:S04]  /*206a0*/  STL [R1+0xa68], R10 ;  /* 0x000a680a01007387 */ /* 0x000fe80000100800 */
[----:B------:R-:W-:Y:S04]  /*206b0*/  STL [R1+0xa64], R11 ;  /* 0x000a640b01007387 */ /* 0x000fe80000100800 */
[----:B------:R-:W-:Y:S04]  /*206c0*/  STL.64 [R1+0xa90], R10 ;  /* 0x000a900a01007387 */ /* 0x000fe80000100a00 */
[----:B-1----:R-:W4:Y:S04]  /*206d0*/  LDL.LU R16, [R1+0x60] ;  /* 0x0000600001107983 */ /* 0x002f280000300800 */
[----:B------:R-:W4:Y:S04]  /*206e0*/  LDL.LU R17, [R1+0x64] ;  /* 0x0000640001117983 */ /* 0x000f280000300800 */
[----:B------:R-:W4:Y:S04]  /*206f0*/  LDL.LU R18, [R1+0x68] ;  /* 0x0000680001127983 */ /* 0x000f280000300800 */
[----:B------:R-:W4:Y:S01]  /*20700*/  LDL.LU R19, [R1+0x6c] ;  /* 0x00006c0001137983 */ /* 0x000f220000300800 */
[----:B------:R-:W-:Y:S06]  /*20710*/  BAR.SYNC.DEFER_BLOCKING 0x0 ;  /* 0x0000000000007b1d */ /* 0x000fec0000010000 */
[----:B------:R-:W4:Y:S04]  /*20720*/  LDL R7, [R1+0x438] ;  /* 0x0004380001077983 */ /* 0x000f280000100800 */
[----:B--2---:R-:W-:Y:S04]  /*20730*/  STL.64 [R1+0xd0], R12 ;  /* 0x0000d00c01007387 */ /* 0x004fe80000100a00 */
[----:B------:R-:W-:Y:S04]  /*20740*/  STL.64 [R1+0xd8], R14 ;  /* 0x0000d80e01007387 */ /* 0x000fe80000100a00 */
[----:B0-----:R-:W2:Y:S04]  /*20750*/  LDL.LU R20, [R1+0x80] ;  /* 0x0000800001147983 */ /* 0x001ea80000300800 */
[----:B------:R-:W0:Y:S01]  /*20760*/  LDS.128 R12, [R0] ;  /* 0x00000000000c7984 */ /* 0x000e220000000c00 */
[----:B------:R-:W-:Y:S06]  /*20770*/  BAR.SYNC.DEFER_BLOCKING 0x0 ;  /* 0x0000000000007b1d */ /* 0x000fec0000010000 */
[----:B---3--:R-:W-:Y:S04]  /*20780*/  STSM.16.M88.4 [R28], R24 ;  /* 0x000000181c007844 */ /* 0x008fe80000000200 */
[----:B0-----:R-:W-:Y:S04]  /*20790*/  STL.64 [R1+0xc0], R12 ;  /* 0x0000c00c01007387 */ /* 0x001fe80000100a00 */
[----:B------:R-:W-:Y:S01]  /*207a0*/  STL.64 [R1+0xc8], R14 ;  /* 0x0000c80e01007387 */ /* 0x000fe20000100a00 */
[----:B------:R-:W-:Y:S06]  /*207b0*/  BAR.SYNC.DEFER_BLOCKING 0x0 ;  /* 0x0000000000007b1d */ /* 0x000fec0000010000 */
[----:B------:R-:W2:Y:S04]  /*207c0*/  LDL.LU R21, [R1+0x84] ;  /* 0x0000840001157983 */ /* 0x000ea80000300800 */
[----:B------:R-:W2:Y:S04]  /*207d0*/  LDL.LU R22, [R1+0x88] ;  /* 0x0000880001167983 */ /* 0x000ea80000300800 */
[----:B------:R-:W2:Y:S04]  /*207e0*/  LDL.LU R23, [R1+0x8c] ;  /* 0x00008c0001177983 */ /* 0x000ea80000300800 */
[----:B------:R-:W0:Y:S04]  /*207f0*/  LDS.128 R12, [R0] ;  /* 0x00000000000c7984 */ /* 0x000e280000000c00 */
[----:B0-----:R-:W-:Y:S04]  /*20800*/  STL.64 [R1+0xe0], R12 ;  /* 0x0000e00c01007387 */ /* 0x001fe80000100a00 */
[----:B------:R0:W-:Y:S04]  /*20810*/  STL.64 [R1+0xe8], R14 ;  /* 0x0000e80e01007387 */ /* 0x0001e80000100a00 */
[----:B0-----:R-:W3:Y:S04]  /*20820*/  LDL.LU.64 R14, [R1+0xad0] ;  /* 0x000ad000010e7983 */ /* 0x001ee80000300a00 */
[----:B------:R-:W3:Y:S01]  /*20830*/  LDL.LU.64 R12, [R1+0xac8] ;  /* 0x000ac800010c7983 */ /* 0x000ee20000300a00 */
[----:B------:R-:W-:Y:S06]  /*20840*/  BAR.SYNC.DEFER_BLOCKING 0x0 ;  /* 0x0000000000007b1d */ /* 0x000fec0000010000 */
[----:B------:R-:W2:Y:S04]  /*20850*/  LDL R6, [R1+0x3cc] ;  /* 0x0003cc0001067983 */ /* 0x000ea80000100800 */
        /* <DEDUP_REMOVED lines=9> */
[----:B----4-:R-:W-:Y:S01]  /*208f0*/  STSM.16.M88.4 [R28], R16 ;  /* 0x000000101c007844 */ /* 0x010fe20000000200 */
[----:B------:R-:W-:Y:S06]  /*20900*/  BAR.SYNC.DEFER_BLOCKING 0x0 ;  /* 0x0000000000007b1d */ /* 0x000fec0000010000 */
[----:B------:R-:W0:Y:S02]  /*20910*/  LDS.128 R16, [R0] ;  /* 0x0000000000107984 */ /* 0x000e240000000c00 */
[----:B------:R-:W-:Y:S06]  /*20920*/  BAR.SYNC.DEFER_BLOCKING 0x0 ;  /* 0x0000000000007b1d */ /* 0x000fec0000010000 */
[----:B0-----:R-:W-:Y:S04]  /*20930*/  STL.64 [R1+0x60], R16 ;  /* 0x0000601001007387 */ /* 0x001fe80000100a00 */
[----:B------:R-:W-:Y:S04]  /*20940*/  STL.64 [R1+0x68], R18 ;  /* 0x0000681201007387 */ /* 0x000fe80000100a00 */
[----:B------:R-:W4:Y:S04]  /*20950*/  LDL R5, [R1+0x43c] ;  /* 0x00043c0001057983 */ /* 0x000f280000100800 */
[----:B---3--:R-:W-:Y:S01]  /*20960*/  STSM.16.M88.4 [R28], R12 ;  /* 0x0000000c1c007844 */ /* 0x008fe20000000200 */
[----:B------:R-:W-:Y:S06]  /*20970*/  BAR.SYNC.DEFER_BLOCKING 0x0 ;  /* 0x0000000000007b1d */ /* 0x000fec0000010000 */
[----:B------:R-:W0:Y:S02]  /*20980*/  LDS.128 R12, [R0] ;  /* 0x00000000000c7984 */ /* 0x000e240000000c00 */
[----:B------:R-:W-:Y:S06]  /*20990*/  BAR.SYNC.DEFER_BLOCKING 0x0 ;  /* 0x0000000000007b1d */ /* 0x000fec0000010000 */
[----:B0-----:R-:W-:Y:S04]  /*209a0*/  STL [R1+0xa60], R14 ;  /* 0x000a600e01007387 */ /* 0x001fe80000100800 */
[----:B------:R-:W-:Y:S04]  /*209b0*/  STL [R1+0xa5c], R15 ;  /* 0x000a5c0f01007387 */ /* 0x000fe80000100800 */
[----:B------:R-:W-:Y:S04]  /*209c0*/  STL.64 [R1+0xab0], R14 ;  /* 0x000ab00e01007387 */ /* 0x000fe80000100a00 */
[----:B------:R0:W-:Y:S04]  /*209d0*/  STL.64 [R1+0xaa8], R12 ;  /* 0x000aa80c01007387 */ /* 0x0001e80000100a00 */
[----:B0-----:R-:W3:Y:S04]  /*209e0*/  LDL.LU R12, [R1+0x90] ;  /* 0x00009000010c7983 */ /* 0x001ee80000300800 */
[----:B------:R-:W3:Y:S04]  /*209f0*/  LDL.LU R13, [R1+0x94] ;  /* 0x00009400010d7983 */ /* 0x000ee80000300800 */
[----:B------:R-:W3:Y:S04]  /*20a00*/  LDL.LU R14, [R1+0x98] ;  /* 0x00009800010e7983 */ /* 0x000ee80000300800 */
[----:B------:R-:W3:Y:S01]  /*20a10*/  LDL.LU R15, [R1+0x9c] ;  /* 0x00009c00010f7983 */ /* 0x000ee20000300800 */
[----:B------:R-:W-:-:S02]  /*20a20*/  ISETP.GE.AND P6, PT, R2, UR11, PT ;  /* 0x0000000b02007c0c */ /* 0x000fc4000bfc6270 */
[----:B------:R-:W0:Y:S01]  /*20a30*/  LDC R2, c[0x0][0x3b4] ;  /* 0x0000ed00ff027b82 */ /* 0x000e220000000800 */
[----:B--2---:R1:W-:Y:S07]  /*20a40*/  STSM.16.M88.4 [R28], R20 ;  /* 0x000000141c007844 */ /* 0x0043ee0000000200 */
[----:B------:R-:W-:Y:S01]  /*20a50*/  BAR.SYNC.DEFER_BLOCKING 0x0 ;  /* 0x0000000000007b1d */ /* 0x000fe20000010000 */
[----:B------:R-:W-:-:S05]  /*20a60*/  ISETP.GE.AND P4, PT, R7, UR10, PT ;  /* 0x0000000a07007c0c */ /* 0x000fca000bf86270 */
[----:B------:R-:W2:Y:S01]  /*20a70*/  LDL.LU R9, [R1+0x24] ;  /* 0x0000240001097983 */ /* 0x000ea20000300800 */
[----:B0-----:R-:W-:-:S04]  /*20a80*/  IMAD R3, R7, R2, RZ ;  /* 0x0000000207037224 */ /* 0x001fc800078e02ff */
[----:B------:R-:W-:-:S05]  /*20a90*/  IMAD R16, R2, 0x40, R3 ;  /* 0x0000004002107824 */ /* 0x000fca00078e0203 */
[----:B-1----:R-:W-:-:S04]  /*20aa0*/  LEA R20, P5, R16, UR8, 0x1 ;  /* 0x0000000810147c11 */ /* 0x002fc8000f8a08ff */
[----:B------:R-:W-:Y:S02]  /*20ab0*/  LEA.HI.X.SX32 R21, R16, UR9, 0x1, P5 ;  /* 0x0000000910157c11 */ /* 0x000fe4000a8f0eff */
[----:B------:R-:W0:Y:S01]  /*20ac0*/  LDS.128 R16, [R0] ;  /* 0x0000000000107984 */ /* 0x000e220000000c00 */
[----:B------:R-:W-:Y:S01]  /*20ad0*/  BAR.SYNC.DEFER_BLOCKING 0x0 ;  /* 0x0000000000007b1d */ /* 0x000fe20000010000 */
[C---:B------:R-:W-:Y:S02]  /*20ae0*/  LEA R2, P2, R3.reuse, UR8, 0x1 ;  /* 0x0000000803027c11 */ /* 0x040fe4000f8408ff */
[C---:B------:R-:W-:Y:S01]  /*20af0*/  ISETP.LT.AND P4, PT, R6.reuse, UR11, !P4 ;  /* 0x0000000b06007c0c */ /* 0x040fe2000e781270 */
[C---:B------:R-:W-:Y:S01]  /*20b00*/  IMAD R26, R6.reuse, UR4, RZ ;  /* 0x00000004061a7c24 */ /* 0x040fe2000f8e02ff */
[----:B------:R-:W-:Y:S01]  /*20b10*/  LEA.HI.X.SX32 R3, R3, UR9, 0x1, P2 ;  /* 0x0000000903037c11 */ /* 0x000fe200090f0eff */
[----:B------:R-:W1:Y:S01]  /*20b20*/  LDCU UR8, c[0x0][0x398] ;  /* 0x00007300ff0877ac */ /* 0x000e620008000800 */
[----:B------:R-:W-:Y:S01]  /*20b30*/  ISETP.GE.AND P2, PT, R6, UR11, PT ;  /* 0x0000000b06007c0c */ /* 0x000fe2000bf46270 */
[----:B------:R-:W-:-:S03]  /*20b40*/  IMAD.WIDE R24, R26, 0x2, R2 ;  /* 0x000000021a187825 */ /* 0x000fc600078e0202 */
[----:B----4-:R-:W-:Y:S01]  /*20b50*/  ISETP.LT.AND P5, PT, R5, UR10, !P2 ;  /* 0x0000000a05007c0c */ /* 0x010fe2000d7a1270 */
[----:B------:R-:W4:Y:S01]  /*20b60*/  LDCU UR9, c[0x0][0x398] ;  /* 0x00007300ff0977ac */ /* 0x000f220008000800 */
[----:B------:R-:W-:Y:S01]  /*20b70*/  PRMT R27, R4, 0x7632, R27 ;  /* 0x00007632041b7816 */ /* 0x000fe2000000001b */
[----:B0-----:R0:W-:Y:S04]  /*20b80*/  STL [R1+0xa58], R18 ;  /* 0x000a581201007387 */ /* 0x0011e80000100800 */
[----:B0-----:R-:W2:Y:S04]  /*20b90*/  LDL.LU R18, [R1+0x3cc] ;  /* 0x0003cc0001127983 */ /* 0x001ea80000300800 */
[----:B------:R0:W-:Y:S04]  /*20ba0*/  STL [R1+0xa54], R19 ;  /* 0x000a541301007387 */ /* 0x0001e80000100800 */
[----:B0-----:R-:W4:Y:S04]  /*20bb0*/  LDL.LU R19, [R1+0x43c] ;  /* 0x00043c0001137983 */ /* 0x001f280000300800 */
[----:B---3--:R0:W-:Y:S01]  /*20bc0*/  STSM.16.M88.4 [R28], R12 ;  /* 0x0000000c1c007844 */ /* 0x0081e20000000200 */
[----:B------:R-:W-:Y:S06]  /*20bd0*/  BAR.SYNC.DEFER_BLOCKING 0x0 ;  /* 0x0000000000007b1d */ /* 0x000fec0000010000 */
[----:B0-----:R-:W3:Y:S04]  /*20be0*/  LDL.LU.64 R14, [R1+0xab0] ;  /* 0x000ab000010e7983 */ /* 0x001ee80000300a00 */
[----:B------:R-:W3:Y:S04]  /*20bf0*/  LDL.LU.64 R12, [R1+0xaa8] ;  /* 0x000aa800010c7983 */ /* 0x000ee80000300a00 */
[----:B------:R-:W3:Y:S04]  /*20c00*/  LDL.LU R5, [R1+0x14] ;  /* 0x0000140001057983 */ /* 0x000ee80000300800 */
[----:B------:R-:W3:Y:S04]  /*20c10*/  LDL.LU R6, [R1+0x28] ;  /* 0x0000280001067983 */ /* 0x000ee80000300800 */
[----:B------:R0:W-:Y:S04]  /*20c20*/  @P4 STG.E.U16 desc[UR12][R24.64], R4 ;  /* 0x0000000418004986 */ /* 0x0001e8000c10150c */
[----:B0-----:R-:W3:Y:S01]  /*20c30*/  LDL.LU R4, [R1+0xaa0] ;  /* 0x000aa00001047983 */ /* 0x001ee20000300800 */
[C---:B------:R-:W-:Y:S01]  /*20c40*/  ISETP.LT.AND P2, PT, R7.reuse, UR10, !P3 ;  /* 0x0000000a07007c0c */ /* 0x040fe2000df41270 */
[----:B------:R-:W-:Y:S01]  /*20c50*/  IMAD.WIDE R22, R26, 0x2, R20 ;  /* 0x000000021a167825 */ /* 0x000fe200078e0214 */
[----:B------:R-:W-:-:S03]  /*20c60*/  ISETP.LT.AND P4, PT, R7, UR10, !P0 ;  /* 0x0000000a07007c0c */ /* 0x000fc6000c781270 */
[----:B------:R-:W-:Y:S01]  /*20c70*/  VIADD R26, R26, UR4 ;  /* 0x000000041a1a7c36 */ /* 0x000fe20008000000 */
[----:B------:R0:W-:Y:S03]  /*20c80*/  @P5 STG.E.U16 desc[UR12][R22.64], R27 ;  /* 0x0000001b16005986 */ /* 0x0001e6000c10150c */
[C---:B------:R-:W-:Y:S01]  /*20c90*/  VIADD R28, R26.reuse, UR4 ;  /* 0x000000041a1c7c36 */ /* 0x040fe20008000000 */
[----:B------:R-:W-:Y:S01]  /*20ca0*/  PRMT R11, R29, 0x7632, R11 ;  /* 0x000076321d0b7816 */ /* 0x000fe2000000000b */
[----:B0-----:R-:W-:-:S04]  /*20cb0*/  IMAD.WIDE R22, R26, 0x2, R2 ;  /* 0x000000021a167825 */ /* 0x001fc800078e0202 */
[--C-:B------:R-:W-:Y:S01]  /*20cc0*/  IMAD.WIDE R26, R26, 0x2, R20.reuse ;  /* 0x000000021a1a7825 */ /* 0x100fe200078e0214 */
[----:B------:R0:W-:Y:S03]  /*20cd0*/  @P2 STG.E.U16 desc[UR12][R22.64], R29 ;  /* 0x0000001d16002986 */ /* 0x0001e6000c10150c */
[----:B0-----:R-:W-:-:S04]  /*20ce0*/  IMAD.WIDE R22, R28, 0x2, R20 ;  /* 0x000000021c167825 */ /* 0x001fc800078e0214 */
[----:B--2---:R-:W-:-:S05]  /*20cf0*/  VIADD R24, R18, 0x4 ;  /* 0x0000000412187836 */ /* 0x004fca0000000000 */
[----:B------:R-:W-:Y:S02]  /*20d00*/  ISETP.GE.AND P5, PT, R24, UR11, PT ;  /* 0x0000000b18007c0c */ /* 0x000fe4000bfa6270 */
[C---:B----4-:R-:W-:Y:S02]  /*20d10*/  ISETP.LT.AND P3, PT, R19.reuse, UR10, !P3 ;  /* 0x0000000a13007c0c */ /* 0x050fe4000df61270 */
[----:B------:R-:W-:Y:S01]  /*20d20*/  ISETP.LT.AND P0, PT, R19, UR10, !P0 ;  /* 0x0000000a13007c0c */ /* 0x000fe2000c701270 */
[----:B------:R-:W-:-:S04]  /*20d30*/  IMAD.WIDE R24, R28, 0x2, R2 ;  /* 0x000000021c187825 */ /* 0x000fc800078e0202 */
[----:B------:R-:W-:-:S06]  /*20d40*/  VIADD R29, R18, 0x5 ;  /* 0x00000005121d7836 */ /* 0x000fcc0000000000 */
[----:B------:R0:W-:Y:S04]  /*20d50*/  @P3 STG.E.U16 desc[UR12][R26.64], R11 ;  /* 0x0000000b1a003986 */ /* 0x0001e8000c10150c */
[----:B------:R2:W-:Y:S01]  /*20d60*/  @P4 STG.E.U16 desc[UR12][R24.64], R9 ;  /* 0x0000000918004986 */ /* 0x0005e2000c10150c */
[----:B------:R-:W-:Y:S02]  /*20d70*/  ISETP.LT.AND P4, PT, R7, UR10, !P6 ;  /* 0x0000000a07007c0c */ /* 0x000fe4000f781270 */
[----:B------:R-:W-:Y:S01]  /*20d80*/  ISETP.GE.AND P2, PT, R29, UR11, PT ;  /* 0x0000000b1d007c0c */ /* 0x000fe2000bf46270 */
[----:B0-----:R-:W4:Y:S01]  /*20d90*/  LDL.LU R11, [R1+0x18] ;  /* 0x00001800010b7983 */ /* 0x001f220000300800 */
[----:B------:R-:W-:Y:S02]  /*20da0*/  ISETP.LT.AND P6, PT, R19, UR10, !P6 ;  /* 0x0000000a13007c0c */ /* 0x000fe4000f7c1270 */
[----:B------:R-:W-:Y:S01]  /*20db0*/  ISETP.LT.AND P3, PT, R7, UR10, !P5 ;  /* 0x0000000a07007c0c */ /* 0x000fe2000ef61270 */
[----:B--2---:R-:W-:Y:S01]  /*20dc0*/  VIADD R24, R18, 0x6 ;  /* 0x0000000612187836 */ /* 0x004fe20000000000 */
[----:B---3--:R-:W-:-:S05]  /*20dd0*/  PRMT R4, R9, 0x7632, R4 ;  /* 0x0000763209047816 */ /* 0x008fca0000000004 */
[----:B------:R0:W-:Y:S02]  /*20de0*/  @P0 STG.E.U16 desc[UR12][R22.64], R4 ;  /* 0x0000000416000986 */ /* 0x0001e4000c10150c */
[----:B0-----:R-:W-:Y:S02]  /*20df0*/  VIADD R23, R28, UR4 ;  /* 0x000000041c177c36 */ /* 0x001fe40008000000 */
[----:B------:R-:W2:Y:S02]  /*20e00*/  LDL.LU R4, [R1+0x2c] ;  /* 0x00002c0001047983 */ /* 0x000ea40000300800 */
[----:B------:R-:W-:-:S04]  /*20e10*/  IMAD.WIDE R28, R23, 0x2, R2 ;  /* 0x00000002171c7825 */ /* 0x000fc800078e0202 */
[C---:B------:R-:W-:Y:S01]  /*20e20*/  VIADD R22, R23.reuse, UR4 ;  /* 0x0000000417167c36 */ /* 0x040fe20008000000 */
[----:B------:R0:W-:Y:S01]  /*20e30*/  @P4 STG.E.U16 desc[UR12][R28.64], R5 ;  /* 0x000000051c004986 */ /* 0x0001e2000c10150c */
[----:B------:R-:W-:Y:S01]  /*20e40*/  IMAD.WIDE R26, R23, 0x2, R20 ;  /* 0x00000002171a7825 */ /* 0x000fe200078e0214 */
[----:B------:R-:W-:Y:S02]  /*20e50*/  PRMT R23, R5, 0x7632, R23 ;  /* 0x0000763205177816 */ /* 0x000fe40000000017 */
[----:B0-----:R-:W3:Y:S01]  /*20e60*/  LDL.LU R5, [R1+0xa9c] ;  /* 0x000a9c0001057983 */ /* 0x001ee20000300800 */
[----:B------:R-:W-:Y:S01]  /*20e70*/  ISETP.GE.AND P0, PT, R24, UR11, PT ;  /* 0x0000000b18007c0c */ /* 0x000fe2000bf06270 */
[----:B------:R-:W-:Y:S01]  /*20e80*/  IMAD.WIDE R24, R22, 0x2, R2 ;  /* 0x0000000216187825 */ /* 0x000fe200078e0202 */
[----:B------:R-:W-:Y:S01]  /*20e90*/  PRMT R10, R6, 0x7632, R10 ;  /* 0x00007632060a7816 */ /* 0x000fe2000000000a */
[----:B------:R-:W-:Y:S02]  /*20ea0*/  @P6 STG.E.U16 desc[UR12][R26.64], R23 ;  /* 0x000000171a006986 */ /* 0x000fe4000c10150c */
[----:B------:R-:W-:-:S02]  /*20eb0*/  VIADD R9, R18, 0x7 ;  /* 0x0000000712097836 */ /* 0x000fc40000000000 */
[----:B------:R0:W-:Y:S03]  /*20ec0*/  @P3 STG.E.U16 desc[UR12][R24.64], R6 ;  /* 0x0000000618003986 */ /* 0x0001e6000c10150c */
[----:B------:R-:W-:Y:S02]  /*20ed0*/  ISETP.GE.AND P4, PT, R9, UR11, PT ;  /* 0x0000000b09007c0c */ /* 0x000fe4000bf86270 */
[----:B------:R-:W3:Y:S01]  /*20ee0*/  LDL.LU R9, [R1+0x1c] ;  /* 0x00001c0001097983 */ /* 0x000ee20000300800 */
[----:B0-----:R-:W-:-:S05]  /*20ef0*/  VIADD R6, R18, 0x8 ;  /* 0x0000000812067836 */ /* 0x001fca0000000000 */
[----:B------:R-:W-:Y:S02]  /*20f00*/  ISETP.GE.AND P3, PT, R6, UR11, PT ;  /* 0x0000000b06007c0c */ /* 0x000fe4000bf66270 */
[----:B------:R-:W3:Y:S01]  /*20f10*/  LDL.LU R6, [R1+0xa98] ;  /* 0x000a980001067983 */ /* 0x000ee20000300800 */
[----:B------:R-:W-:Y:S02]  /*20f20*/  ISETP.LT.AND P5, PT, R19, UR10, !P5 ;  /* 0x0000000a13007c0c */ /* 0x000fe4000efa1270 */
[----:B------:R-:W-:Y:S02]  /*20f30*/  ISETP.LT.AND P6, PT, R7, UR10, !P2 ;  /* 0x0000000a07007c0c */ /* 0x000fe4000d7c1270 */
[----:B------:R-:W-:Y:S01]  /*20f40*/  ISETP.LT.AND P2, PT, R19, UR10, !P2 ;  /* 0x0000000a13007c0c */ /* 0x000fe2000d741270 */
[C---:B------:R-:W-:Y:S02]  /*20f50*/  VIADD R24, R22.reuse, UR4 ;  /* 0x0000000416187c36 */ /* 0x040fe40008000000 */
[----:B------:R-:W-:-:S04]  /*20f60*/  IMAD.WIDE R28, R22, 0x2, R20 ;  /* 0x00000002161c7825 */ /* 0x000fc800078e0214 */
[----:B------:R-:W-:-:S04]  /*20f70*/  IMAD.WIDE R26, R24, 0x2, R2 ;  /* 0x00000002181a7825 */ /* 0x000fc800078e0202 */
[----:B------:R-:W-:Y:S01]  /*20f80*/  IMAD.WIDE R22, R24, 0x2, R20 ;  /* 0x0000000218167825 */ /* 0x000fe200078e0214 */
[----:B------:R-:W-:Y:S04]  /*20f90*/  @P5 STG.E.U16 desc[UR12][R28.64], R10 ;  /* 0x0000000a1c005986 */ /* 0x000fe8000c10150c */
[----:B----4-:R-:W-:Y:S01]  /*20fa0*/  @P6 STG.E.U16 desc[UR12][R26.64], R11 ;  /* 0x0000000b1a006986 */ /* 0x010fe2000c10150c */
[----:B------:R-:W-:Y:S01]  /*20fb0*/  ISETP.LT.AND P6, PT, R7, UR10, !P4 ;  /* 0x0000000a07007c0c */ /* 0x000fe2000e7c1270 */
[----:B------:R-:W-:Y:S01]  /*20fc0*/  VIADD R25, R18, 0x9 ;  /* 0x0000000912197836 */ /* 0x000fe20000000000 */
[----:B------:R-:W-:-:S04]  /*20fd0*/  ISETP.LT.AND P4, PT, R19, UR10, !P4 ;  /* 0x0000000a13007c0c */ /* 0x000fc8000e781270 */
[----:B------:R-:W-:Y:S02]  /*20fe0*/  ISETP.GE.AND P5, PT, R25, UR11, PT ;  /* 0x0000000b19007c0c */ /* 0x000fe4000bfa6270 */
[----:B--2---:R-:W-:Y:S02]  /*20ff0*/  PRMT R8, R4, 0x7632, R8 ;  /* 0x0000763204087816 */ /* 0x004fe40000000008 */
[----:B---3--:R-:W-:-:S05]  /*21000*/  PRMT R5, R11, 0x7632, R5 ;  /* 0x000076320b057816 */ /* 0x008fca0000000005 */
[----:B------:R0:W-:Y:S01]  /*21010*/  @P2 STG.E.U16 desc[UR12][R22.64], R5 ;  /* 0x0000000516002986 */ /* 0x0001e2000c10150c */
[----:B------:R-:W-:Y:S01]  /*21020*/  ISETP.LT.AND P2, PT, R7, UR10, !P0 ;  /* 0x0000000a07007c0c */ /* 0x000fe2000c741270 */
[----:B0-----:R-:W-:Y:S02]  /*21030*/  VIADD R22, R24, UR4 ;  /* 0x0000000418167c36 */ /* 0x001fe40008000000 */
[----:B------:R-:W2:Y:S02]  /*21040*/  LDL.LU R5, [R1+0xa0] ;  /* 0x0000a00001057983 */ /* 0x000ea40000300800 */
[----:B------:R-:W-:-:S08]  /*21050*/  IMAD.WIDE R10, R22, 0x2, R2 ;  /* 0x00000002160a7825 */ /* 0x000fd000078e0202 */
[----:B------:R0:W-:Y:S04]  /*21060*/  @P2 STG.E.U16 desc[UR12][R10.64], R4 ;  /* 0x000000040a002986 */ /* 0x0001e8000c10150c */
[----:B0-----:R-:W3:Y:S04]  /*21070*/  LDL.LU.64 R10, [R1+0xa90] ;  /* 0x000a9000010a7983 */ /* 0x001ee80000300a00 */
[----:B------:R-:W3:Y:S01]  /*21080*/  LDL.LU R4, [R1+0xa88] ;  /* 0x000a880001047983 */ /* 0x000ee20000300800 */
[----:B------:R-:W-:Y:S01]  /*21090*/  ISETP.LT.AND P0, PT, R19, UR10, !P0 ;  /* 0x0000000a13007c0c */ /* 0x000fe2000c701270 */
[----:B------:R-:W-:-:S02]  /*210a0*/  VIADD R26, R22, UR4 ;  /* 0x00000004161a7c36 */ /* 0x000fc40008000000 */
[----:B------:R-:W-:Y:S01]  /*210b0*/  IMAD.WIDE R28, R22, 0x2, R20 ;  /* 0x00000002161c7825 */ /* 0x000fe200078e0214 */
[----:B------:R-:W-:-:S03]  /*210c0*/  PRMT R6, R9, 0x7632, R6 ;  /* 0x0000763209067816 */ /* 0x000fc60000000006 */
[----:B------:R-:W-:-:S04]  /*210d0*/  IMAD.WIDE R24, R26, 0x2, R2 ;  /* 0x000000021a187825 */ /* 0x000fc800078e0202 */
[C---:B------:R-:W-:Y:S02]  /*210e0*/  IMAD.WIDE R22, R26.reuse, 0x2, R20 ;  /* 0x000000021a167825 */ /* 0x040fe400078e0214 */
[----:B------:R-:W-:Y:S04]  /*210f0*/  @P0 STG.E.U16 desc[UR12][R28.64], R8 ;  /* 0x000000081c000986 */ /* 0x000fe8000c10150c */
[----:B------:R-:W-:Y:S04]  /*21100*/  @P6 STG.E.U16 desc[UR12][R24.64], R9 ;  /* 0x0000000918006986 */ /* 0x000fe8000c10150c */
[----:B------:R0:W-:Y:S04]  /*21110*/  @P4 STG.E.U16 desc[UR12][R22.64], R6 ;  /* 0x0000000616004986 */ /* 0x0001e8000c10150c */
[----:B0-----:R-:W4:Y:S01]  /*21120*/  LDL.LU R6, [R1+0xa4] ;  /* 0x0000a40001067983 */ /* 0x001f220000300800 */
[----:B------:R-:W-:Y:S01]  /*21130*/  ISETP.LT.AND P0, PT, R7, UR10, !P3 ;  /* 0x0000000a07007c0c */ /* 0x000fe2000df01270 */
[----:B------:R-:W-:Y:S01]  /*21140*/  VIADD R22, R26, UR4 ;  /* 0x000000041a167c36 */ /* 0x000fe20008000000 */
[----:B------:R-:W-:-:S03]  /*21150*/  ISETP.LT.AND P3, PT, R19, UR10, !P3 ;  /* 0x0000000a13007c0c */ /* 0x000fc6000df61270 */
[----:B------:R-:W-:Y:S01]  /*21160*/  IMAD.WIDE R8, R22, 0x2, R2 ;  /* 0x0000000216087825 */ /* 0x000fe200078e0202 */
[----:B------:R-:W-:Y:S02]  /*21170*/  ISETP.LT.AND P6, PT, R7, UR10, !P5 ;  /* 0x0000000a07007c0c */ /* 0x000fe4000efc1270 */
[----:B------:R-:W-:Y:S01]  /*21180*/  ISETP.LT.AND P5, PT, R19, UR10, !P5 ;  /* 0x0000000a13007c0c */ /* 0x000fe2000efa1270 */
[C---:B------:R-:W-:Y:S02]  /*21190*/  VIADD R23, R18.reuse, 0xb ;  /* 0x0000000b12177836 */ /* 0x040fe40000000000 */
[----:B------:R-:W-:Y:S02]  /*211a0*/  VIADD R27, R18, 0xa ;  /* 0x0000000a121b7836 */ /* 0x000fe40000000000 */
[C---:B------:R-:W-:Y:S01]  /*211b0*/  VIADD R28, R22.reuse, UR4 ;  /* 0x00000004161c7c36 */ /* 0x040fe20008000000 */
[----:B------:R-:W-:Y:S01]  /*211c0*/  ISETP.GE.AND P4, PT, R23, UR11, PT ;  /* 0x0000000b17007c0c */ /* 0x000fe2000bf86270 */
[----:B------:R-:W-:Y:S01]  /*211d0*/  IMAD.WIDE R22, R22, 0x2, R20 ;  /* 0x0000000216167825 */ /* 0x000fe200078e0214 */
[----:B------:R-:W-:-:S03]  /*211e0*/  ISETP.GE.AND P2, PT, R27, UR11, PT ;  /* 0x0000000b1b007c0c */ /* 0x000fc6000bf46270 */
[----:B------:R-:W-:-:S04]  /*211f0*/  IMAD.WIDE R24, R28, 0x2, R2 ;  /* 0x000000021c187825 */ /* 0x000fc800078e0202 */
[----:B------:R-:W-:-:S04]  /*21200*/  IMAD.WIDE R26, R28, 0x2, R20 ;  /* 0x000000021c1a7825 */ /* 0x000fc800078e0214 */
[----:B------:R-:W-:Y:S01]  /*21210*/  VIADD R29, R18, 0xc ;  /* 0x0000000c121d7836 */ /* 0x000fe20000000000 */
[----:B--2---:R0:W-:Y:S01]  /*21220*/  @P0 STG.E.U16 desc[UR12][R8.64], R5 ;  /* 0x0000000508000986 */ /* 0x0041e2000c10150c */
[----:B------:R-:W-:-:S03]  /*21230*/  PRMT R15, R5, 0x7632, R15 ;  /* 0x00007632050f7816 */ /* 0x000fc6000000000f */
[----:B0-----:R-:W2:Y:S04]  /*21240*/  LDL.LU.64 R8, [R1+0xa80] ;  /* 0x000a800001087983 */ /* 0x001ea80000300a00 */
[----:B------:R-:W2:Y:S04]  /*21250*/  LDL.LU R5, [R1+0xa7c] ;  /* 0x000a7c0001057983 */ /* 0x000ea80000300800 */
[----:B------:R-:W-:Y:S01]  /*21260*/  @P3 STG.E.U16 desc[UR12][R22.64], R15 ;  /* 0x0000000f16003986 */ /* 0x000fe2000c10150c */
[----:B---3--:R-:W-:-:S03]  /*21270*/  PRMT R11, R4, 0x7632, R11 ;  /* 0x00007632040b7816 */ /* 0x008fc6000000000b */
[----:B------:R-:W-:Y:S04]  /*21280*/  @P6 STG.E.U16 desc[UR12][R24.64], R4 ;  /* 0x0000000418006986 */ /* 0x000fe8000c10150c */
[----:B------:R0:W-:Y:S01]  /*21290*/  @P5 STG.E.U16 desc[UR12][R26.64], R11 ;  /* 0x0000000b1a005986 */ /* 0x0001e2000c10150c */
[----:B------:R-:W-:-:S03]  /*212a0*/  ISETP.LT.AND P3, PT, R7, UR10, !P2 ;  /* 0x0000000a07007c0c */ /* 0x000fc6000d761270 */
[----:B0-----:R-:W3:Y:S01]  /*212b0*/  LDL.LU R11, [R1+0xa8] ;  /* 0x0000a800010b7983 */ /* 0x001ee20000300800 */
[----:B------:R-:W-:Y:S01]  /*212c0*/  VIADD R22, R28, UR4 ;  /* 0x000000041c167c36 */ /* 0x000fe20008000000 */
[----:B------:R-:W-:-:S03]  /*212d0*/  ISETP.GE.AND P0, PT, R29, UR11, PT ;  /* 0x0000000b1d007c0c */ /* 0x000fc6000bf06270 */
[----:B------:R-:W-:Y:S01]  /*212e0*/  IMAD.WIDE R28, R22, 0x2, R2 ;  /* 0x00000002161c7825 */ /* 0x000fe200078e0202 */
[----:B----4-:R-:W-:-:S04]  /*212f0*/  PRMT R14, R6, 0x7632, R14 ;  /* 0x00007632060e7816 */ /* 0x010fc8000000000e */
[----:B------:R0:W-:Y:S04]  /*21300*/  @P3 STG.E.U16 desc[UR12][R28.64], R6 ;  /* 0x000000061c003986 */ /* 0x0001e8000c10150c */
[----:B0-----:R-:W4:Y:S01]  /*21310*/  LDL.LU R6, [R1+0xa78] ;  /* 0x000a780001067983 */ /* 0x001f220000300800 */
[----:B------:R-:W-:Y:S01]  /*21320*/  ISETP.LT.AND P2, PT, R19, UR10, !P2 ;  /* 0x0000000a13007c0c */ /* 0x000fe2000d741270 */
[----:B------:R-:W-:Y:S01]  /*21330*/  VIADD R23, R18, 0xd ;  /* 0x0000000d12177836 */ /* 0x000fe20000000000 */
[----:B------:R-:W-:Y:S01]  /*21340*/  ISETP.LT.AND P6, PT, R7, UR10, !P4 ;  /* 0x0000000a07007c0c */ /* 0x000fe2000e7c1270 */
[C---:B------:R-:W-:Y:S01]  /*21350*/  VIADD R4, R22.reuse, UR4 ;  /* 0x0000000416047c36 */ /* 0x040fe20008000000 */
[----:B------:R-:W-:Y:S02]  /*21360*/  ISETP.LT.AND P4, PT, R19, UR10, !P4 ;  /* 0x0000000a13007c0c */ /* 0x000fe4000e781270 */
[----:B------:R-:W-:Y:S01]  /*21370*/  ISETP.GE.AND P5, PT, R23, UR11, PT ;  /* 0x0000000b17007c0c */ /* 0x000fe2000bfa6270 */
[----:B------:R-:W-:-:S04]  /*21380*/  IMAD.WIDE R22, R22, 0x2, R20 ;  /* 0x0000000216167825 */ /* 0x000fc800078e0214 */
[C---:B------:R-:W-:Y:S02]  /*21390*/  IMAD.WIDE R24, R4.reuse, 0x2, R2 ;  /* 0x0000000204187825 */ /* 0x040fe400078e0202 */
[----:B------:R0:W-:Y:S01]  /*213a0*/  @P2 STG.E.U16 desc[UR12][R22.64], R14 ;  /* 0x0000000e16002986 */ /* 0x0001e2000c10150c */
[----:B------:R-:W-:Y:S01]  /*213b0*/  ISETP.LT.AND P2, PT, R7, UR10, !P0 ;  /* 0x0000000a07007c0c */ /* 0x000fe2000c741270 */
[----:B------:R-:W-:-:S04]  /*213c0*/  IMAD.WIDE R26, R4, 0x2, R20 ;  /* 0x00000002041a7825 */ /* 0x000fc800078e0214 */
[----:B------:R-:W-:Y:S02]  /*213d0*/  VIADD R29, R18, 0x10 ;  /* 0x00000010121d7836 */ /* 0x000fe40000000000 */
[----:B0-----:R-:W-:Y:S01]  /*213e0*/  VIADD R22, R4, UR4 ;  /* 0x0000000404167c36 */ /* 0x001fe20008000000 */
[----:B------:R-:W-:-:S03]  /*213f0*/  ISETP.LT.AND P0, PT, R19, UR10, !P0 ;  /* 0x0000000a13007c0c */ /* 0x000fc6000c701270 */
[----:B------:R-:W-:Y:S01]  /*21400*/  VIADD R28, R22, UR4 ;  /* 0x00000004161c7c36 */ /* 0x000fe20008000000 */
[----:B--2---:R-:W-:Y:S01]  /*21410*/  PRMT R9, R5, 0x7632, R9 ;  /* 0x0000763205097816 */ /* 0x004fe20000000009 */
[----:B------:R0:W-:Y:S04]  /*21420*/  @P6 STG.E.U16 desc[UR12][R24.64], R5 ;  /* 0x0000000518006986 */ /* 0x0001e8000c10150c */
[----:B------:R2:W-:Y:S01]  /*21430*/  @P4 STG.E.U16 desc[UR12][R26.64], R9 ;  /* 0x000000091a004986 */ /* 0x0005e2000c10150c */
[----:B0-----:R-:W-:Y:S01]  /*21440*/  VIADD R5, R18, 0xf ;  /* 0x0000000f12057836 */ /* 0x001fe20000000000 */
[----:B------:R-:W-:Y:S02]  /*21450*/  ISETP.LT.AND P6, PT, R7, UR10, !P5 ;  /* 0x0000000a07007c0c */ /* 0x000fe4000efc1270 */
[----:B--2---:R-:W2:Y:S02]  /*21460*/  LDL.LU R9, [R1+0xac] ;  /* 0x0000ac0001097983 */ /* 0x004ea40000300800 */
[----:B------:R-:W-:Y:S01]  /*21470*/  ISETP.GE.AND P4, PT, R5, UR11, PT ;  /* 0x0000000b05007c0c */ /* 0x000fe2000bf86270 */
[----:B------:R-:W-:Y:S01]  /*21480*/  IMAD.WIDE R4, R22, 0x2, R2 ;  /* 0x0000000216047825 */ /* 0x000fe200078e0202 */
[----:B------:R-:W2:Y:S04]  /*21490*/  LDL.LU R7, [R1+0xa74] ;  /* 0x000a740001077983 */ /* 0x000ea80000300800 */
[----:B---3--:R-:W-:Y:S01]  /*214a0*/  @P2 STG.E.U16 desc[UR12][R4.64], R11 ;  /* 0x0000000b04002986 */ /* 0x008fe2000c10150c */
[----:B------:R-:W-:-:S03]  /*214b0*/  ISETP.GE.AND P2, PT, R29, UR11, PT ;  /* 0x0000000b1d007c0c */ /* 0x000fc6000bf46270 */
[----:B------:R-:W3:Y:S01]  /*214c0*/  LDL.LU R29, [R1+0x438] ;  /* 0x00043800011d7983 */ /* 0x000ee20000300800 */
[----:B------:R-:W-:Y:S01]  /*214d0*/  ISETP.LT.AND P5, PT, R19, UR10, !P5 ;  /* 0x0000000a13007c0c */ /* 0x000fe2000efa1270 */
[----:B------:R-:W-:Y:S01]  /*214e0*/  IMAD.WIDE R22, R22, 0x2, R20 ;  /* 0x0000000216167825 */ /* 0x000fe200078e0214 */
[----:B------:R-:W-:-:S03]  /*214f0*/  PRMT R10, R11, 0x7632, R10 ;  /* 0x000076320b0a7816 */ /* 0x000fc6000000000a */
[----:B------:R-:W-:-:S04]  /*21500*/  IMAD.WIDE R24, R28, 0x2, R2 ;  /* 0x000000021c187825 */ /* 0x000fc800078e0202 */
[----:B------:R-:W-:Y:S01]  /*21510*/  IMAD.WIDE R26, R28, 0x2, R20 ;  /* 0x000000021c1a7825 */ /* 0x000fe200078e0214 */
[----:B------:R-:W-:Y:S01]  /*21520*/  @P0 STG.E.U16 desc[UR12][R22.64], R10 ;  /* 0x0000000a16000986 */ /* 0x000fe2000c10150c */
[----:B----4-:R-:W-:-:S03]  /*21530*/  PRMT R8, R6, 0x7632, R8 ;  /* 0x0000763206087816 */ /* 0x010fc60000000008 */
[----:B------:R-:W-:Y:S04]  /*21540*/  @P6 STG.E.U16 desc[UR12][R24.64], R6 ;  /* 0x0000000618006986 */ /* 0x000fe8000c10150c */
[----:B------:R0:W-:Y:S04]  /*21550*/  @P5 STG.E.U16 desc[UR12][R26.64], R8 ;  /* 0x000000081a005986 */ /* 0x0001e8000c10150c */
[----:B0-----:R-:W4:Y:S01]  /*21560*/  LDL.LU R8, [R1+0x40] ;  /* 0x0000400001087983 */ /* 0x001f220000300800 */
[----:B------:R-:W-:-:S05]  /*21570*/  VIADD R15, R18, 0xe ;  /* 0x0000000e120f7836 */ /* 0x000fca0000000000 */
[----:B------:R-:W-:Y:S01]  /*21580*/  ISETP.GE.AND P3, PT, R15, UR11, PT ;  /* 0x0000000b0f007c0c */ /* 0x000fe2000bf66270 */
[----:B------:R-:W-:Y:S02]  /*21590*/  VIADD R4, R18, 0x11 ;  /* 0x0000001112047836 */ /* 0x000fe40000000000 */
[----:B------:R-:W-:-:S03]  /*215a0*/  VIADD R22, R28, UR4 ;  /* 0x000000041c167c36 */ /* 0x000fc60008000000 */
[----:B------:R-:W-:Y:S01]  /*215b0*/  ISETP.GE.AND P0, PT, R4, UR11, PT ;  /* 0x0000000b04007c0c */ /* 0x000fe2000bf06270 */
[C---:B------:R-:W-:Y:S02]  /*215c0*/  VIADD R6, R22.reuse, UR4 ;  /* 0x0000000416067c36 */ /* 0x040fe40008000000 */
[----:B------:R-:W-:-:S04]  /*215d0*/  IMAD.WIDE R4, R22, 0x2, R2 ;  /* 0x0000000216047825 */ /* 0x000fc800078e0202 */
[----:B------:R-:W-:-:S04]  /*215e0*/  IMAD.WIDE R22, R22, 0x2, R20 ;  /* 0x0000000216167825 */ /* 0x000fc800078e0214 */
[----:B------:R-:W-:-:S04]  /*215f0*/  IMAD.WIDE R24, R6, 0x2, R2 ;  /* 0x0000000206187825 */ /* 0x000fc800078e0202 */
[----:B------:R-:W-:Y:S01]  /*21600*/  VIADD R26, R18, 0x12 ;  /* 0x00000012121a7836 */ /* 0x000fe20000000000 */
[----:B--2---:R-:W-:Y:S02]  /*21610*/  PRMT R27, R9, 0x7632, R27 ;  /* 0x00007632091b7816 */ /* 0x004fe4000000001b */
[----:B---3--:R-:W-:Y:S02]  /*21620*/  ISETP.LT.AND P5, PT, R29, UR10, !P3 ;  /* 0x0000000a1d007c0c */ /* 0x008fe4000dfa1270 */
[----:B------:R-:W-:Y:S02]  /*21630*/  ISETP.LT.AND P3, PT, R19, UR10, !P3 ;  /* 0x0000000a13007c0c */ /* 0x000fe4000df61270 */
[----:B------:R-:W-:Y:S02]  /*21640*/  ISETP.LT.AND P6, PT, R29, UR10, !P4 ;  /* 0x0000000a1d007c0c */ /* 0x000fe4000e7c1270 */
[----:B------:R-:W-:-:S07]  /*21650*/  ISETP.LT.AND P4, PT, R19, UR10, !P4 ;  /* 0x0000000a13007c0c */ /* 0x000fce000e781270 */
[----:B------:R0:W-:Y:S04]  /*21660*/  @P5 STG.E.U16 desc[UR12][R4.64], R9 ;  /* 0x0000000904005986 */ /* 0x0001e8000c10150c */
[----:B------:R2:W-:Y:S01]  /*21670*/  @P3 STG.E.U16 desc[UR12][R22.64], R27 ;  /* 0x0000001b16003986 */ /* 0x0005e2000c10150c */
[----:B------:R-:W-:-:S03]  /*21680*/  ISETP.LT.AND P3, PT, R29, UR10, !P2 ;  /* 0x0000000a1d007c0c */ /* 0x000fc6000d761270 */
[----:B------:R3:W-:Y:S01]  /*21690*/  @P6 STG.E.U16 desc[UR12][R24.64], R7 ;  /* 0x0000000718006986 */ /* 0x0007e2000c10150c */
[----:B0-----:R-:W-:-:S03]  /*216a0*/  IMAD.WIDE R4, R6, 0x2, R20 ;  /* 0x0000000206047825 */ /* 0x001fc600078e0214 */
[----:B------:R-:W4:Y:S01]  /*216b0*/  LDL.LU R9, [R1+0x44] ;  /* 0x0000440001097983 */ /* 0x000f220000300800 */
[----:B--2---:R-:W-:Y:S01]  /*216c0*/  PRMT R23, R7, 0x7632, R23 ;  /* 0x0000763207177816 */ /* 0x004fe20000000017 */
[----:B------:R-:W-:Y:S02]  /*216d0*/  VIADD R22, R6, UR4 ;  /* 0x0000000406167c36 */ /* 0x000fe40008000000 */
[----:B------:R-:W2:Y:S01]  /*216e0*/  LDL.LU R10, [R1+0x34] ;  /* 0x00003400010a7983 */ /* 0x000ea20000300800 */
[----:B---3--:R-:W-:-:S03]  /*216f0*/  VIADD R7, R18, 0x13 ;  /* 0x0000001312077836 */ /* 0x008fc60000000000 */
[----:B------:R-:W-:Y:S02]  /*21700*/  @P4 STG.E.U16 desc[UR12][R4.64], R23 ;  /* 0x0000001704004986 */ /* 0x000fe4000c10150c */
[----:B------:R-:W-:Y:S01]  /*21710*/  ISETP.GE.AND P4, PT, R7, UR11, PT ;  /* 0x0000000b07007c0c */ /* 0x000fe2000bf86270 */
[----:B------:R-:W-:Y:S01]  /*21720*/  IMAD.WIDE R6, R22, 0x2, R2 ;  /* 0x0000000216067825 */ /* 0x000fe200078e0202 */
[----:B------:R-:W3:Y:S01]  /*21730*/  LDL.LU R28, [R1+0x38] ;  /* 0x00003800011c7983 */ /* 0x000ee20000300800 */
[----:B------:R-:W-:-:S03]  /*21740*/  ISETP.GE.AND P5, PT, R26, UR11, PT ;  /* 0x0000000b1a007c0c */ /* 0x000fc6000bfa6270 */
[----:B------:R-:W2:Y:S01]  /*21750*/  LDL.LU R15, [R1+0x4c] ;  /* 0x00004c00010f7983 */ /* 0x000ea20000300800 */
[----:B----4-:R-:W-:-:S03]  /*21760*/  PRMT R26, R8, 0x7632, R26 ;  /* 0x00007632081a7816 */ /* 0x010fc6000000001a */
[----:B------:R-:W4:Y:S04]  /*21770*/  LDL.LU R14, [R1+0x3c] ;  /* 0x00003c00010e7983 */ /* 0x000f280000300800 */
[----:B------:R-:W2:Y:S04]  /*21780*/  LDL.LU R11, [R1+0xb0] ;  /* 0x0000b000010b7983 */ /* 0x000ea80000300800 */
[----:B------:R0:W-:Y:S04]  /*21790*/  @P3 STG.E.U16 desc[UR12][R6.64], R8 ;  /* 0x0000000806003986 */ /* 0x0001e8000c10150c */
[----:B0-----:R-:W2:Y:S04]  /*217a0*/  LDL.LU R8, [R1+0xa70] ;  /* 0x000a700001087983 */ /* 0x001ea80000300800 */
[----:B------:R-:W2:Y:S01]  /*217b0*/  LDL.LU R7, [R1+0x30] ;  /* 0x0000300001077983 */ /* 0x000ea20000300800 */
[----:B------:R-:W-:-:S02]  /*217c0*/  ISETP.LT.AND P2, PT, R19, UR10, !P2 ;  /* 0x0000000a13007c0c */ /* 0x000fc4000d741270 */
[----:B------:R-:W-:Y:S01]  /*217d0*/  ISETP.LT.AND P6, PT, R29, UR10, !P0 ;  /* 0x0000000a1d007c0c */ /* 0x000fe2000c7c1270 */
[C---:B------:R-:W-:Y:S02]  /*217e0*/  VIADD R4, R22.reuse, UR4 ;  /* 0x0000000416047c36 */ /* 0x040fe40008000000 */
[----:B------:R-:W-:-:S04]  /*217f0*/  IMAD.WIDE R22, R22, 0x2, R20 ;  /* 0x0000000216167825 */ /* 0x000fc800078e0214 */
[----:B------:R-:W-:Y:S01]  /*21800*/  IMAD.WIDE R24, R4, 0x2, R2 ;  /* 0x0000000204187825 */ /* 0x000fe200078e0202 */
[----:B------:R-:W-:-:S03]  /*21810*/  ISETP.LT.AND P0, PT, R19, UR10, !P0 ;  /* 0x0000000a13007c0c */ /* 0x000fc6000c701270 */
[C---:B------:R-:W-:Y:S01]  /*21820*/  VIADD R5, R18.reuse, 0x14 ;  /* 0x0000001412057836 */ /* 0x040fe20000000000 */
[----:B------:R0:W-:Y:S01]  /*21830*/  @P2 STG.E.U16 desc[UR12][R22.64], R26 ;  /* 0x0000001a16002986 */ /* 0x0001e2000c10150c */
[----:B------:R-:W-:-:S03]  /*21840*/  VIADD R6, R18, 0x15 ;  /* 0x0000001512067836 */ /* 0x000fc60000000000 */
[----:B------:R-:W-:Y:S01]  /*21850*/  ISETP.GE.AND P3, PT, R5, UR11, PT ;  /* 0x0000000b05007c0c */ /* 0x000fe2000bf66270 */
[----:B------:R-:W-:Y:S01]  /*21860*/  VIADD R5, R4, UR4 ;  /* 0x0000000404057c36 */ /* 0x000fe20008000000 */
[----:B------:R-:W-:-:S03]  /*21870*/  ISETP.GE.AND P2, PT, R6, UR11, PT ;  /* 0x0000000b06007c0c */ /* 0x000fc6000bf46270 */
[----:B0-----:R-:W-:Y:S01]  /*21880*/  IMAD.WIDE R22, R5, 0x2, R2 ;  /* 0x0000000205167825 */ /* 0x001fe200078e0202 */
[----:B--2---:R0:W-:Y:S01]  /*21890*/  @P6 STG.E.U16 desc[UR12][R24.64], R7 ;  /* 0x0000000718006986 */ /* 0x0041e2000c10150c */
[----:B------:R-:W-:Y:S01]  /*218a0*/  ISETP.LT.AND P6, PT, R29, UR10, !P5 ;  /* 0x0000000a1d007c0c */ /* 0x000fe2000efc1270 */
[----:B------:R-:W2:Y:S01]  /*218b0*/  LDCU UR10, c[0x0][0x398] ;  /* 0x00007300ff0a77ac */ /* 0x000ea20008000800 */
[----:B------:R-:W-:Y:S02]  /*218c0*/  ISETP.LT.AND P5, PT, R19, UR5, !P5 ;  /* 0x0000000513007c0c */ /* 0x000fe4000efa1270 */
[----:B------:R-:W-:Y:S01]  /*218d0*/  PRMT R26, R7, 0x7632, R26 ;  /* 0x00007632071a7816 */ /* 0x000fe2000000001a */
[----:B------:R-:W1:Y:S01]  /*218e0*/  LDCU UR5, c[0x0][0x398] ;  /* 0x00007300ff0577ac */ /* 0x000e620008000800 */
[----:B0-----:R-:W-:Y:S01]  /*218f0*/  IMAD.WIDE R6, R4, 0x2, R20 ;  /* 0x0000000204067825 */ /* 0x001fe200078e0214 */
[----:B------:R-:W-:-:S03]  /*21900*/  PRMT R4, R9, 0x7632, R4 ;  /* 0x0000763209047816 */ /* 0x000fc60000000004 */
[----:B------:R-:W-:Y:S01]  /*21910*/  IMAD.WIDE R24, R5, 0x2, R20 ;  /* 0x0000000205187825 */ /* 0x000fe200078e0214 */
[----:B------:R-:W-:Y:S04]  /*21920*/  @P0 STG.E.U16 desc[UR12][R6.64], R26 ;  /* 0x0000001a06000986 */ /* 0x000fe8000c10150c */
[----:B------:R0:W-:Y:S04]  /*21930*/  @P6 STG.E.U16 desc[UR12][R22.64], R9 ;  /* 0x0000000916006986 */ /* 0x0001e8000c10150c */
[----:B------:R1:W-:Y:S04]  /*21940*/  @P5 STG.E.U16 desc[UR12][R24.64], R4 ;  /* 0x0000000418005986 */ /* 0x0003e8000c10150c */
[----:B0-----:R-:W2:Y:S01]  /*21950*/  LDL.LU R9, [R1+0xa6c] ;  /* 0x000a6c0001097983 */ /* 0x001ea20000300800 */
[----:B-1----:R-:W-:-:S05]  /*21960*/  VIADD R24, R18, 0x16 ;  /* 0x0000001612187836 */ /* 0x002fca0000000000 */
[----:B------:R-:W-:Y:S02]  /*21970*/  ISETP.GE.AND P6, PT, R24, UR11, PT ;  /* 0x0000000b18007c0c */ /* 0x000fe4000bfc6270 */
[----:B------:R-:W2:Y:S01]  /*21980*/  LDL.LU R24, [R1+0x48] ;  /* 0x0000480001187983 */ /* 0x000ea20000300800 */
[----:B------:R-:W-:Y:S01]  /*21990*/  ISETP.LT.AND P0, PT, R29, UR6, !P4 ;  /* 0x000000061d007c0c */ /* 0x000fe2000e701270 */
[----:B------:R-:W-:Y:S01]  /*219a0*/  VIADD R6, R5, UR4 ;  /* 0x0000000405067c36 */ /* 0x000fe20008000000 */
[----:B------:R-:W-:Y:S01]  /*219b0*/  ISETP.LT.AND P4, PT, R19, UR7, !P4 ;  /* 0x0000000713007c0c */ /* 0x000fe2000e781270 */
[----:B------:R-:W0:Y:S01]  /*219c0*/  LDCU UR6, c[0x0][0x398] ;  /* 0x00007300ff0677ac */ /* 0x000e220008000800 */
[----:B------:R-:W-:Y:S01]  /*219d0*/  ISETP.LT.AND P5, PT, R29, UR5, !P3 ;  /* 0x000000051d007c0c */ /* 0x000fe2000dfa1270 */
[----:B------:R-:W-:Y:S01]  /*219e0*/  IMAD.WIDE R4, R6, 0x2, R2 ;  /* 0x0000000206047825 */ /* 0x000fe200078e0202 */
[----:B------:R-:W-:Y:S01]  /*219f0*/  PRMT R25, R10, 0x7632, R25 ;  /* 0x000076320a197816 */ /* 0x000fe20000000019 */
[----:B------:R-:W1:Y:S02]  /*21a00*/  LDCU UR5, c[0x0][0x398] ;  /* 0x00007300ff0577ac */ /* 0x000e640008000800 */
[----:B------:R-:W-:-:S02]  /*21a10*/  VIADD R22, R6, UR4 ;  /* 0x0000000406167c36 */ /* 0x000fc40008000000 */
[----:B------:R-:W-:Y:S01]  /*21a20*/  IMAD.WIDE R6, R6, 0x2, R20 ;  /* 0x0000000206067825 */ /* 0x000fe200078e0214 */
[----:B------:R-:W1:Y:S01]  /*21a30*/  LDCU UR7, c[0x0][0x398] ;  /* 0x00007300ff0777ac */ /* 0x000e620008000800 */
[----:B------:R0:W-:Y:S01]  /*21a40*/  @P0 STG.E.U16 desc[UR12][R4.64], R10 ;  /* 0x0000000a04000986 */ /* 0x0001e2000c10150c */
[----:B------:R-:W-:Y:S01]  /*21a50*/  ISETP.LT.AND P3, PT, R19, UR8, !P3 ;  /* 0x0000000813007c0c */ /* 0x000fe2000df61270 */
[----:B------:R-:W-:Y:S01]  /*21a60*/  VIADD R23, R18, 0x17 ;  /* 0x0000001712177836 */ /* 0x000fe20000000000 */
[----:B------:R-:W1:Y:S01]  /*21a70*/  LDCU UR8, c[0x0][0x398] ;  /* 0x00007300ff0877ac */ /* 0x000e620008000800 */
[----:B------:R3:W-:Y:S01]  /*21a80*/  @P4 STG.E.U16 desc[UR12][R6.64], R25 ;  /* 0x0000001906004986 */ /* 0x0007e2000c10150c */
[----:B------:R-:W-:Y:S02]  /*21a90*/  ISETP.LT.AND P4, PT, R29, UR9, !P2 ;  /* 0x000000091d007c0c */ /* 0x000fe4000d781270 */
[----:B------:R-:W-:Y:S01]  /*21aa0*/  ISETP.GE.AND P0, PT, R23, UR11, PT ;  /* 0x0000000b17007c0c */ /* 0x000fe2000bf06270 */
[----:B------:R-:W-:-:S02]  /*21ab0*/  VIADD R23, R22, UR4 ;  /* 0x0000000416177c36 */ /* 0x000fc40008000000 */
[----:B0-----:R-:W-:Y:S01]  /*21ac0*/  IMAD.WIDE R4, R22, 0x2, R2 ;  /* 0x0000000216047825 */ /* 0x001fe200078e0202 */
[----:B------:R-:W-:Y:S01]  /*21ad0*/  ISETP.LT.AND P2, PT, R19, UR6, !P2 ;  /* 0x0000000613007c0c */ /* 0x000fe2000d741270 */
[----:B------:R-:W0:Y:S01]  /*21ae0*/  LDCU UR6, c[0x0][0x398] ;  /* 0x00007300ff0677ac */ /* 0x000e220008000800 */
[----:B----4-:R-:W-:Y:S01]  /*21af0*/  PRMT R27, R14, 0x7632, R27 ;  /* 0x000076320e1b7816 */ /* 0x010fe2000000001b */
[----:B---3--:R-:W-:Y:S01]  /*21b00*/  IMAD.WIDE R6, R23, 0x2, R2 ;  /* 0x0000000217067825 */ /* 0x008fe200078e0202 */
[----:B------:R-:W3:Y:S01]  /*21b10*/  LDL.LU R10, [R1+0xa68] ;  /* 0x000a6800010a7983 */ /* 0x000ee20000300800 */
[----:B------:R-:W4:Y:S01]  /*21b20*/  LDCU UR9, c[0x0][0x398] ;  /* 0x00007300ff0977ac */ /* 0x000f220008000800 */
[----:B------:R-:W-:Y:S02]  /*21b30*/  PRMT R26, R11, 0x7632, R26 ;  /* 0x000076320b1a7816 */ /* 0x000fe4000000001a */
[----:B--2---:R2:W-:Y:S01]  /*21b40*/  @P5 STG.E.U16 desc[UR12][R4.64], R24 ;  /* 0x0000001804005986 */ /* 0x0045e2000c10150c */
[----:B------:R-:W-:Y:S01]  /*21b50*/  PRMT R25, R24, 0x7632, R25 ;  /* 0x0000763218197816 */ /* 0x000fe20000000019 */
[----:B--2---:R-:W-:-:S05]  /*21b60*/  IMAD.WIDE R4, R22, 0x2, R20 ;  /* 0x0000000216047825 */ /* 0x004fca00078e0214 */
[----:B------:R2:W-:Y:S04]  /*21b70*/  @P3 STG.E.U16 desc[UR12][R4.64], R25 ;  /* 0x0000001904003986 */ /* 0x0005e8000c10150c */
[----:B------:R0:W-:Y:S01]  /*21b80*/  @P4 STG.E.U16 desc[UR12][R6.64], R28 ;  /* 0x0000001c06004986 */ /* 0x0001e2000c10150c */
[----:B-1----:R-:W-:Y:S01]  /*21b90*/  ISETP.LT.AND P4, PT, R29, UR5, !P6 ;  /* 0x000000051d007c0c */ /* 0x002fe2000f781270 */
[C---:B------:R-:W-:Y:S01]  /*21ba0*/  VIADD R24, R18.reuse, 0x18 ;  /* 0x0000001812187836 */ /* 0x040fe20000000000 */
[----:B------:R-:W-:Y:S01]  /*21bb0*/  ISETP.LT.AND P6, PT, R19, UR7, !P6 ;  /* 0x0000000713007c0c */ /* 0x000fe2000f7c1270 */
[----:B------:R-:W-:Y:S01]  /*21bc0*/  VIADD R22, R18, 0x1a ;  /* 0x0000001a12167836 */ /* 0x000fe20000000000 */
[----:B------:R-:W1:Y:S01]  /*21bd0*/  LDCU UR5, c[0x0][0x398] ;  /* 0x00007300ff0577ac */ /* 0x000e620008000800 */
[----:B--2---:R-:W-:Y:S01]  /*21be0*/  IMAD.WIDE R4, R23, 0x2, R20 ;  /* 0x0000000217047825 */ /* 0x004fe200078e0214 */
[----:B0-----:R-:W-:-:S03]  /*21bf0*/  PRMT R7, R28, 0x7632, R7 ;  /* 0x000076321c077816 */ /* 0x001fc60000000007 */
[----:B------:R-:W-:Y:S01]  /*21c00*/  VIADD R6, R18, 0x19 ;  /* 0x0000001912067836 */ /* 0x000fe20000000000 */
[----:B------:R-:W-:Y:S01]  /*21c10*/  ISETP.GE.AND P5, PT, R24, UR11, PT ;  /* 0x0000000b18007c0c */ /* 0x000fe2000bfa6270 */
[----:B------:R-:W-:Y:S01]  /*21c20*/  VIADD R23, R23, UR4 ;  /* 0x0000000417177c36 */ /* 0x000fe20008000000 */
[----:B------:R-:W2:Y:S01]  /*21c30*/  LDL.LU R28, [R1+0xb8] ;  /* 0x0000b800011c7983 */ /* 0x000ea20000300800 */
[----:B------:R-:W-:Y:S01]  /*21c40*/  PRMT R24, R15, 0x7632, R24 ;  /* 0x000076320f187816 */ /* 0x000fe20000000018 */
[----:B------:R-:W0:Y:S02]  /*21c50*/  LDCU UR7, c[0x0][0x398] ;  /* 0x00007300ff0777ac */ /* 0x000e240008000800 */
[----:B------:R1:W-:Y:S01]  /*21c60*/  @P2 STG.E.U16 desc[UR12][R4.64], R7 ;  /* 0x0000000704002986 */ /* 0x0003e2000c10150c */
[----:B------:R-:W-:Y:S01]  /*21c70*/  ISETP.LT.AND P2, PT, R29, UR8, !P0 ;  /* 0x000000081d007c0c */ /* 0x000fe2000c741270 */
[----:B------:R-:W0:Y:S01]  /*21c80*/  LDCU UR8, c[0x0][0x398] ;  /* 0x00007300ff0877ac */ /* 0x000e220008000800 */
[----:B------:R-:W-:-:S02]  /*21c90*/  ISETP.GE.AND P3, PT, R6, UR11, PT ;  /* 0x0000000b06007c0c */ /* 0x000fc4000bf66270 */
[----:B------:R-:W-:Y:S01]  /*21ca0*/  ISETP.LT.AND P0, PT, R19, UR6, !P0 ;  /* 0x0000000613007c0c */ /* 0x000fe2000c701270 */
[----:B------:R-:W0:Y:S01]  /*21cb0*/  LDCU UR6, c[0x0][0x398] ;  /* 0x00007300ff0677ac */ /* 0x000e220008000800 */
[----:B-1----:R-:W-:-:S04]  /*21cc0*/  IMAD.WIDE R4, R23, 0x2, R2 ;  /* 0x0000000217047825 */ /* 0x002fc800078e0202 */
[C---:B------:R-:W-:Y:S01]  /*21cd0*/  IMAD.WIDE R6, R23.reuse, 0x2, R20 ;  /* 0x0000000217067825 */ /* 0x040fe200078e0214 */
[----:B------:R1:W-:Y:S03]  /*21ce0*/  @P4 STG.E.U16 desc[UR12][R4.64], R15 ;  /* 0x0000000f04004986 */ /* 0x0003e6000c10150c */
[----:B------:R-:W-:Y:S01]  /*21cf0*/  VIADD R23, R23, UR4 ;  /* 0x0000000417177c36 */ /* 0x000fe20008000000 */
[----:B------:R0:W-:Y:S04]  /*21d00*/  @P6 STG.E.U16 desc[UR12][R6.64], R24 ;  /* 0x0000001806006986 */ /* 0x0001e8000c10150c */
[----:B-1----:R-:W2:Y:S01]  /*21d10*/  LDL.LU R15, [R1+0xbc] ;  /* 0x0000bc00010f7983 */ /* 0x002ea20000300800 */
[----:B0-----:R-:W-:-:S05]  /*21d20*/  IMAD.WIDE R6, R23, 0x2, R2 ;  /* 0x0000000217067825 */ /* 0x001fca00078e0202 */
[----:B------:R0:W-:Y:S02]  /*21d30*/  @P2 STG.E.U16 desc[UR12][R6.64], R14 ;  /* 0x0000000e06002986 */ /* 0x0001e4000c10150c */
[----:B0-----:R-:W-:Y:S02]  /*21d40*/  IMAD.WIDE R6, R23, 0x2, R20 ;  /* 0x0000000217067825 */ /* 0x001fe400078e0214 */
[----:B------:R-:W2:Y:S04]  /*21d50*/  LDL.LU R14, [R1+0xd0] ;  /* 0x0000d000010e7983 */ /* 0x000ea80000300800 */
[----:B------:R0:W-:Y:S04]  /*21d60*/  @P0 STG.E.U16 desc[UR12][R6.64], R27 ;  /* 0x0000001b06000986 */ /* 0x0001e8000c10150c */
[----:B0-----:R-:W2:Y:S01]  /*21d70*/  LDL.LU R27, [R1+0xb4] ;  /* 0x0000b400011b7983 */ /* 0x001ea20000300800 */
[----:B----4-:R-:W-:Y:S01]  /*21d80*/  ISETP.LT.AND P6, PT, R29, UR9, !P5 ;  /* 0x000000091d007c0c */ /* 0x010fe2000efc1270 */
[----:B------:R-:W-:Y:S01]  /*21d90*/  VIADD R4, R23, UR4 ;  /* 0x0000000417047c36 */ /* 0x000fe20008000000 */
[----:B------:R-:W-:Y:S01]  /*21da0*/  ISETP.GE.AND P4, PT, R22, UR11, PT ;  /* 0x0000000b16007c0c */ /* 0x000fe2000bf86270 */
[----:B------:R-:W-:Y:S01]  /*21db0*/  VIADD R5, R18, 0x1b ;  /* 0x0000001b12057836 */ /* 0x000fe20000000000 */
[----:B------:R-:W0:Y:S01]  /*21dc0*/  LDCU UR9, c[0x0][0x398] ;  /* 0x00007300ff0977ac */ /* 0x000e220008000800 */
[----:B------:R-:W-:-:S08]  /*21dd0*/  IMAD.WIDE R22, R4, 0x2, R2 ;  /* 0x0000000204167825 */ /* 0x000fd000078e0202 */
[----:B------:R1:W-:Y:S04]  /*21de0*/  @P6 STG.E.U16 desc[UR12][R22.64], R11 ;  /* 0x0000000b16006986 */ /* 0x0003e8000c10150c */
[----:B-1----:R-:W4:Y:S01]  /*21df0*/  LDL.LU R11, [R1+0xa64] ;  /* 0x000a6400010b7983 */ /* 0x002f220000300800 */
[----:B------:R-:W-:Y:S01]  /*21e00*/  ISETP.LT.AND P5, PT, R19, UR5, !P5 ;  /* 0x0000000513007c0c */ /* 0x000fe2000efa1270 */
[----:B------:R-:W-:Y:S01]  /*21e10*/  IMAD.WIDE R24, R4, 0x2, R20 ;  /* 0x0000000204187825 */ /* 0x000fe200078e0214 */
[----:B------:R-:W1:Y:S01]  /*21e20*/  LDCU UR5, c[0x0][0x398] ;  /* 0x00007300ff0577ac */ /* 0x000e620008000800 */
[----:B------:R-:W-:Y:S02]  /*21e30*/  ISETP.GE.AND P2, PT, R5, UR11, PT ;  /* 0x0000000b05007c0c */ /* 0x000fe4000bf46270 */
[----:B------:R-:W-:-:S02]  /*21e40*/  VIADD R5, R18, 0x1c ;  /* 0x0000001c12057836 */ /* 0x000fc40000000000 */
[----:B------:R-:W-:-:S06]  /*21e50*/  VIADD R6, R4, UR4 ;  /* 0x0000000404067c36 */ /* 0x000fcc0008000000 */
[----:B------:R0:W-:Y:S01]  /*21e60*/  @P5 STG.E.U16 desc[UR12][R24.64], R26 ;  /* 0x0000001a18005986 */ /* 0x0001e2000c10150c */
[----:B------:R-:W-:Y:S01]  /*21e70*/  ISETP.LT.AND P5, PT, R29, UR7, !P3 ;  /* 0x000000071d007c0c */ /* 0x000fe2000dfa1270 */
[----:B------:R-:W2:Y:S01]  /*21e80*/  LDCU UR7, c[0x0][0x398] ;  /* 0x00007300ff0777ac */ /* 0x000ea20008000800 */
[----:B------:R-:W-:Y:S02]  /*21e90*/  ISETP.LT.AND P3, PT, R19, UR8, !P3 ;  /* 0x0000000813007c0c */ /* 0x000fe4000df61270 */
[----:B------:R-:W-:Y:S01]  /*21ea0*/  ISETP.GE.AND P0, PT, R5, UR11, PT ;  /* 0x0000000b05007c0c */ /* 0x000fe2000bf06270 */
[C---:B------:R-:W-:Y:S01]  /*21eb0*/  IMAD.WIDE R4, R6.reuse, 0x2, R2 ;  /* 0x0000000206047825 */ /* 0x040fe200078e0202 */
[----:B------:R-:W-:Y:S01]  /*21ec0*/  ISETP.LT.AND P6, PT, R29, UR10, !P4 ;  /* 0x0000000a1d007c0c */ /* 0x000fe2000e7c1270 */
[----:B------:R-:W2:Y:S02]  /*21ed0*/  LDCU UR8, c[0x0][0x398] ;  /* 0x00007300ff0877ac */ /* 0x000ea40008000800 */
[----:B0-----:R-:W-:Y:S01]  /*21ee0*/  VIADD R24, R6, UR4 ;  /* 0x0000000406187c36 */ /* 0x001fe20008000000 */
[----:B------:R-:W-:Y:S01]  /*21ef0*/  PRMT R26, R8, 0x7632, R26 ;  /* 0x00007632081a7816 */ /* 0x000fe2000000001a */
[----:B------:R-:W-:-:S02]  /*21f00*/  IMAD.WIDE R6, R6, 0x2, R20 ;  /* 0x0000000206067825 */ /* 0x000fc400078e0214 */
[----:B------:R0:W-:Y:S01]  /*21f10*/  @P5 STG.E.U16 desc[UR12][R4.64], R8 ;  /* 0x0000000804005986 */ /* 0x0001e2000c10150c */
[----:B-1----:R-:W-:Y:S01]  /*21f20*/  ISETP.LT.AND P4, PT, R19, UR5, !P4 ;  /* 0x0000000513007c0c */ /* 0x002fe2000e781270 */
[----:B------:R-:W1:Y:S02]  /*21f30*/  LDCU UR5, c[0x0][0x398] ;  /* 0x00007300ff0577ac */ /* 0x000e640008000800 */
[----:B------:R3:W-:Y:S01]  /*21f40*/  @P3 STG.E.U16 desc[UR12][R6.64], R26 ;  /* 0x0000001a06003986 */ /* 0x0007e2000c10150c */
[----:B------:R-:W-:Y:S01]  /*21f50*/  ISETP.LT.AND P3, PT, R29, UR6, !P2 ;  /* 0x000000061d007c0c */ /* 0x000fe2000d761270 */
[----:B------:R-:W-:Y:S01]  /*21f60*/  IMAD.WIDE R22, R24, 0x2, R2 ;  /* 0x0000000218167825 */ /* 0x000fe200078e0202 */
[----:B------:R-:W1:Y:S01]  /*21f70*/  LDCU UR6, c[0x0][0x398] ;  /* 0x00007300ff0677ac */ /* 0x000e620008000800 */
[----:B------:R-:W-:Y:S02]  /*21f80*/  ISETP.LT.AND P2, PT, R19, UR9, !P2 ;  /* 0x0000000913007c0c */ /* 0x000fe4000d741270 */
[----:B------:R-:W-:Y:S01]  /*21f90*/  VIADD R25, R18, 0x1d ;  /* 0x0000001d12197836 */ /* 0x000fe20000000000 */
[----:B------:R-:W1:Y:S01]  /*21fa0*/  LDCU UR9, c[0x0][0x398] ;  /* 0x00007300ff0977ac */ /* 0x000e620008000800 */
[----:B0-----:R-:W-:Y:S01]  /*21fb0*/  IMAD.WIDE R4, R24, 0x2, R20 ;  /* 0x0000000218047825 */ /* 0x001fe200078e0214 */
[----:B------:R-:W0:Y:S03]  /*21fc0*/  LDCU UR10, c[0x0][0x398] ;  /* 0x00007300ff0a77ac */ /* 0x000e260008000800 */
[----:B---3--:R-:W-:Y:S01]  /*21fd0*/  VIADD R6, R18, 0x1e ;  /* 0x0000001e12067836 */ /* 0x008fe20000000000 */
[----:B------:R-:W-:Y:S01]  /*21fe0*/  ISETP.GE.AND P5, PT, R25, UR11, PT ;  /* 0x0000000b19007c0c */ /* 0x000fe2000bfa6270 */
[----:B--2---:R2:W-:Y:S01]  /*21ff0*/  @P6 STG.E.U16 desc[UR12][R22.64], R27 ;  /* 0x0000001b16006986 */ /* 0x0045e2000c10150c */
[----:B------:R-:W-:-:S02]  /*22000*/  PRMT R7, R27, 0x7632, R7 ;  /* 0x000076321b077816 */ /* 0x000fc40000000007 */
[----:B------:R-:W-:Y:S01]  /*22010*/  ISETP.GE.AND P6, PT, R6, UR11, PT ;  /* 0x0000000b06007c0c */ /* 0x000fe2000bfc6270 */
[----:B------:R-:W-:Y:S02]  /*22020*/  VIADD R6, R24, UR4 ;  /* 0x0000000418067c36 */ /* 0x000fe40008000000 */
[----:B------:R3:W-:Y:S01]  /*22030*/  @P4 STG.E.U16 desc[UR12][R4.64], R7 ;  /* 0x0000000704004986 */ /* 0x0007e2000c10150c */
[----:B------:R-:W-:Y:S01]  /*22040*/  ISETP.LT.AND P4, PT, R29, UR7, !P0 ;  /* 0x000000071d007c0c */ /* 0x000fe2000c781270 */
[----:B------:R-:W-:Y:S01]  /*22050*/  VIADD R8, R6, UR4 ;  /* 0x0000000406087c36 */ /* 0x000fe20008000000 */
[----:B------:R-:W0:Y:S01]  /*22060*/  LDCU UR7, c[0x0][0x398] ;  /* 0x00007300ff0777ac */ /* 0x000e220008000800 */
[----:B--2---:R-:W-:Y:S01]  /*22070*/  PRMT R22, R9, 0x7632, R22 ;  /* 0x0000763209167816 */ /* 0x004fe20000000016 */
[----:B------:R-:W-:Y:S01]  /*22080*/  VIADD R23, R18, 0x1f ;  /* 0x0000001f12177836 */ /* 0x000fe20000000000 */
[----:B------:R-:W2:Y:S01]  /*22090*/  LDL.LU R24, [R1+0xd4] ;  /* 0x0000d40001187983 */ /* 0x000ea20000300800 */
[C---:B---3--:R-:W-:Y:S01]  /*220a0*/  IMAD.WIDE R4, R6.reuse, 0x2, R2 ;  /* 0x0000000206047825 */ /* 0x048fe200078e0202 */
[----:B-1----:R-:W-:Y:S01]  /*220b0*/  ISETP.LT.AND P0, PT, R19, UR5, !P0 ;  /* 0x0000000513007c0c */ /* 0x002fe2000c701270 */
[----:B------:R-:W1:Y:S01]  /*220c0*/  LDCU UR5, c[0x0][0x398] ;  /* 0x00007300ff0577ac */ /* 0x000e620008000800 */
[----:B------:R-:W3:Y:S01]  /*220d0*/  LDL.LU R26, [R1+0xc4] ;  /* 0x0000c400011a7983 */ /* 0x000ee20000300800 */
[----:B------:R-:W-:-:S03]  /*220e0*/  IMAD.WIDE R6, R6, 0x2, R20 ;  /* 0x0000000206067825 */ /* 0x000fc600078e0214 */
[----:B------:R0:W-:Y:S04]  /*220f0*/  @P3 STG.E.U16 desc[UR12][R4.64], R9 ;  /* 0x0000000904003986 */ /* 0x0001e8000c10150c */
[----:B------:R1:W-:Y:S01]  /*22100*/  @P2 STG.E.U16 desc[UR12][R6.64], R22 ;  /* 0x0000001606002986 */ /* 0x0003e2000c10150c */
[----:B------:R-:W-:Y:S01]  /*22110*/  ISETP.LT.AND P2, PT, R29, UR6, !P5 ;  /* 0x000000061d007c0c */ /* 0x000fe2000ef41270 */
[----:B------:R-:W4:Y:S02]  /*22120*/  LDCU UR6, c[0x0][0x398] ;  /* 0x00007300ff0677ac */ /* 0x000f240008000800 */
[----:B------:R-:W2:Y:S01]  /*22130*/  LDL.LU R25, [R1+0xd8] ;  /* 0x0000d80001197983 */ /* 0x000ea20000300800 */
[----:B0-----:R-:W-:-:S04]  /*22140*/  IMAD.WIDE R4, R8, 0x2, R2 ;  /* 0x0000000208047825 */ /* 0x001fc800078e0202 */
[----:B------:R-:W-:Y:S01]  /*22150*/  VIADD R9, R8, UR4 ;  /* 0x0000000408097c36 */ /* 0x000fe20008000000 */
[----:B------:R0:W-:Y:S01]  /*22160*/  @P4 STG.E.U16 desc[UR12][R4.64], R28 ;  /* 0x0000001c04004986 */ /* 0x0001e2000c10150c */
[----:B-1----:R-:W-:Y:S02]  /*22170*/  PRMT R22, R28, 0x7632, R22 ;  /* 0x000076321c167816 */ /* 0x002fe40000000016 */
[----:B------:R-:W-:Y:S01]  /*22180*/  IMAD.WIDE R6, R9, 0x2, R2 ;  /* 0x0000000209067825 */ /* 0x000fe200078e0202 */
[----:B------:R-:W-:Y:S01]  /*22190*/  ISETP.LT.AND P5, PT, R19, UR8, !P5 ;  /* 0x0000000813007c0c */ /* 0x000fe2000efa1270 */
[----:B------:R-:W1:Y:S01]  /*221a0*/  LDCU UR8, c[0x0][0x398] ;  /* 0x00007300ff0877ac */ /* 0x000e620008000800 */
[----:B------:R-:W-:Y:S01]  /*221b0*/  ISETP.GE.AND P3, PT, R23, UR11, PT ;  /* 0x0000000b17007c0c */ /* 0x000fe2000bf66270 */
[----:B------:R-:W2:Y:S01]  /*221c0*/  LDL.LU R27, [R1+0xc8] ;  /* 0x0000c800011b7983 */ /* 0x000ea20000300800 */
[----:B0-----:R-:W-:-:S05]  /*221d0*/  IMAD.WIDE R4, R8, 0x2, R20 ;  /* 0x0000000208047825 */ /* 0x001fca00078e0214 */
[----:B------:R0:W-:Y:S04]  /*221e0*/  @P0 STG.E.U16 desc[UR12][R4.64], R22 ;  /* 0x0000001604000986 */ /* 0x0001e8000c10150c */
[----:B------:R1:W-:Y:S01]  /*221f0*/  @P2 STG.E.U16 desc[UR12][R6.64], R10 ;  /* 0x0000000a06002986 */ /* 0x0003e2000c10150c */
[----:B------:R-:W-:Y:S01]  /*22200*/  ISETP.LT.AND P2, PT, R29, UR7, !P6 ;  /* 0x000000071d007c0c */ /* 0x000fe2000f741270 */
[C---:B------:R-:W-:Y:S01]  /*22210*/  VIADD R23, R18.reuse, 0x20 ;  /* 0x0000002012177836 */ /* 0x040fe20000000000 */
[----:B------:R-:W-:Y:S01]  /*22220*/  ISETP.LT.AND P6, PT, R19, UR9, !P6 ;  /* 0x0000000913007c0c */ /* 0x000fe2000f7c1270 */
[----:B------:R-:W-:Y:S01]  /*22230*/  VIADD R8, R18, 0x22 ;  /* 0x0000002212087836 */ /* 0x000fe20000000000 */
[----:B------:R-:W4:Y:S01]  /*22240*/  LDCU UR7, c[0x0][0x398] ;  /* 0x00007300ff0777ac */ /* 0x000f220008000800 */
[----:B0-----:R-:W-:Y:S01]  /*22250*/  IMAD.WIDE R4, R9, 0x2, R20 ;  /* 0x0000000209047825 */ /* 0x001fe200078e0214 */
[----:B-1----:R-:W-:-:S03]  /*22260*/  PRMT R6, R10, 0x7632, R6 ;  /* 0x000076320a067816 */ /* 0x002fc60000000006 */
[----:B------:R-:W-:Y:S01]  /*22270*/  VIADD R7, R18, 0x21 ;  /* 0x0000002112077836 */ /* 0x000fe20000000000 */
[----:B------:R-:W-:Y:S01]  /*22280*/  ISETP.GE.AND P4, PT, R23, UR11, PT ;  /* 0x0000000b17007c0c */ /* 0x000fe2000bf86270 */
[----:B------:R-:W-:Y:S01]  /*22290*/  VIADD R9, R9, UR4 ;  /* 0x0000000409097c36 */ /* 0x000fe20008000000 */
[----:B------:R-:W0:Y:S01]  /*222a0*/  LDCU UR9, c[0x0][0x398] ;  /* 0x00007300ff0977ac */ /* 0x000e220008000800 */
[----:B------:R1:W-:Y:S01]  /*222b0*/  @P5 STG.E.U16 desc[UR12][R4.64], R6 ;  /* 0x0000000604005986 */ /* 0x0003e2000c10150c */
[----:B------:R-:W-:Y:S02]  /*222c0*/  ISETP.GE.AND P0, PT, R7, UR11, PT ;  /* 0x0000000b07007c0c */ /* 0x000fe4000bf06270 */
[----:B------:R-:W-:Y:S01]  /*222d0*/  ISETP.LT.AND P5, PT, R29, UR5, !P3 ;  /* 0x000000051d007c0c */ /* 0x000fe2000dfa1270 */
[----:B------:R-:W0:Y:S01]  /*222e0*/  LDCU UR5, c[0x0][0x398] ;  /* 0x00007300ff0577ac */ /* 0x000e220008000800 */
[----:B------:R-:W-:Y:S01]  /*222f0*/  PRMT R10, R15, 0x7632, R10 ;  /* 0x000076320f0a7816 */ /* 0x000fe2000000000a */
[----:B-1----:R-:W-:-:S04]  /*22300*/  IMAD.WIDE R4, R9, 0x2, R2 ;  /* 0x0000000209047825 */ /* 0x002fc800078e0202 */
[----:B------:R-:W-:Y:S01]  /*22310*/  IMAD.WIDE R6, R9, 0x2, R20 ;  /* 0x0000000209067825 */ /* 0x000fe200078e0214 */
[----:B------:R1:W-:Y:S01]  /*22320*/  @P2 STG.E.U16 desc[UR12][R4.64], R15 ;  /* 0x0000000f04002986 */ /* 0x0003e2000c10150c */
[----:B----4-:R-:W-:Y:S01]  /*22330*/  ISETP.LT.AND P3, PT, R19, UR6, !P3 ;  /* 0x0000000613007c0c */ /* 0x010fe2000df61270 */
[----:B------:R-:W4:Y:S01]  /*22340*/  LDCU UR6, c[0x0][0x398] ;  /* 0x00007300ff0677ac */ /* 0x000f220008000800 */
[----:B------:R-:W-:Y:S01]  /*22350*/  VIADD R9, R9, UR4 ;  /* 0x0000000409097c36 */ /* 0x000fe20008000000 */
[----:B------:R0:W-:Y:S01]  /*22360*/  @P6 STG.E.U16 desc[UR12][R6.64], R10 ;  /* 0x0000000a06006986 */ /* 0x0001e2000c10150c */
[----:B------:R-:W-:Y:S01]  /*22370*/  ISETP.LT.AND P6, PT, R29, UR8, !P4 ;  /* 0x000000081d007c0c */ /* 0x000fe2000e7c1270 */
[----:B------:R-:W2:Y:S01]  /*22380*/  LDCU UR8, c[0x0][0x398] ;  /* 0x00007300ff0877ac */ /* 0x000ea20008000800 */
[----:B------:R-:W-:Y:S02]  /*22390*/  ISETP.LT.AND P4, PT, R19, UR10, !P4 ;  /* 0x0000000a13007c0c */ /* 0x000fe4000e781270 */
[----:B------:R-:W-:Y:S01]  /*223a0*/  ISETP.GE.AND P2, PT, R8, UR11, PT ;  /* 0x0000000b08007c0c */ /* 0x000fe2000bf46270 */
[----:B------:R-:W-:Y:S01]  /*223b0*/  VIADD R22, R18, 0x23 ;  /* 0x0000002312167836 */ /* 0x000fe20000000000 */
[----:B------:R-:W-:Y:S01]  /*223c0*/  PRMT R23, R14, 0x7632, R23 ;  /* 0x000076320e177816 */ /* 0x000fe20000000017 */
[----:B-1----:R-:W-:Y:S01]  /*223d0*/  VIADD R4, R9, UR4 ;  /* 0x0000000409047c36 */ /* 0x002fe20008000000 */
[----:B------:R-:W-:Y:S01]  /*223e0*/  PRMT R5, R11, 0x7632, R5 ;  /* 0x000076320b057816 */ /* 0x000fe20000000005 */
[----:B------:R-:W2:Y:S01]  /*223f0*/  LDL.LU R15, [R1+0xdc] ;  /* 0x0000dc00010f7983 */ /* 0x000ea20000300800 */
[----:B------:R-:W1:Y:S01]  /*22400*/  LDCU UR10, c[0x0][0x398] ;  /* 0x00007300ff0a77ac */ /* 0x000e620008000800 */
[----:B0-----:R-:W-:-:S02]  /*22410*/  IMAD.WIDE R6, R9, 0x2, R2 ;  /* 0x0000000209067825 */ /* 0x001fc400078e0202 */
[----:B------:R-:W2:Y:S04]  /*22420*/  LDL.LU R28, [R1+0xcc] ;  /* 0x0000cc00011c7983 */ /* 0x000ea80000300800 */
[----:B------:R0:W-:Y:S02]  /*22430*/  @P5 STG.E.U16 desc[UR12][R6.64], R11 ;  /* 0x0000000b06005986 */ /* 0x0001e4000c10150c */
[----:B0-----:R-:W-:-:S04]  /*22440*/  IMAD.WIDE R6, R9, 0x2, R20 ;  /* 0x0000000209067825 */ /* 0x001fc800078e0214 */
[C---:B------:R-:W-:Y:S01]  /*22450*/  IMAD.WIDE R8, R4.reuse, 0x2, R2 ;  /* 0x0000000204087825 */ /* 0x040fe200078e0202 */
[----:B------:R-:W-:Y:S03]  /*22460*/  @P3 STG.E.U16 desc[UR12][R6.64], R5 ;  /* 0x0000000506003986 */ /* 0x000fe6000c10150c */
[----:B------:R-:W-:Y:S01]  /*22470*/  IMAD.WIDE R10, R4, 0x2, R20 ;  /* 0x00000002040a7825 */ /* 0x000fe200078e0214 */
[----:B------:R0:W-:Y:S04]  /*22480*/  @P6 STG.E.U16 desc[UR12][R8.64], R14 ;  /* 0x0000000e08006986 */ /* 0x0001e8000c10150c */
[----:B------:R1:W-:Y:S04]  /*22490*/  @P4 STG.E.U16 desc[UR12][R10.64], R23 ;  /* 0x000000170a004986 */ /* 0x0003e8000c10150c */
[----:B0-----:R-:W2:Y:S04]  /*224a0*/  LDL.LU R14, [R1+0xa60] ;  /* 0x000a6000010e7983 */ /* 0x001ea80000300800 */
[----:B-1----:R-:W2:Y:S01]  /*224b0*/  LDL.LU R23, [R1+0xc0] ;  /* 0x0000c00001177983 */ /* 0x002ea20000300800 */
[----:B------:R-:W-:Y:S01]  /*224c0*/  ISETP.LT.AND P4, PT, R29, UR7, !P0 ;  /* 0x000000071d007c0c */ /* 0x000fe2000c781270 */
[----:B------:R-:W-:Y:S01]  /*224d0*/  VIADD R5, R18, 0x24 ;  /* 0x0000002412057836 */ /* 0x000fe20000000000 */
[----:B------:R-:W-:Y:S01]  /*224e0*/  ISETP.LT.AND P3, PT, R19, UR9, !P0 ;  /* 0x0000000913007c0c */ /* 0x000fe2000c761270 */
[----:B------:R-:W-:Y:S01]  /*224f0*/  VIADD R6, R4, UR4 ;  /* 0x0000000404067c36 */ /* 0x000fe20008000000 */
[----:B------:R-:W-:Y:S01]  /*22500*/  ISETP.LT.AND P6, PT, R29, UR5, !P2 ;  /* 0x000000051d007c0c */ /* 0x000fe2000d7c1270 */
[----:B------:R-:W0:Y:S01]  /*22510*/  LDCU UR5, c[0x0][0x398] ;  /* 0x00007300ff0577ac */ /* 0x000e220008000800 */
[----:B------:R-:W-:Y:S01]  /*22520*/  ISETP.GE.AND P0, PT, R5, UR11, PT ;  /* 0x0000000b05007c0c */ /* 0x000fe2000bf06270 */
[----:B------:R-:W-:Y:S01]  /*22530*/  VIADD R10, R6, UR4 ;  /* 0x00000004060a7c36 */ /* 0x000fe20008000000 */
[----:B------:R-:W-:Y:S01]  /*22540*/  ISETP.GE.AND P5, PT, R22, UR11, PT ;  /* 0x0000000b16007c0c */ /* 0x000fe2000bfa6270 */
[C---:B------:R-:W-:Y:S01]  /*22550*/  IMAD.WIDE R4, R6.reuse, 0x2, R2 ;  /* 0x0000000206047825 */ /* 0x040fe200078e0202 */
[----:B------:R-:W1:Y:S03]  /*22560*/  LDCU UR7, c[0x0][0x398] ;  /* 0x00007300ff0777ac */ /* 0x000e660008000800 */
[----:B------:R-:W-:Y:S01]  /*22570*/  IMAD.WIDE R6, R6, 0x2, R20 ;  /* 0x0000000206067825 */ /* 0x000fe200078e0214 */
[----:B------:R-:W0:Y:S03]  /*22580*/  LDCU UR9, c[0x0][0x398] ;  /* 0x00007300ff0977ac */ /* 0x000e260008000800 */
[----:B------:R-:W-:-:S04]  /*22590*/  IMAD.WIDE R8, R10, 0x2, R2 ;  /* 0x000000020a087825 */ /* 0x000fc800078e0202 */
[----:B------:R-:W-:Y:S01]  /*225a0*/  VIADD R11, R18, 0x25 ;  /* 0x00000025120b7836 */ /* 0x000fe20000000000 */
[----:B--2---:R-:W-:Y:S01]  /*225b0*/  PRMT R22, R23, 0x7632, R22 ;  /* 0x0000763217167816 */ /* 0x004fe20000000016 */
[----:B------:R-:W-:Y:S04]  /*225c0*/  @P4 STG.E.U16 desc[UR12][R4.64], R23 ;  /* 0x0000001704004986 */ /* 0x000fe8000c10150c */
[----:B------:R2:W-:Y:S01]  /*225d0*/  @P3 STG.E.U16 desc[UR12][R6.64], R22 ;  /* 0x0000001606003986 */ /* 0x0005e2000c10150c */
[----:B------:R-:W-:Y:S01]  /*225e0*/  ISETP.LT.AND P3, PT, R19, UR14, !P2 ;  /* 0x0000000e13007c0c */ /* 0x000fe2000d761270 */
[----:B------:R-:W0:Y:S02]  /*225f0*/  LDCU UR14, c[0x0][0x398] ;  /* 0x00007300ff0e77ac */ /* 0x000e240008000800 */
[----:B------:R0:W-:Y:S01]  /*22600*/  @P6 STG.E.U16 desc[UR12][R8.64], R24 ;  /* 0x0000001808006986 */ /* 0x0001e2000c10150c */
[----:B----4-:R-:W-:Y:S01]  /*22610*/  ISETP.LT.AND P6, PT, R29, UR6, !P5 ;  /* 0x000000061d007c0c */ /* 0x010fe2000efc1270 */
[----:B------:R-:W4:Y:S01]  /*22620*/  LDCU UR6, c[0x0][0x398] ;  /* 0x00007300ff0677ac */ /* 0x000f220008000800 */
[----:B------:R-:W-:-:S02]  /*22630*/  ISETP.LT.AND P5, PT, R19, UR8, !P5 ;  /* 0x0000000813007c0c */ /* 0x000fc4000efa1270 */
[----:B------:R-:W-:Y:S01]  /*22640*/  ISETP.GE.AND P4, PT, R11, UR11, PT ;  /* 0x0000000b0b007c0c */ /* 0x000fe2000bf86270 */
[----:B------:R-:W-:Y:S01]  /*22650*/  VIADD R11, R10, UR4 ;  /* 0x000000040a0b7c36 */ /* 0x000fe20008000000 */
[----:B------:R-:W1:Y:S01]  /*22660*/  LDCU UR8, c[0x0][0x398] ;  /* 0x00007300ff0877ac */ /* 0x000e620008000800 */
[----:B--2---:R-:W-:Y:S01]  /*22670*/  PRMT R22, R24, 0x7632, R22 ;  /* 0x0000763218167816 */ /* 0x004fe20000000016 */
[----:B------:R-:W-:Y:S01]  /*22680*/  IMAD.WIDE R4, R10, 0x2, R20 ;  /* 0x000000020a047825 */ /* 0x000fe200078e0214 */
[----:B---3--:R-:W-:-:S03]  /*22690*/  PRMT R10, R26, 0x7632, R10 ;  /* 0x000076321a0a7816 */ /* 0x008fc6000000000a */
[C---:B------:R-:W-:Y:S01]  /*226a0*/  IMAD.WIDE R6, R11.reuse, 0x2, R2 ;  /* 0x000000020b067825 */ /* 0x040fe200078e0202 */
[----:B------:R2:W-:Y:S03]  /*226b0*/  @P3 STG.E.U16 desc[UR12][R4.64], R22 ;  /* 0x0000001604003986 */ /* 0x0005e6000c10150c */
[----:B0-----:R-:W-:Y:S01]  /*226c0*/  IMAD.WIDE R8, R11, 0x2, R20 ;  /* 0x000000020b087825 */ /* 0x001fe200078e0214 */
[----:B------:R0:W-:Y:S01]  /*226d0*/  @P6 STG.E.U16 desc[UR12][R6.64], R26 ;  /* 0x0000001a06006986 */ /* 0x0001e2000c10150c */
[----:B------:R-:W-:Y:S01]  /*226e0*/  ISETP.LT.AND P3, PT, R19, UR5, !P0 ;  /* 0x0000000513007c0c */ /* 0x000fe2000c761270 */
[----:B------:R-:W3:Y:S02]  /*226f0*/  LDCU UR5, c[0x0][0x398] ;  /* 0x00007300ff0577ac */ /* 0x000ee40008000800 */
[----:B------:R1:W-:Y:S01]  /*22700*/  @P5 STG.E.U16 desc[UR12][R8.64], R10 ;  /* 0x0000000a08005986 */ /* 0x0003e2000c10150c */
[----:B------:R-:W-:Y:S01]  /*22710*/  ISETP.LT.AND P5, PT, R29, UR10, !P0 ;  /* 0x0000000a1d007c0c */ /* 0x000fe2000c7a1270 */
[----:B------:R-:W-:-:S02]  /*22720*/  VIADD R23, R18, 0x26 ;  /* 0x0000002612177836 */ /* 0x000fc40000000000 */
[----:B--2---:R-:W-:Y:S02]  /*22730*/  VIADD R4, R18, 0x27 ;  /* 0x0000002712047836 */ /* 0x004fe40000000000 */
[----:B0-----:R-:W-:-:S03]  /*22740*/  VIADD R6, R11, UR4 ;  /* 0x000000040b067c36 */ /* 0x001fc60008000000 */
[----:B------:R-:W-:Y:S01]  /*22750*/  ISETP.GE.AND P0, PT, R4, UR11, PT ;  /* 0x0000000b04007c0c */ /* 0x000fe2000bf06270 */
[----:B------:R-:W0:Y:S01]  /*22760*/  LDCU UR10, c[0x0][0x398] ;  /* 0x00007300ff0a77ac */ /* 0x000e220008000800 */
[----:B------:R-:W-:Y:S01]  /*22770*/  PRMT R22, R25, 0x7632, R22 ;  /* 0x0000763219167816 */ /* 0x000fe20000000016 */
[C---:B-1----:R-:W-:Y:S02]  /*22780*/  VIADD R10, R6.reuse, UR4 ;  /* 0x00000004060a7c36 */ /* 0x042fe40008000000 */
[C---:B------:R-:W-:Y:S01]  /*22790*/  IMAD.WIDE R4, R6.reuse, 0x2, R2 ;  /* 0x0000000206047825 */ /* 0x040fe200078e0202 */
[----:B------:R-:W-:Y:S01]  /*227a0*/  ISETP.LT.AND P6, PT, R29, UR7, !P4 ;  /* 0x000000071d007c0c */ /* 0x000fe2000e7c1270 */
[----:B------:R-:W1:Y:S02]  /*227b0*/  LDCU UR7, c[0x0][0x398] ;  /* 0x00007300ff0777ac */ /* 0x000e640008000800 */
[----:B------:R-:W-:Y:S01]  /*227c0*/  IMAD.WIDE R6, R6, 0x2, R20 ;  /* 0x0000000206067825 */ /* 0x000fe200078e0214 */
[----:B------:R-:W-:-:S02]  /*227d0*/  ISETP.GE.AND P2, PT, R23, UR11, PT ;  /* 0x0000000b17007c0c */ /* 0x000fc4000bf46270 */
[----:B------:R-:W-:Y:S01]  /*227e0*/  ISETP.LT.AND P4, PT, R19, UR9, !P4 ;  /* 0x0000000913007c0c */ /* 0x000fe2000e781270 */
[----:B------:R-:W-:Y:S01]  /*227f0*/  VIADD R11, R18, 0x28 ;  /* 0x00000028120b7836 */ /* 0x000fe20000000000 */
[----:B------:R2:W-:Y:S01]  /*22800*/  @P5 STG.E.U16 desc[UR12][R4.64], R25 ;  /* 0x0000001904005986 */ /* 0x0005e2000c10150c */
[C---:B------:R-:W-:Y:S01]  /*22810*/  IMAD.WIDE R8, R10.reuse, 0x2, R2 ;  /* 0x000000020a087825 */ /* 0x040fe200078e0202 */
[----:B------:R-:W0:Y:S02]  /*22820*/  LDCU UR9, c[0x0][0x398] ;  /* 0x00007300ff0977ac */ /* 0x000e240008000800 */
[----:B------:R1:W-:Y:S01]  /*22830*/  @P3 STG.E.U16 desc[UR12][R6.64], R22 ;  /* 0x0000001606003986 */ /* 0x0003e2000c10150c */
[----:B----4-:R-:W-:Y:S01]  /*22840*/  ISETP.LT.AND P3, PT, R29, UR6, !P2 ;  /* 0x000000061d007c0c */ /* 0x010fe2000d761270 */
[----:B------:R-:W4:Y:S01]  /*22850*/  LDCU UR6, c[0x0][0x398] ;  /* 0x00007300ff0677ac */ /* 0x000f220008000800 */
[----:B------:R-:W-:Y:S01]  /*22860*/  ISETP.GE.AND P5, PT, R11, UR11, PT ;  /* 0x0000000b0b007c0c */ /* 0x000fe2000bfa6270 */
[----:B------:R-:W-:-:S02]  /*22870*/  VIADD R11, R10, UR4 ;  /* 0x000000040a0b7c36 */ /* 0x000fc40008000000 */
[----:B--2---:R-:W-:Y:S01]  /*22880*/  IMAD.WIDE R4, R10, 0x2, R20 ;  /* 0x000000020a047825 */ /* 0x004fe200078e0214 */
[----:B-1----:R-:W-:Y:S01]  /*22890*/  PRMT R22, R27, 0x7632, R22 ;  /* 0x000076321b167816 */ /* 0x002fe20000000016 */
[----:B------:R1:W-:Y:S02]  /*228a0*/  @P6 STG.E.U16 desc[UR12][R8.64], R27 ;  /* 0x0000001b08006986 */ /* 0x0003e4000c10150c */
[----:B------:R-:W-:Y:S01]  /*228b0*/  IMAD.WIDE R6, R11, 0x2, R2 ;  /* 0x000000020b067825 */ /* 0x000fe200078e0202 */
[----:B------:R-:W-:Y:S01]  /*228c0*/  ISETP.LT.AND P6, PT, R19, UR8, !P2 ;  /* 0x0000000813007c0c */ /* 0x000fe2000d7c1270 */
[----:B------:R-:W2:Y:S01]  /*228d0*/  LDCU UR8, c[0x0][0x398] ;  /* 0x00007300ff0877ac */ /* 0x000ea20008000800 */
[----:B------:R0:W-:Y:S01]  /*228e0*/  @P4 STG.E.U16 desc[UR12][R4.64], R22 ;  /* 0x0000001604004986 */ /* 0x0001e2000c10150c */
[----:B------:R-:W-:Y:S02]  /*228f0*/  ISETP.LT.AND P4, PT, R29, UR14, !P0 ;  /* 0x0000000e1d007c0c */ /* 0x000fe4000c781270 */
[----:B------:R-:W-:Y:S01]  /*22900*/  PRMT R10, R15, 0x7632, R10 ;  /* 0x000076320f0a7816 */ /* 0x000fe2000000000a */
[----:B------:R4:W-:Y:S01]  /*22910*/  @P3 STG.E.U16 desc[UR12][R6.64], R15 ;  /* 0x0000000f06003986 */ /* 0x0009e2000c10150c */
[----:B---3--:R-:W-:Y:S01]  /*22920*/  ISETP.LT.AND P3, PT, R19, UR5, !P0 ;  /* 0x0000000513007c0c */ /* 0x008fe2000c761270 */
[C---:B------:R-:W-:Y:S01]  /*22930*/  VIADD R23, R18.reuse, 0x29 ;  /* 0x0000002912177836 */ /* 0x040fe20000000000 */
[----:B------:R-:W3:Y:S01]  /*22940*/  LDCU UR5, c[0x0][0x398] ;  /* 0x00007300ff0577ac */ /* 0x000ee20008000800 */
[----:B-1----:R-:W-:Y:S01]  /*22950*/  IMAD.WIDE R8, R11, 0x2, R20 ;  /* 0x000000020b087825 */ /* 0x002fe200078e0214 */
[----:B------:R-:W1:Y:S03]  /*22960*/  LDCU UR14, c[0x0][0x398] ;  /* 0x00007300ff0e77ac */ /* 0x000e660008000800 */
[----:B0-----:R-:W-:-:S02]  /*22970*/  VIADD R4, R18, 0x2a ;  /* 0x0000002a12047836 */ /* 0x001fc40000000000 */
[----:B----4-:R-:W-:-:S03]  /*22980*/  VIADD R6, R11, UR4 ;  /* 0x000000040b067c36 */ /* 0x010fc60008000000 */
[----:B------:R-:W-:Y:S01]  /*22990*/  ISETP.GE.AND P0, PT, R4, UR11, PT ;  /* 0x0000000b04007c0c */ /* 0x000fe2000bf06270 */
[----:B------:R-:W4:Y:S01]  /*229a0*/  LDL.LU R15, [R1+0x50] ;  /* 0x00005000010f7983 */ /* 0x000f220000300800 */
[----:B------:R-:W-:-:S03]  /*229b0*/  IMAD.WIDE R4, R6, 0x2, R2 ;  /* 0x0000000206047825 */ /* 0x000fc600078e0202 */
[----:B------:R-:W2:Y:S01]  /*229c0*/  LDL.LU R26, [R1+0xe8] ;  /* 0x0000e800011a7983 */ /* 0x000ea20000300800 */
[----:B------:R-:W-:Y:S01]  /*229d0*/  VIADD R11, R18, 0x2b ;  /* 0x0000002b120b7836 */ /* 0x000fe20000000000 */
[----:B------:R-:W-:Y:S02]  /*229e0*/  PRMT R22, R28, 0x7632, R22 ;  /* 0x000076321c167816 */ /* 0x000fe40000000016 */
[----:B------:R-:W-:Y:S04]  /*229f0*/  @P6 STG.E.U16 desc[UR12][R8.64], R10 ;  /* 0x0000000a08006986 */ /* 0x000fe8000c10150c */
[----:B------:R-:W2:Y:S04]  /*22a00*/  LDL.LU R25, [R1+0x58] ;  /* 0x0000580001197983 */ /* 0x000ea80000300800 */
[----:B------:R0:W-:Y:S01]  /*22a10*/  @P4 STG.E.U16 desc[UR12][R4.64], R28 ;  /* 0x0000001c04004986 */ /* 0x0001e2000c10150c */
[----:B------:R-:W-:-:S03]  /*22a20*/  ISETP.GE.AND P4, PT, R11, UR11, PT ;  /* 0x0000000b0b007c0c */ /* 0x000fc6000bf86270 */
[----:B------:R-:W2:Y:S04]  /*22a30*/  LDL.LU R27, [R1+0xec] ;  /* 0x0000ec00011b7983 */ /* 0x000ea80000300800 */
[----:B0-----:R-:W2:Y:S04]  /*22a40*/  LDL.LU R28, [R1+0x5c] ;  /* 0x00005c00011c7983 */ /* 0x001ea80000300800 */
[----:B------:R-:W2:Y:S04]  /*22a50*/  LDL.LU R24, [R1+0x60] ;  /* 0x0000600001187983 */ /* 0x000ea80000300800 */
[----:B------:R-:W2:Y:S01]  /*22a60*/  LDL.LU R11, [R1+0xe0] ;  /* 0x0000e000010b7983 */ /* 0x000ea20000300800 */
[----:B------:R-:W-:Y:S01]  /*22a70*/  ISETP.LT.AND P6, PT, R29, UR7, !P5 ;  /* 0x000000071d007c0c */ /* 0x000fe2000efc1270 */
[C---:B------:R-:W-:Y:S01]  /*22a80*/  VIADD R10, R6.reuse, UR4 ;  /* 0x00000004060a7c36 */ /* 0x040fe20008000000 */
[----:B------:R-:W-:Y:S01]  /*22a90*/  ISETP.GE.AND P2, PT, R23, UR11, PT ;  /* 0x0000000b17007c0c */ /* 0x000fe2000bf46270 */
[----:B------:R-:W-:Y:S01]  /*22aa0*/  IMAD.WIDE R6, R6, 0x2, R20 ;  /* 0x0000000206067825 */ /* 0x000fe200078e0214 */
[----:B------:R-:W0:Y:S03]  /*22ab0*/  LDCU UR7, c[0x0][0x398] ;  /* 0x00007300ff0777ac */ /* 0x000e260008000800 */
[C---:B------:R-:W-:Y:S01]  /*22ac0*/  IMAD.WIDE R8, R10.reuse, 0x2, R2 ;  /* 0x000000020a087825 */ /* 0x040fe200078e0202 */
[----:B------:R1:W-:Y:S01]  /*22ad0*/  @P3 STG.E.U16 desc[UR12][R6.64], R22 ;  /* 0x0000001606003986 */ /* 0x0003e2000c10150c */
[----:B------:R-:W-:Y:S01]  /*22ae0*/  ISETP.LT.AND P5, PT, R19, UR10, !P5 ;  /* 0x0000000a13007c0c */ /* 0x000fe2000efa1270 */
[----:B------:R-:W0:Y:S01]  /*22af0*/  LDCU UR10, c[0x0][0x398] ;  /* 0x00007300ff0a77ac */ /* 0x000e220008000800 */
[----:B------:R-:W-:Y:S01]  /*22b00*/  ISETP.LT.AND P3, PT, R29, UR6, !P2 ;  /* 0x000000061d007c0c */ /* 0x000fe2000d761270 */
[----:B------:R-:W-:Y:S01]  /*22b10*/  VIADD R4, R10, UR4 ;  /* 0x000000040a047c36 */ /* 0x000fe20008000000 */
[----:B------:R-:W0:Y:S01]  /*22b20*/  LDCU UR6, c[0x0][0x398] ;  /* 0x00007300ff0677ac */ /* 0x000e220008000800 */
[----:B-1----:R-:W-:-:S02]  /*22b30*/  VIADD R22, R18, 0x2c ;  /* 0x0000002c12167836 */ /* 0x002fc40000000000 */
[----:B------:R-:W-:Y:S01]  /*22b40*/  IMAD.WIDE R6, R10, 0x2, R20 ;  /* 0x000000020a067825 */ /* 0x000fe200078e0214 */
[----:B----4-:R-:W-:Y:S01]  /*22b50*/  PRMT R23, R15, 0x7632, R23 ;  /* 0x000076320f177816 */ /* 0x010fe20000000017 */
[----:B--2---:R1:W-:Y:S01]  /*22b60*/  @P6 STG.E.U16 desc[UR12][R8.64], R11 ;  /* 0x0000000b08006986 */ /* 0x0043e2000c10150c */
[----:B------:R-:W-:Y:S01]  /*22b70*/  ISETP.LT.AND P6, PT, R19, UR8, !P2 ;  /* 0x0000000813007c0c */ /* 0x000fe2000d7c1270 */
[----:B------:R-:W2:Y:S01]  /*22b80*/  LDCU UR8, c[0x0][0x398] ;  /* 0x00007300ff0877ac */ /* 0x000ea20008000800 */
[----:B------:R-:W-:Y:S02]  /*22b90*/  PRMT R5, R11, 0x7632, R5 ;  /* 0x000076320b057816 */ /* 0x000fe40000000005 */
[----:B------:R-:W-:Y:S02]  /*22ba0*/  ISETP.GE.AND P2, PT, R22, UR11, PT ;  /* 0x0000000b16007c0c */ /* 0x000fe4000bf46270 */
[----:B------:R-:W4:Y:S01]  /*22bb0*/  LDL.LU R22, [R1+0x54] ;  /* 0x0000540001167983 */ /* 0x000f220000300800 */
[----:B-1----:R-:W-:-:S03]  /*22bc0*/  IMAD.WIDE R8, R4, 0x2, R2 ;  /* 0x0000000204087825 */ /* 0x002fc600078e0202 */
[----:B------:R-:W-:Y:S01]  /*22bd0*/  @P5 STG.E.U16 desc[UR12][R6.64], R5 ;  /* 0x0000000506005986 */ /* 0x000fe2000c10150c */
[----:B------:R-:W-:-:S03]  /*22be0*/  IMAD.WIDE R10, R4, 0x2, R20 ;  /* 0x00000002040a7825 */ /* 0x000fc600078e0214 */
[----:B------:R1:W-:Y:S04]  /*22bf0*/  @P3 STG.E.U16 desc[UR12][R8.64], R15 ;  /* 0x0000000f08003986 */ /* 0x0003e8000c10150c */
[----:B------:R0:W-:Y:S04]  /*22c00*/  @P6 STG.E.U16 desc[UR12][R10.64], R23 ;  /* 0x000000170a006986 */ /* 0x0001e8000c10150c */
[----:B-1----:R-:W2:Y:S04]  /*22c10*/  LDL.LU R15, [R1+0xa5c] ;  /* 0x000a5c00010f7983 */ /* 0x002ea80000300800 */
[----:B0-----:R-:W2:Y:S01]  /*22c20*/  LDL.LU R23, [R1+0xe4] ;  /* 0x0000e40001177983 */ /* 0x001ea20000300800 */
[----:B------:R-:W-:Y:S01]  /*22c30*/  ISETP.LT.AND P5, PT, R29, UR9, !P0 ;  /* 0x000000091d007c0c */ /* 0x000fe2000c7a1270 */
[----:B------:R-:W-:Y:S01]  /*22c40*/  VIADD R8, R4, UR4 ;  /* 0x0000000404087c36 */ /* 0x000fe20008000000 */
[----:B---3--:R-:W-:Y:S01]  /*22c50*/  ISETP.LT.AND P0, PT, R19, UR5, !P0 ;  /* 0x0000000513007c0c */ /* 0x008fe2000c701270 */
[----:B------:R-:W0:Y:S01]  /*22c60*/  LDCU UR9, c[0x0][0x398] ;  /* 0x00007300ff0977ac */ /* 0x000e220008000800 */
[----:B------:R-:W-:Y:S01]  /*22c70*/  ISETP.LT.AND P6, PT, R29, UR7, !P4 ;  /* 0x000000071d007c0c */ /* 0x000fe2000e7c1270 */
[C---:B------:R-:W-:Y:S01]  /*22c80*/  IMAD.WIDE R6, R8.reuse, 0x2, R2 ;  /* 0x0000000208067825 */ /* 0x040fe200078e0202 */
[----:B------:R-:W-:Y:S01]  /*22c90*/  ISETP.LT.AND P4, PT, R19, UR10, !P4 ;  /* 0x0000000a13007c0c */ /* 0x000fe2000e781270 */
[----:B------:R-:W1:Y:S02]  /*22ca0*/  LDCU UR5, c[0x0][0x398] ;  /* 0x00007300ff0577ac */ /* 0x000e640008000800 */
[----:B------:R-:W-:Y:S01]  /*22cb0*/  IMAD.WIDE R4, R8, 0x2, R20 ;  /* 0x0000000208047825 */ /* 0x000fe200078e0214 */
[----:B------:R-:W3:Y:S03]  /*22cc0*/  LDCU UR7, c[0x0][0x398] ;  /* 0x00007300ff0777ac */ /* 0x000ee60008000800 */
[----:B------:R-:W-:-:S02]  /*22cd0*/  VIADD R9, R18, 0x2d ;  /* 0x0000002d12097836 */ /* 0x000fc40000000000 */
[----:B------:R-:W-:Y:S01]  /*22ce0*/  VIADD R8, R8, UR4 ;  /* 0x0000000408087c36 */ /* 0x000fe20008000000 */
[----:B------:R-:W0:Y:S01]  /*22cf0*/  LDCU UR10, c[0x0][0x398] ;  /* 0x00007300ff0a77ac */ /* 0x000e220008000800 */
[----:B------:R-:W-:Y:S01]  /*22d00*/  VIADD R10, R18, 0x2e ;  /* 0x0000002e120a7836 */ /* 0x000fe20000000000 */
[----:B------:R-:W-:Y:S02]  /*22d10*/  ISETP.GE.AND P3, PT, R9, UR11, PT ;  /* 0x0000000b09007c0c */ /* 0x000fe4000bf66270 */
[----:B----4-:R-:W-:Y:S02]  /*22d20*/  PRMT R9, R22, 0x7632, R9 ;  /* 0x0000763216097816 */ /* 0x010fe40000000009 */
[----:B--2---:R-:W-:Y:S01]  /*22d30*/  PRMT R11, R23, 0x7632, R11 ;  /* 0x00007632170b7816 */ /* 0x004fe2000000000b */
[----:B------:R2:W-:Y:S04]  /*22d40*/  @P5 STG.E.U16 desc[UR12][R6.64], R23 ;  /* 0x0000001706005986 */ /* 0x0005e8000c10150c */
[----:B------:R4:W-:Y:S01]  /*22d50*/  @P0 STG.E.U16 desc[UR12][R4.64], R11 ;  /* 0x0000000b04000986 */ /* 0x0009e2000c10150c */
[----:B------:R-:W-:Y:S01]  /*22d60*/  ISETP.LT.AND P0, PT, R29, UR6, !P2 ;  /* 0x000000061d007c0c */ /* 0x000fe2000d701270 */
[----:B------:R-:W0:Y:S01]  /*22d70*/  LDCU UR6, c[0x0][0x398] ;  /* 0x00007300ff0677ac */ /* 0x000e220008000800 */
[----:B------:R-:W-:Y:S01]  /*22d80*/  ISETP.GE.AND P5, PT, R10, UR11, PT ;  /* 0x0000000b0a007c0c */ /* 0x000fe2000bfa6270 */
[----:B------:R-:W-:-:S02]  /*22d90*/  VIADD R10, R8, UR4 ;  /* 0x00000004080a7c36 */ /* 0x000fc40008000000 */
[----:B--2---:R-:W-:-:S04]  /*22da0*/  IMAD.WIDE R6, R8, 0x2, R20 ;  /* 0x0000000208067825 */ /* 0x004fc800078e0214 */
[----:B----4-:R-:W-:-:S05]  /*22db0*/  IMAD.WIDE R4, R8, 0x2, R2 ;  /* 0x0000000208047825 */ /* 0x010fca00078e0202 */
[----:B------:R2:W-:Y:S01]  /*22dc0*/  @P6 STG.E.U16 desc[UR12][R4.64], R22 ;  /* 0x0000001604006986 */ /* 0x0005e2000c10150c */
[----:B------:R-:W-:-:S03]  /*22dd0*/  VIADD R8, R18, 0x2f ;  /* 0x0000002f12087836 */ /* 0x000fc60000000000 */
[----:B------:R4:W-:Y:S01]  /*22de0*/  @P4 STG.E.U16 desc[UR12][R6.64], R9 ;  /* 0x0000000906004986 */ /* 0x0009e2000c10150c */
[----:B------:R-:W-:Y:S01]  /*22df0*/  ISETP.LT.AND P4, PT, R19, UR8, !P2 ;  /* 0x0000000813007c0c */ /* 0x000fe2000d781270 */
[----:B------:R-:W3:Y:S01]  /*22e00*/  LDCU UR8, c[0x0][0x398] ;  /* 0x00007300ff0877ac */ /* 0x000ee20008000800 */
[----:B0-----:R-:W-:Y:S02]  /*22e10*/  ISETP.LT.AND P6, PT, R29, UR9, !P3 ;  /* 0x000000091d007c0c */ /* 0x001fe4000dfc1270 */
[----:B------:R-:W-:Y:S01]  /*22e20*/  ISETP.GE.AND P2, PT, R8, UR11, PT ;  /* 0x0000000b08007c0c */ /* 0x000fe2000bf46270 */
[C---:B--2---:R-:W-:Y:S01]  /*22e30*/  IMAD.WIDE R4, R10.reuse, 0x2, R2 ;  /* 0x000000020a047825 */ /* 0x044fe200078e0202 */
[----:B-1----:R-:W-:Y:S01]  /*22e40*/  ISETP.LT.AND P3, PT, R19, UR5, !P3 ;  /* 0x0000000513007c0c */ /* 0x002fe2000df61270 */
[----:B------:R-:W0:Y:S02]  /*22e50*/  LDCU UR5, c[0x0][0x398] ;  /* 0x00007300ff0577ac */ /* 0x000e240008000800 */
[----:B------:R-:W-:Y:S01]  /*22e60*/  VIADD R8, R10, UR4 ;  /* 0x000000040a087c36 */ /* 0x000fe20008000000 */
[----:B------:R1:W-:Y:S01]  /*22e70*/  @P0 STG.E.U16 desc[UR12][R4.64], R26 ;  /* 0x0000001a04000986 */ /* 0x0003e2000c10150c */
[----:B----4-:R-:W-:Y:S01]  /*22e80*/  PRMT R9, R26, 0x7632, R9 ;  /* 0x000076321a097816 */ /* 0x010fe20000000009 */
[----:B------:R-:W2:Y:S01]  /*22e90*/  LDCU UR9, c[0x0][0x398] ;  /* 0x00007300ff0977ac */ /* 0x000ea20008000800 */
[----:B------:R-:W-:-:S04]  /*22ea0*/  IMAD.WIDE R6, R8, 0x2, R2 ;  /* 0x0000000208067825 */ /* 0x000fc800078e0202 */
[--C-:B-1----:R-:W-:Y:S01]  /*22eb0*/  IMAD.WIDE R4, R10, 0x2, R20.reuse ;  /* 0x000000020a047825 */ /* 0x102fe200078e0214 */
[----:B------:R-:W4:Y:S04]  /*22ec0*/  LDL.LU R26, [R1+0x64] ;  /* 0x00006400011a7983 */ /* 0x000f280000300800 */
[----:B------:R1:W-:Y:S01]  /*22ed0*/  @P4 STG.E.U16 desc[UR12][R4.64], R9 ;  /* 0x0000000904004986 */ /* 0x0003e2000c10150c */
[----:B------:R-:W-:Y:S01]  /*22ee0*/  ISETP.LT.AND P4, PT, R29, UR6, !P5 ;  /* 0x000000061d007c0c */ /* 0x000fe2000ef81270 */
[----:B------:R-:W-:Y:S02]  /*22ef0*/  VIADD R10, R18, 0x31 ;  /* 0x00000031120a7836 */ /* 0x000fe40000000000 */
[----:B------:R0:W-:Y:S01]  /*22f00*/  @P6 STG.E.U16 desc[UR12][R6.64], R25 ;  /* 0x0000001906006986 */ /* 0x0001e2000c10150c */
[----:B------:R-:W2:Y:S01]  /*22f10*/  LDCU UR6, c[0x0][0x398] ;  /* 0x00007300ff0677ac */ /* 0x000ea20008000800 */
[----:B-1----:R-:W-:Y:S01]  /*22f20*/  IMAD.WIDE R4, R8, 0x2, R20 ;  /* 0x0000000208047825 */ /* 0x002fe200078e0214 */
[----:B0-----:R-:W-:-:S03]  /*22f30*/  PRMT R7, R25, 0x7632, R7 ;  /* 0x0000763219077816 */ /* 0x001fc60000000007 */
[----:B------:R-:W-:Y:S02]  /*22f40*/  VIADD R8, R8, UR4 ;  /* 0x0000000408087c36 */ /* 0x000fe40008000000 */
[----:B------:R0:W-:Y:S01]  /*22f50*/  @P3 STG.E.U16 desc[UR12][R4.64], R7 ;  /* 0x0000000704003986 */ /* 0x0001e2000c10150c */
[----:B------:R-:W-:Y:S02]  /*22f60*/  ISETP.GE.AND P6, PT, R10, UR11, PT ;  /* 0x0000000b0a007c0c */ /* 0x000fe4000bfc6270 */
[----:B------:R-:W-:Y:S01]  /*22f70*/  PRMT R10, R27, 0x7632, R10 ;  /* 0x000076321b0a7816 */ /* 0x000fe2000000000a */
[C---:B0-----:R-:W-:Y:S01]  /*22f80*/  IMAD.WIDE R4, R8.reuse, 0x2, R2 ;  /* 0x0000000208047825 */ /* 0x041fe200078e0202 */
[----:B---3--:R-:W-:Y:S01]  /*22f90*/  ISETP.LT.AND P5, PT, R19, UR7, !P5 ;  /* 0x0000000713007c0c */ /* 0x008fe2000efa1270 */
[----:B------:R-:W0:Y:S03]  /*22fa0*/  LDCU UR7, c[0x0][0x398] ;  /* 0x00007300ff0777ac */ /* 0x000e260008000800 */
[----:B------:R1:W-:Y:S01]  /*22fb0*/  @P4 STG.E.U16 desc[UR12][R4.64], R27 ;  /* 0x0000001b04004986 */ /* 0x0003e2000c10150c */
[----:B------:R-:W-:Y:S01]  /*22fc0*/  ISETP.LT.AND P3, PT, R29, UR8, !P2 ;  /* 0x000000081d007c0c */ /* 0x000fe2000d761270 */
[C---:B------:R-:W-:Y:S01]  /*22fd0*/  IMAD.WIDE R6, R8.reuse, 0x2, R20 ;  /* 0x0000000208067825 */ /* 0x040fe200078e0214 */
[----:B------:R-:W3:Y:S01]  /*22fe0*/  LDCU UR8, c[0x0][0x398] ;  /* 0x00007300ff0877ac */ /* 0x000ee20008000800 */
[----:B-1----:R-:W4:Y:S02]  /*22ff0*/  LDL.LU R27, [R1+0x68] ;  /* 0x00006800011b7983 */ /* 0x002f240000300800 */
[----:B------:R-:W-:-:S03]  /*23000*/  VIADD R4, R8, UR4 ;  /* 0x0000000408047c36 */ /* 0x000fc60008000000 */
[----:B------:R1:W-:Y:S01]  /*23010*/  @P5 STG.E.U16 desc[UR12][R6.64], R10 ;  /* 0x0000000a06005986 */ /* 0x0003e2000c10150c */
[----:B------:R-:W-:Y:S01]  /*23020*/  PRMT R8, R28, 0x7632, R8 ;  /* 0x000076321c087816 */ /* 0x000fe20000000008 */
[----:B-1----:R-:W-:-:S05]  /*23030*/  IMAD.WIDE R6, R4, 0x2, R2 ;  /* 0x0000000204067825 */ /* 0x002fca00078e0202 */
[----:B------:R1:W-:Y:S04]  /*23040*/  @P3 STG.E.U16 desc[UR12][R6.64], R28 ;  /* 0x0000001c06003986 */ /* 0x0003e8000c10150c */
[----:B-1----:R-:W4:Y:S01]  /*23050*/  LDL.LU R28, [R1+0x6c] ;  /* 0x00006c00011c7983 */ /* 0x002f220000300800 */
[C---:B------:R-:W-:Y:S01]  /*23060*/  VIADD R11, R18.reuse, 0x30 ;  /* 0x00000030120b7836 */ /* 0x040fe20000000000 */
[----:B------:R-:W-:Y:S01]  /*23070*/  ISETP.LT.AND P2, PT, R19, UR5, !P2 ;  /* 0x0000000513007c0c */ /* 0x000fe2000d741270 */
[----:B------:R-:W-:Y:S01]  /*23080*/  VIADD R9, R18, 0x32 ;  /* 0x0000003212097836 */ /* 0x000fe20000000000 */
[----:B------:R-:W1:Y:S02]  /*23090*/  LDCU UR5, c[0x0][0x398] ;  /* 0x00007300ff0577ac */ /* 0x000e640008000800 */
[----:B------:R-:W-:Y:S01]  /*230a0*/  ISETP.GE.AND P0, PT, R11, UR11, PT ;  /* 0x0000000b0b007c0c */ /* 0x000fe2000bf06270 */
[----:B------:R-:W-:Y:S01]  /*230b0*/  IMAD.WIDE R6, R4, 0x2, R20 ;  /* 0x0000000204067825 */ /* 0x000fe200078e0214 */
[----:B------:R-:W-:-:S02]  /*230c0*/  ISETP.GE.AND P4, PT, R9, UR11, PT ;  /* 0x0000000b09007c0c */ /* 0x000fc4000bf86270 */
[----:B--2---:R-:W-:Y:S01]  /*230d0*/  ISETP.LT.AND P5, PT, R29, UR6, !P0 ;  /* 0x000000061d007c0c */ /* 0x004fe2000c7a1270 */
[----:B------:R-:W2:Y:S01]  /*230e0*/  LDCU UR6, c[0x0][0x398] ;  /* 0x00007300ff0677ac */ /* 0x000ea20008000800 */
[----:B0-----:R-:W-:Y:S01]  /*230f0*/  ISETP.LT.AND P0, PT, R19, UR7, !P0 ;  /* 0x0000000713007c0c */ /* 0x001fe2000c701270 */
[----:B------:R-:W-:Y:S01]  /*23100*/  VIADD R9, R18, 0x33 ;  /* 0x0000003312097836 */ /* 0x000fe20000000000 */
[----:B------:R-:W0:Y:S01]  /*23110*/  LDCU UR7, c[0x0][0x398] ;  /* 0x00007300ff0777ac */ /* 0x000e220008000800 */
[----:B------:R-:W-:Y:S01]  /*23120*/  VIADD R5, R4, UR4 ;  /* 0x0000000404057c36 */ /* 0x000fe20008000000 */
[----:B------:R1:W-:Y:S01]  /*23130*/  @P2 STG.E.U16 desc[UR12][R6.64], R8 ;  /* 0x0000000806002986 */ /* 0x0003e2000c10150c */
[----:B---3--:R-:W-:Y:S01]  /*23140*/  ISETP.LT.AND P2, PT, R29, UR8, !P6 ;  /* 0x000000081d007c0c */ /* 0x008fe2000f741270 */
[----:B------:R-:W3:Y:S01]  /*23150*/  LDCU UR8, c[0x0][0x398] ;  /* 0x00007300ff0877ac */ /* 0x000ee20008000800 */
[----:B------:R-:W-:Y:S01]  /*23160*/  ISETP.LT.AND P6, PT, R19, UR9, !P6 ;  /* 0x0000000913007c0c */ /* 0x000fe2000f7c1270 */
[----:B------:R-:W-:Y:S01]  /*23170*/  IMAD.WIDE R10, R5, 0x2, R2 ;  /* 0x00000002050a7825 */ /* 0x000fe200078e0202 */
[----:B------:R-:W-:Y:S01]  /*23180*/  ISETP.GE.AND P3, PT, R9, UR11, PT ;  /* 0x0000000b09007c0c */ /* 0x000fe2000bf66270 */
[----:B------:R-:W0:Y:S02]  /*23190*/  LDCU UR9, c[0x0][0x398] ;  /* 0x00007300ff0977ac */ /* 0x000e240008000800 */
[----:B------:R-:W-:-:S02]  /*231a0*/  VIADD R25, R5, UR4 ;  /* 0x0000000405197c36 */ /* 0x000fc40008000000 */
[----:B------:R-:W-:Y:S01]  /*231b0*/  VIADD R9, R18, 0x34 ;  /* 0x0000003412097836 */ /* 0x000fe20000000000 */
[----:B-1----:R-:W-:Y:S01]  /*231c0*/  PRMT R7, R24, 0x7632, R7 ;  /* 0x0000763218077816 */ /* 0x002fe20000000007 */
[----:B------:R-:W-:Y:S01]  /*231d0*/  IMAD.WIDE R4, R5, 0x2, R20 ;  /* 0x0000000205047825 */ /* 0x000fe200078e0214 */
[----:B------:R-:W-:Y:S02]  /*231e0*/  @P5 STG.E.U16 desc[UR12][R10.64], R24 ;  /* 0x000000180a005986 */ /* 0x000fe4000c10150c */
[----:B------:R-:W-:Y:S01]  /*231f0*/  ISETP.GE.AND P5, PT, R9, UR11, PT ;  /* 0x0000000b09007c0c */ /* 0x000fe2000bfa6270 */
[C---:B------:R-:W-:Y:S01]  /*23200*/  IMAD.WIDE R22, R25.reuse, 0x2, R2 ;  /* 0x0000000219167825 */ /* 0x040fe200078e0202 */
[----:B------:R1:W-:Y:S03]  /*23210*/  @P0 STG.E.U16 desc[UR12][R4.64], R7 ;  /* 0x0000000704000986 */ /* 0x0003e6000c10150c */
[----:B------:R-:W-:Y:S01]  /*23220*/  IMAD.WIDE R8, R25, 0x2, R20 ;  /* 0x0000000219087825 */ /* 0x000fe200078e0214 */
[----:B------:R0:W-:Y:S01]  /*23230*/  @P2 STG.E.U16 desc[UR12][R22.64], R12 ;  /* 0x0000000c16002986 */ /* 0x0001e2000c10150c */
[----:B------:R-:W-:Y:S01]  /*23240*/  ISETP.LT.AND P2, PT, R29, UR5, !P4 ;  /* 0x000000051d007c0c */ /* 0x000fe2000e741270 */
[----:B------:R-:W4:Y:S01]  /*23250*/  LDCU UR5, c[0x0][0x398] ;  /* 0x00007300ff0577ac */ /* 0x000f220008000800 */
[----:B--2---:R-:W-:-:S02]  /*23260*/  ISETP.LT.AND P4, PT, R19, UR6, !P4 ;  /* 0x0000000613007c0c */ /* 0x004fc4000e781270 */
[----:B-1----:R-:W-:Y:S01]  /*23270*/  PRMT R5, R12, 0x7632, R5 ;  /* 0x000076320c057816 */ /* 0x002fe20000000005 */
[----:B------:R-:W-:Y:S01]  /*23280*/  VIADD R6, R18, 0x35 ;  /* 0x0000003512067836 */ /* 0x000fe20000000000 */
[----:B------:R-:W1:Y:S03]  /*23290*/  LDCU UR6, c[0x0][0x398] ;  /* 0x00007300ff0677ac */ /* 0x000e660008000800 */
[----:B------:R2:W-:Y:S01]  /*232a0*/  @P6 STG.E.U16 desc[UR12][R8.64], R5 ;  /* 0x0000000508006986 */ /* 0x0005e2000c10150c */
[----:B0-----:R-:W-:Y:S01]  /*232b0*/  ISETP.LT.AND P6, PT, R29, UR7, !P3 ;  /* 0x000000071d007c0c */ /* 0x001fe2000dfc1270 */
[----:B------:R-:W0:Y:S01]  /*232c0*/  LDCU UR7, c[0x0][0x398] ;  /* 0x00007300ff0777ac */ /* 0x000e220008000800 */
[----:B------:R-:W-:Y:S01]  /*232d0*/  VIADD R25, R25, UR4 ;  /* 0x0000000419197c36 */ /* 0x000fe20008000000 */
[----:B------:R-:W-:Y:S02]  /*232e0*/  ISETP.GE.AND P0, PT, R6, UR11, PT ;  /* 0x0000000b06007c0c */ /* 0x000fe4000bf06270 */
[----:B---3--:R-:W-:Y:S01]  /*232f0*/  ISETP.LT.AND P3, PT, R19, UR8, !P3 ;  /* 0x0000000813007c0c */ /* 0x008fe2000df61270 */
[C---:B------:R-:W-:Y:S01]  /*23300*/  IMAD.WIDE R6, R25.reuse, 0x2, R2 ;  /* 0x0000000219067825 */ /* 0x040fe200078e0202 */
[----:B------:R-:W3:Y:S03]  /*23310*/  LDCU UR8, c[0x0][0x398] ;  /* 0x00007300ff0877ac */ /* 0x000ee60008000800 */
[----:B------:R-:W-:-:S02]  /*23320*/  VIADD R23, R25, UR4 ;  /* 0x0000000419177c36 */ /* 0x000fc40008000000 */
[----:B--2---:R-:W-:-:S04]  /*23330*/  IMAD.WIDE R4, R25, 0x2, R20 ;  /* 0x0000000219047825 */ /* 0x004fc800078e0214 */
[----:B------:R-:W-:-:S04]  /*23340*/  IMAD.WIDE R10, R23, 0x2, R2 ;  /* 0x00000002170a7825 */ /* 0x000fc800078e0202 */
[C---:B------:R-:W-:Y:S02]  /*23350*/  VIADD R9, R23.reuse, UR4 ;  /* 0x0000000417097c36 */ /* 0x040fe40008000000 */
[C---:B------:R-:W-:Y:S02]  /*23360*/  VIADD R8, R18.reuse, 0x37 ;  /* 0x0000003712087836 */ /* 0x040fe40000000000 */
[----:B------:R-:W-:Y:S01]  /*23370*/  VIADD R12, R18, 0x36 ;  /* 0x00000036120c7836 */ /* 0x000fe20000000000 */
[----:B----4-:R-:W-:Y:S01]  /*23380*/  PRMT R22, R26, 0x7632, R22 ;  /* 0x000076321a167816 */ /* 0x010fe20000000016 */
[----:B------:R2:W-:Y:S04]  /*23390*/  @P2 STG.E.U16 desc[UR12][R6.64], R26 ;  /* 0x0000001a06002986 */ /* 0x0005e8000c10150c */
[----:B------:R4:W-:Y:S04]  /*233a0*/  @P4 STG.E.U16 desc[UR12][R4.64], R22 ;  /* 0x0000001604004986 */ /* 0x0009e8000c10150c */
[----:B------:R0:W-:Y:S01]  /*233b0*/  @P6 STG.E.U16 desc[UR12][R10.64], R13 ;  /* 0x0000000d0a006986 */ /* 0x0001e2000c10150c */
[----:B--2---:R-:W-:Y:S01]  /*233c0*/  IMAD.WIDE R6, R23, 0x2, R20 ;  /* 0x0000000217067825 */ /* 0x004fe200078e0214 */
[----:B----4-:R-:W-:-:S02]  /*233d0*/  PRMT R5, R13, 0x7632, R5 ;  /* 0x000076320d057816 */ /* 0x010fc40000000005 */
[----:B------:R-:W-:Y:S01]  /*233e0*/  ISETP.LT.AND P6, PT, R29, UR5, !P5 ;  /* 0x000000051d007c0c */ /* 0x000fe2000efc1270 */
[----:B------:R-:W2:Y:S01]  /*233f0*/  LDCU UR5, c[0x0][0x398] ;  /* 0x00007300ff0577ac */ /* 0x000ea20008000800 */
[----:B-1----:R-:W-:Y:S01]  /*23400*/  ISETP.LT.AND P5, PT, R19, UR6, !P5 ;  /* 0x0000000613007c0c */ /* 0x002fe2000efa1270 */
[----:B------:R1:W-:Y:S01]  /*23410*/  @P3 STG.E.U16 desc[UR12][R6.64], R5 ;  /* 0x0000000506003986 */ /* 0x0003e2000c10150c */
[----:B0-----:R-:W-:Y:S01]  /*23420*/  ISETP.LT.AND P3, PT, R29, UR7, !P0 ;  /* 0x000000071d007c0c */ /* 0x001fe2000c761270 */
[C---:B------:R-:W-:Y:S01]  /*23430*/  VIADD R11, R9.reuse, UR4 ;  /* 0x00000004090b7c36 */ /* 0x040fe20008000000 */
[----:B------:R-:W-:Y:S01]  /*23440*/  ISETP.GE.AND P4, PT, R8, UR11, PT ;  /* 0x0000000b08007c0c */ /* 0x000fe2000bf86270 */
[----:B------:R-:W-:Y:S01]  /*23450*/  IMAD.WIDE R22, R9, 0x2, R2 ;  /* 0x0000000209167825 */ /* 0x000fe200078e0202 */
[----:B------:R-:W0:Y:S01]  /*23460*/  LDCU UR6, c[0x0][0x398] ;  /* 0x00007300ff0677ac */ /* 0x000e220008000800 */
[----:B------:R-:W-:Y:S02]  /*23470*/  ISETP.LT.AND P0, PT, R19, UR9, !P0 ;  /* 0x0000000913007c0c */ /* 0x000fe4000c701270 */
[----:B------:R-:W-:Y:S01]  /*23480*/  ISETP.GE.AND P2, PT, R12, UR11, PT ;  /* 0x0000000b0c007c0c */ /* 0x000fe2000bf46270 */
[----:B------:R-:W4:Y:S01]  /*23490*/  LDCU UR7, c[0x0][0x398] ;  /* 0x00007300ff0777ac */ /* 0x000f220008000800 */
[----:B-1----:R-:W-:Y:S01]  /*234a0*/  IMAD.WIDE R4, R9, 0x2, R20 ;  /* 0x0000000209047825 */ /* 0x002fe200078e0214 */
[----:B------:R-:W1:Y:S03]  /*234b0*/  LDCU UR9, c[0x0][0x398] ;  /* 0x00007300ff0977ac */ /* 0x000e660008000800 */
[----:B------:R-:W-:-:S04]  /*234c0*/  IMAD.WIDE R8, R11, 0x2, R2 ;  /* 0x000000020b087825 */ /* 0x000fc800078e0202 */
[----:B------:R-:W-:Y:S01]  /*234d0*/  VIADD R6, R18, 0x39 ;  /* 0x0000003912067836 */ /* 0x000fe20000000000 */
[----:B------:R-:W-:Y:S01]  /*234e0*/  PRMT R7, R27, 0x7632, R7 ;  /* 0x000076321b077816 */ /* 0x000fe20000000007 */
[----:B------:R-:W-:Y:S04]  /*234f0*/  @P6 STG.E.U16 desc[UR12][R22.64], R27 ;  /* 0x0000001b16006986 */ /* 0x000fe8000c10150c */
[----:B------:R-:W-:Y:S04]  /*23500*/  @P5 STG.E.U16 desc[UR12][R4.64], R7 ;  /* 0x0000000704005986 */ /* 0x000fe8000c10150c */
[----:B------:R0:W-:Y:S01]  /*23510*/  @P3 STG.E.U16 desc[UR12][R8.64], R14 ;  /* 0x0000000e08003986 */ /* 0x0001e2000c10150c */
[----:B------:R-:W-:-:S03]  /*23520*/  ISETP.GE.AND P3, PT, R6, UR11, PT ;  /* 0x0000000b06007c0c */ /* 0x000fc6000bf66270 */
[----:B------:R0:W1:Y:S01]  /*23530*/  LDS.128 R4, [R0] ;  /* 0x0000000000047984 */ /* 0x0000620000000c00 */
[----:B--2---:R-:W-:Y:S01]  /*23540*/  ISETP.LT.AND P5, PT, R29, UR5, !P2 ;  /* 0x000000051d007c0c */ /* 0x004fe2000d7a1270 */
[----:B------:R-:W-:Y:S01]  /*23550*/  IMAD.WIDE R12, R11, 0x2, R20 ;  /* 0x000000020b0c7825 */ /* 0x000fe200078e0214 */
[----:B---3--:R-:W-:Y:S01]  /*23560*/  ISETP.LT.AND P2, PT, R19, UR8, !P2 ;  /* 0x0000000813007c0c */ /* 0x008fe2000d741270 */
[----:B------:R-:W2:Y:S01]  /*23570*/  LDCU UR5, c[0x0][0x398] ;  /* 0x00007300ff0577ac */ /* 0x000ea20008000800 */
[----:B0-----:R-:W-:Y:S01]  /*23580*/  PRMT R9, R14, 0x7632, R9 ;  /* 0x000076320e097816 */ /* 0x001fe20000000009 */
[----:B------:R-:W-:Y:S02]  /*23590*/  VIADD R10, R18, 0x38 ;  /* 0x00000038120a7836 */ /* 0x000fe40000000000 */
[----:B------:R-:W-:Y:S01]  /*235a0*/  VIADD R23, R11, UR4 ;  /* 0x000000040b177c36 */ /* 0x000fe20008000000 */
[----:B------:R-:W-:Y:S01]  /*235b0*/  PRMT R22, R16, 0x7632, R22 ;  /* 0x0000763210167816 */ /* 0x000fe20000000016 */
[----:B------:R0:W-:Y:S01]  /*235c0*/  @P0 STG.E.U16 desc[UR12][R12.64], R9 ;  /* 0x000000090c000986 */ /* 0x0001e2000c10150c */
[----:B------:R-:W-:Y:S01]  /*235d0*/  ISETP.LT.AND P0, PT, R29, UR10, !P4 ;  /* 0x0000000a1d007c0c */ /* 0x000fe2000e701270 */
[C---:B------:R-:W-:Y:S01]  /*235e0*/  VIADD R14, R18.reuse, 0x3a ;  /* 0x0000003a120e7836 */ /* 0x040fe20000000000 */
[----:B------:R-:W-:Y:S01]  /*235f0*/  ISETP.LT.AND P4, PT, R19, UR6, !P4 ;  /* 0x0000000613007c0c */ /* 0x000fe2000e781270 */
[----:B------:R-:W-:Y:S01]  /*23600*/  VIADD R0, R18, 0x3b ;  /* 0x0000003b12007836 */ /* 0x000fe20000000000 */
[----:B------:R-:W-:Y:S01]  /*23610*/  ISETP.GE.AND P6, PT, R10, UR11, PT ;  /* 0x0000000b0a007c0c */ /* 0x000fe2000bfc6270 */
[C---:B------:R-:W-:Y:S01]  /*23620*/  IMAD.WIDE R10, R23.reuse, 0x2, R20 ;  /* 0x00000002170a7825 */ /* 0x040fe200078e0214 */
[----:B------:R-:W3:Y:S03]  /*23630*/  LDCU UR8, c[0x0][0x398] ;  /* 0x00007300ff0877ac */ /* 0x000ee60008000800 */
[C---:B------:R-:W-:Y:S01]  /*23640*/  VIADD R27, R23.reuse, UR4 ;  /* 0x00000004171b7c36 */ /* 0x040fe20008000000 */
[----:B------:R-:W2:Y:S01]  /*23650*/  LDCU UR10, c[0x0][0x398] ;  /* 0x00007300ff0a77ac */ /* 0x000ea20008000800 */
[----:B0-----:R-:W-:Y:S01]  /*23660*/  IMAD.WIDE R8, R23, 0x2, R2 ;  /* 0x0000000217087825 */ /* 0x001fe200078e0202 */
[----:B------:R-:W-:Y:S01]  /*23670*/  PRMT R13, R28, 0x7632, R13 ;  /* 0x000076321c0d7816 */ /* 0x000fe2000000000d */
[----:B------:R-:W0:Y:S02]  /*23680*/  LDCU UR6, c[0x0][0x398] ;  /* 0x00007300ff0677ac */ /* 0x000e240008000800 */
[----:B------:R-:W-:Y:S01]  /*23690*/  IMAD.WIDE R24, R27, 0x2, R2 ;  /* 0x000000021b187825 */ /* 0x000fe200078e0202 */
[----:B------:R2:W-:Y:S01]  /*236a0*/  @P5 STG.E.U16 desc[UR12][R8.64], R28 ;  /* 0x0000001c08005986 */ /* 0x0005e2000c10150c */
[----:B------:R-:W-:-:S02]  /*236b0*/  ISETP.GE.AND P5, PT, R14, UR11, PT ;  /* 0x0000000b0e007c0c */ /* 0x000fc4000bfa6270 */
[----:B------:R-:W-:Y:S01]  /*236c0*/  PRMT R14, R15, 0x7632, R14 ;  /* 0x000076320f0e7816 */ /* 0x000fe2000000000e */
[----:B------:R0:W-:Y:S01]  /*236d0*/  @P2 STG.E.U16 desc[UR12][R10.64], R13 ;  /* 0x0000000d0a002986 */ /* 0x0001e2000c10150c */
[----:B----4-:R-:W-:Y:S01]  /*236e0*/  ISETP.LT.AND P2, PT, R29, UR7, !P6 ;  /* 0x000000071d007c0c */ /* 0x010fe2000f741270 */
[----:B------:R-:W-:Y:S01]  /*236f0*/  VIADD R23, R27, UR4 ;  /* 0x000000041b177c36 */ /* 0x000fe20008000000 */
[----:B-1----:R-:W-:Y:S01]  /*23700*/  ISETP.LT.AND P6, PT, R19, UR9, !P6 ;  /* 0x0000000913007c0c */ /* 0x002fe2000f7c1270 */
[----:B------:R-:W-:Y:S01]  /*23710*/  @P0 STG.E.U16 desc[UR12][R24.64], R15 ;  /* 0x0000000f18000986 */ /* 0x000fe2000c10150c */
[----:B--2---:R-:W-:Y:S01]  /*23720*/  IMAD.WIDE R8, R27, 0x2, R20 ;  /* 0x000000021b087825 */ /* 0x004fe200078e0214 */
[----:B------:R-:W-:Y:S01]  /*23730*/  ISETP.GE.AND P0, PT, R0, UR11, PT ;  /* 0x0000000b00007c0c */ /* 0x000fe2000bf06270 */
[----:B------:R-:W1:Y:S03]  /*23740*/  LDCU UR7, c[0x0][0x398] ;  /* 0x00007300ff0777ac */ /* 0x000e660008000800 */
[----:B------:R2:W-:Y:S01]  /*23750*/  @P4 STG.E.U16 desc[UR12][R8.64], R14 ;  /* 0x0000000e08004986 */ /* 0x0005e2000c10150c */
[----:B------:R-:W-:Y:S01]  /*23760*/  ISETP.LT.AND P4, PT, R29, UR14, !P3 ;  /* 0x0000000e1d007c0c */ /* 0x000fe2000df81270 */
[C---:B0-----:R-:W-:Y:S01]  /*23770*/  IMAD.WIDE R10, R23.reuse, 0x2, R2 ;  /* 0x00000002170a7825 */ /* 0x041fe200078e0202 */
[----:B------:R-:W0:Y:S03]  /*23780*/  LDCU UR14, c[0x0][0x398] ;  /* 0x00007300ff0e77ac */ /* 0x000e260008000800 */
[----:B------:R-:W-:Y:S01]  /*23790*/  IMAD.WIDE R12, R23, 0x2, R20 ;  /* 0x00000002170c7825 */ /* 0x000fe200078e0214 */
[----:B------:R-:W4:Y:S03]  /*237a0*/  LDCU UR9, c[0x0][0x398] ;  /* 0x00007300ff0977ac */ /* 0x000f260008000800 */
[----:B------:R-:W-:-:S02]  /*237b0*/  VIADD R0, R18, 0x3c ;  /* 0x0000003c12007836 */ /* 0x000fc40000000000 */
[----:B------:R-:W-:Y:S01]  /*237c0*/  VIADD R23, R23, UR4 ;  /* 0x0000000417177c36 */ /* 0x000fe20008000000 */
[----:B------:R0:W-:Y:S02]  /*237d0*/  @P2 STG.E.U16 desc[UR12][R10.64], R16 ;  /* 0x000000100a002986 */ /* 0x0001e4000c10150c */
[----:B------:R-:W-:Y:S01]  /*237e0*/  ISETP.GE.AND P2, PT, R0, UR11, PT ;  /* 0x0000000b00007c0c */ /* 0x000fe2000bf46270 */
[----:B--2---:R-:W-:Y:S01]  /*237f0*/  IMAD.WIDE R8, R23, 0x2, R2 ;  /* 0x0000000217087825 */ /* 0x004fe200078e0202 */
[----:B------:R2:W-:Y:S03]  /*23800*/  @P6 STG.E.U16 desc[UR12][R12.64], R22 ;  /* 0x000000160c006986 */ /* 0x0005e6000c10150c */
[----:B------:R-:W-:Y:S01]  /*23810*/  VIADD R0, R18, 0x3d ;  /* 0x0000003d12007836 */ /* 0x000fe20000000000 */
[----:B------:R1:W-:Y:S04]  /*23820*/  @P4 STG.E.U16 desc[UR12][R8.64], R4 ;  /* 0x0000000408004986 */ /* 0x0003e8000c10150c */
[----:B------:R-:W-:Y:S01]  /*23830*/  ISETP.GE.AND P4, PT, R0, UR11, PT ;  /* 0x0000000b00007c0c */ /* 0x000fe2000bf86270 */
[----:B------:R-:W-:-:S02]  /*23840*/  VIADD R0, R18, 0x3e ;  /* 0x0000003e12007836 */ /* 0x000fc40000000000 */
[----:B------:R-:W4:Y:S01]  /*23850*/  LDL.LU R18, [R1+0xa58] ;  /* 0x000a580001127983 */ /* 0x000f220000300800 */
[----:B------:R-:W-:Y:S01]  /*23860*/  ISETP.LT.AND P3, PT, R19, UR5, !P3 ;  /* 0x0000000513007c0c */ /* 0x000fe2000df61270 */
[----:B0-----:R-:W-:Y:S01]  /*23870*/  IMAD.WIDE R10, R23, 0x2, R20 ;  /* 0x00000002170a7825 */ /* 0x001fe200078e0214 */
[----:B---3--:R-:W-:Y:S01]  /*23880*/  ISETP.LT.AND P6, PT, R29, UR8, !P5 ;  /* 0x000000081d007c0c */ /* 0x008fe2000efc1270 */
[----:B------:R-:W0:Y:S01]  /*23890*/  LDCU UR5, c[0x0][0x398] ;  /* 0x00007300ff0577ac */ /* 0x000e220008000800 */
[----:B------:R-:W-:Y:S01]  /*238a0*/  PRMT R14, R4, 0x7632, R14 ;  /* 0x00007632040e7816 */ /* 0x000fe2000000000e */
[----:B------:R-:W-:Y:S01]  /*238b0*/  VIADD R15, R23, UR4 ;  /* 0x00000004170f7c36 */ /* 0x000fe20008000000 */
[----:B------:R-:W-:Y:S01]  /*238c0*/  ISETP.LT.AND P5, PT, R19, UR10, !P5 ;  /* 0x0000000a13007c0c */ /* 0x000fe2000efa1270 */
[----:B------:R-:W3:Y:S02]  /*238d0*/  LDCU UR8, c[0x0][0x398] ;  /* 0x00007300ff0877ac */ /* 0x000ee40008000800 */
[----:B--2---:R-:W-:-:S04]  /*238e0*/  IMAD.WIDE R12, R15, 0x2, R2 ;  /* 0x000000020f0c7825 */ /* 0x004fc800078e0202 */
[----:B------:R2:W-:Y:S01]  /*238f0*/  @P3 STG.E.U16 desc[UR12][R10.64], R14 ;  /* 0x0000000e0a003986 */ /* 0x0005e2000c10150c */
[----:B------:R-:W-:Y:S02]  /*23900*/  ISETP.LT.AND P3, PT, R29, UR15, !P0 ;  /* 0x0000000f1d007c0c */ /* 0x000fe4000c761270 */
[----:B------:R-:W-:Y:S01]  /*23910*/  ISETP.LT.AND P0, PT, R19, UR6, !P0 ;  /* 0x0000000613007c0c */ /* 0x000fe2000c701270 */
[----:B------:R-:W0:Y:S01]  /*23920*/  LDCU UR6, c[0x0][0x398] ;  /* 0x00007300ff0677ac */ /* 0x000e220008000800 */
[----:B------:R3:W-:Y:S01]  /*23930*/  @P6 STG.E.U16 desc[UR12][R12.64], R17 ;  /* 0x000000110c006986 */ /* 0x0007e2000c10150c */
[----:B------:R-:W-:Y:S01]  /*23940*/  VIADD R23, R15, UR4 ;  /* 0x000000040f177c36 */ /* 0x000fe20008000000 */
[----:B-1----:R-:W-:Y:S01]  /*23950*/  ISETP.LT.AND P6, PT, R29, UR7, !P2 ;  /* 0x000000071d007c0c */ /* 0x002fe2000d7c1270 */
[----:B------:R-:W-:Y:S01]  /*23960*/  IMAD.WIDE R8, R15, 0x2, R20 ;  /* 0x000000020f087825 */ /* 0x000fe200078e0214 */
[----:B------:R-:W-:-:S03]  /*23970*/  PRMT R16, R17, 0x7632, R16 ;  /* 0x0000763211107816 */ /* 0x000fc60000000010 */
[----:B------:R-:W-:Y:S01]  /*23980*/  VIADD R25, R23, UR4 ;  /* 0x0000000417197c36 */ /* 0x000fe20008000000 */
[----:B------:R-:W-:Y:S01]  /*23990*/  PRMT R4, R5, 0x7632, R4 ;  /* 0x0000763205047816 */ /* 0x000fe20000000004 */
[C---:B--2---:R-:W-:Y:S01]  /*239a0*/  IMAD.WIDE R10, R23.reuse, 0x2, R2 ;  /* 0x00000002170a7825 */ /* 0x044fe200078e0202 */
[----:B------:R-:W-:Y:S03]  /*239b0*/  @P5 STG.E.U16 desc[UR12][R8.64], R16 ;  /* 0x0000001008005986 */ /* 0x000fe6000c10150c */
[----:B---3--:R-:W-:Y:S01]  /*239c0*/  IMAD.WIDE R12, R23, 0x2, R20 ;  /* 0x00000002170c7825 */ /* 0x008fe200078e0214 */
[----:B------:R-:W-:-:S03]  /*239d0*/  ISETP.GE.AND P5, PT, R0, UR11, PT ;  /* 0x0000000b00007c0c */ /* 0x000fc6000bfa6270 */
[----:B------:R-:W-:Y:S01]  /*239e0*/  IMAD.WIDE R14, R25, 0x2, R2 ;  /* 0x00000002190e7825 */ /* 0x000fe200078e0202 */
[----:B------:R-:W-:Y:S01]  /*239f0*/  @P3 STG.E.U16 desc[UR12][R10.64], R5 ;  /* 0x000000050a003986 */ /* 0x000fe2000c10150c */
[----:B------:R-:W-:-:S03]  /*23a00*/  ISETP.LT.AND P3, PT, R29, UR14, !P5 ;  /* 0x0000000e1d007c0c */ /* 0x000fc6000ef61270 */
[----:B------:R1:W-:Y:S01]  /*23a10*/  @P0 STG.E.U16 desc[UR12][R12.64], R4 ;  /* 0x000000040c000986 */ /* 0x0003e2000c10150c */
[----:B------:R-:W-:Y:S02]  /*23a20*/  ISETP.LT.AND P0, PT, R29, UR16, !P1 ;  /* 0x000000101d007c0c */ /* 0x000fe4000cf01270 */
[C---:B------:R-:W-:Y:S02]  /*23a30*/  ISETP.LT.AND P1, PT, R19.reuse, UR17, !P1 ;  /* 0x0000001113007c0c */ /* 0x040fe4000cf21270 */
[C---:B----4-:R-:W-:Y:S02]  /*23a40*/  ISETP.LT.AND P2, PT, R19.reuse, UR9, !P2 ;  /* 0x0000000913007c0c */ /* 0x050fe4000d741270 */
[----:B0-----:R-:W-:Y:S01]  /*23a50*/  ISETP.LT.AND P5, PT, R19, UR6, !P5 ;  /* 0x0000000613007c0c */ /* 0x001fe2000efa1270 */
[----:B------:R0:W-:Y:S01]  /*23a60*/  @P6 STG.E.U16 desc[UR12][R14.64], R18 ;  /* 0x000000120e006986 */ /* 0x0001e2000c10150c */
[----:B------:R-:W-:Y:S02]  /*23a70*/  ISETP.LT.AND P6, PT, R29, UR5, !P4 ;  /* 0x000000051d007c0c */ /* 0x000fe4000e7c1270 */
[----:B------:R-:W-:-:S02]  /*23a80*/  ISETP.LT.AND P4, PT, R19, UR8, !P4 ;  /* 0x0000000813007c0c */ /* 0x000fc4000e781270 */
[----:B------:R-:W2:Y:S01]  /*23a90*/  LDL.LU R19, [R1+0xa54] ;  /* 0x000a540001137983 */ /* 0x000ea20000300800 */
[----:B------:R-:W-:Y:S01]  /*23aa0*/  VIADD R17, R25, UR4 ;  /* 0x0000000419117c36 */ /* 0x000fe20008000000 */
[----:B------:R-:W-:-:S03]  /*23ab0*/  PRMT R0, R18, 0x7632, R0 ;  /* 0x0000763212007816 */ /* 0x000fc60000000000 */
[----:B------:R-:W-:Y:S02]  /*23ac0*/  VIADD R23, R17, UR4 ;  /* 0x0000000411177c36 */ /* 0x000fe40008000000 */
[----:B-1----:R-:W-:Y:S01]  /*23ad0*/  IMAD.WIDE R4, R25, 0x2, R20 ;  /* 0x0000000219047825 */ /* 0x002fe200078e0214 */
[----:B------:R-:W-:-:S03]  /*23ae0*/  PRMT R16, R6, 0x7632, R16 ;  /* 0x0000763206107816 */ /* 0x000fc60000000010 */
[----:B------:R-:W-:Y:S02]  /*23af0*/  VIADD R25, R23, UR4 ;  /* 0x0000000417197c36 */ /* 0x000fe40008000000 */
[C---:B------:R-:W-:Y:S01]  /*23b00*/  IMAD.WIDE R8, R17.reuse, 0x2, R2 ;  /* 0x0000000211087825 */ /* 0x040fe200078e0202 */
[----:B------:R1:W-:Y:S03]  /*23b10*/  @P2 STG.E.U16 desc[UR12][R4.64], R0 ;  /* 0x0000000004002986 */ /* 0x0003e6000c10150c */
[----:B------:R-:W-:Y:S01]  /*23b20*/  IMAD.WIDE R12, R17, 0x2, R20 ;  /* 0x00000002110c7825 */ /* 0x000fe200078e0214 */
[----:B------:R1:W-:Y:S03]  /*23b30*/  @P6 STG.E.U16 desc[UR12][R8.64], R6 ;  /* 0x0000000608006986 */ /* 0x0003e6000c10150c */
[C---:B------:R-:W-:Y:S01]  /*23b40*/  IMAD.WIDE R10, R23.reuse, 0x2, R2 ;  /* 0x00000002170a7825 */ /* 0x040fe200078e0202 */
[----:B------:R1:W-:Y:S03]  /*23b50*/  @P4 STG.E.U16 desc[UR12][R12.64], R16 ;  /* 0x000000100c004986 */ /* 0x0003e6000c10150c */
[----:B0-----:R-:W-:-:S04]  /*23b60*/  IMAD.WIDE R14, R23, 0x2, R20 ;  /* 0x00000002170e7825 */ /* 0x001fc800078e0214 */
[----:B------:R-:W-:-:S04]  /*23b70*/  IMAD.WIDE R2, R25, 0x2, R2 ;  /* 0x0000000219027825 */ /* 0x000fc800078e0202 */
[----:B------:R-:W-:Y:S01]  /*23b80*/  IMAD.WIDE R20, R25, 0x2, R20 ;  /* 0x0000000219147825 */ /* 0x000fe200078e0214 */
[----:B--2---:R-:W-:Y:S01]  /*23b90*/  PRMT R17, R19, 0x7632, R17 ;  /* 0x0000763213117816 */ /* 0x004fe20000000011 */
[----:B------:R1:W-:Y:S04]  /*23ba0*/  @P3 STG.E.U16 desc[UR12][R10.64], R19 ;  /* 0x000000130a003986 */ /* 0x0003e8000c10150c */
[----:B------:R1:W-:Y:S04]  /*23bb0*/  @P5 STG.E.U16 desc[UR12][R14.64], R17 ;  /* 0x000000110e005986 */ /* 0x0003e8000c10150c */
[----:B------:R1:W-:Y:S01]  /*23bc0*/  @P0 STG.E.U16 desc[UR12][R2.64], R7 ;  /* 0x0000000702000986 */ /* 0x0003e2000c10150c */
[----:B------:R-:W-:Y:S05]  /*23bd0*/  @!P1 EXIT ;  /* 0x000000000000994d */ /* 0x000fea0003800000 */
[----:B-1----:R-:W-:-:S05]  /*23be0*/  PRMT R10, R7, 0x7632, R10 ;  /* 0x00007632070a7816 */ /* 0x002fca000000000a */
[----:B------:R-:W-:Y:S01]  /*23bf0*/  STG.E.U16 desc[UR12][R20.64], R10 ;  /* 0x0000000a14007986 */ /* 0x000fe2000c10150c */
[----:B------:R-:W-:Y:S05]  /*23c00*/  EXIT ;  /* 0x000000000000794d */ /* 0x000fea0003800000 */
.L_x_2:
[----:B------:R-:W-:-:S00]  /*23c10*/  BRA `(.L_x_2) ;  /* 0xfffffffc00fc7947 */ /* 0x000fc0000383ffff */
[----:B------:R-:W-:-:S00]  /*23c20*/  NOP ;  /* 0x0000000000007918 */ /* 0x000fc00000000000 */
        /* <DEDUP_REMOVED lines=13> */
.L_x_3:


//--------------------- .nv.shared.matmul_kernel  --------------------------
	.section	.nv.shared.matmul_kernel,"aw",@nobits
	.sectionflags	@""
	.align	16
	.zero		1024


//--------------------- .nv.shared.reserved.0     --------------------------
	.section	.nv.shared.reserved.0,"aw",@nobits
	.weak		__nv_reservedSMEM_offset_0_alias
	.size		__nv_reservedSMEM_offset_0_alias, 0, 64
	.other		__nv_reservedSMEM_offset_0_alias,@"STO_CUDA_RESERVED_SHARED STV_DEFAULT"
__nv_reservedSMEM_offset_0_alias:
	.zero		0
	.zero		64


//--------------------- .nv.constant0.matmul_kernel --------------------------
	.section	.nv.constant0.matmul_kernel,"a",@progbits
	.sectionflags	@""
	.align	4
.nv.constant0.matmul_kernel:
	.zero		976


//--------------------- SYMBOLS --------------------------

	.type		.nv.reservedSmem.offset0,@object
	.size		.nv.reservedSmem.offset0,0x4
	.type		.nv.reservedSmem.cap,@object
	.size		.nv.reservedSmem.cap,0x4
